def attn_fwd(
    Q,
    K,
    V,
    Out,
    Lse,
    sm_scale,
    stride_qz,
    stride_qh,
    stride_qm,
    stride_qk,
    stride_kz,
    stride_kh,
    stride_kn,
    stride_kk,
    stride_vz,
    stride_vh,
    stride_vn,
    stride_vk,
    stride_oz,
    stride_oh,
    stride_om,
    stride_ok,
    seqlen_q,
    seqlen_k,
    BLOCK_M: tl.constexpr,
    BLOCK_N: tl.constexpr,
    HEAD_DIM: tl.constexpr,
    CAUSAL: tl.constexpr,
):
    start_m = tl.program_id(0)
    off_hz = tl.program_id(1)
    q_off = off_hz * stride_qh
    k_off = off_hz * stride_kh
    v_off = off_hz * stride_vh
    offs_m = start_m * BLOCK_M + tl.arange(0, BLOCK_M)
    offs_d = tl.arange(0, HEAD_DIM)
    offs_n = tl.arange(0, BLOCK_N)
    q_ptrs = Q + q_off + offs_m[:, None] * stride_qm + offs_d[None, :] * stride_qk
    k_ptrs = K + k_off + offs_d[:, None] * stride_kk + offs_n[None, :] * stride_kn
    v_ptrs = V + v_off + offs_n[:, None] * stride_vn + offs_d[None, :] * stride_vk
    m_i = tl.full([BLOCK_M], float("-inf"), dtype=tl.float32)
    l_i = tl.zeros([BLOCK_M], dtype=tl.float32) + 1.0
    acc = tl.zeros([BLOCK_M, HEAD_DIM], dtype=tl.float32)
    q = tl.load(q_ptrs)
    acc, l_i, m_i = _attn_fwd_inner(
        acc,
        l_i,
        m_i,
        q,
        k_ptrs,
        v_ptrs,
        sm_scale,
        stride_kn,
        stride_vn,
        start_m,
        seqlen_k,
        BLOCK_M,
        BLOCK_N,
        HEAD_DIM,
        CAUSAL,
    )
    acc = acc / l_i[:, None]
    lse = m_i + tl.math.log2(l_i) / 1.4426950408889634
    o_ptrs = (
        Out
        + off_hz * stride_oh
        + offs_m[:, None] * stride_om
        + offs_d[None, :] * stride_ok
    )
    tl.store(o_ptrs, acc.to(Out.dtype.element_ty))
    tl.store(Lse + off_hz * seqlen_q + offs_m, lse)

# config = {"BLOCK_M": 64, "BLOCK_N": 64, "HEAD_DIM": 512, "arch": "sm_90", "causal": true, "dtype": "fp16", "num_stages": 2, "num_warps": 8}
# arch = sm_90


// ===== COMPILED SASS (sm_90a) =====

	.target	sm_90a

	.elftype	@"ET_EXEC"


//--------------------- .note.nv.tkinfo           --------------------------
	.section	.note.nv.tkinfo,"",@"SHT_NOTE"
	.sectionflags	@"SHF_NOTE_NV_TKINFO"
	.tkinfo
        /*0018*/ 	.word	0x00000002
        /*0030*/ 	.string	""
        /*0030*/ 	.string	"ptxas"
        /*0030*/ 	.string	"Cuda compilation tools, release 13.0, V13.0.88"
        /*0030*/ 	.string	"Build cuda_13.0.r13.0/compiler.36424714_0"
        /*0030*/ 	.string	"-v  -suppress-debug-info  -lineinfo  -arch sm_90a "



//--------------------- .note.nv.cuinfo           --------------------------
	.section	.note.nv.cuinfo,"",@"SHT_NOTE"
	.sectionflags	@"SHF_NOTE_NV_CUINFO"
        /*0018*/ 	.short	0x0002
        /*001a*/ 	.short	0x005a
        /*001c*/ 	.short	0x0082
	.zero		2


//--------------------- .nv.info                  --------------------------
	.section	.nv.info,"",@"SHT_CUDA_INFO"
	.align	4


	//----- nvinfo : EIATTR_REGCOUNT
	.align		4
        /*0000*/ 	.byte	0x04, 0x2f
        /*0002*/ 	.short	(.L_2 - .L_1)
	.align		4
.L_1:
        /*0004*/ 	.word	index@(attn_fwd)
        /*0008*/ 	.word	0x000000ff


	//----- nvinfo : EIATTR_FRAME_SIZE
	.align		4
.L_2:
        /*000c*/ 	.byte	0x04, 0x11
        /*000e*/ 	.short	(.L_4 - .L_3)
	.align		4
.L_3:
        /*0010*/ 	.word	index@(attn_fwd)
        /*0014*/ 	.word	0x00000588


	//----- nvinfo : EIATTR_MIN_STACK_SIZE
	.align		4
.L_4:
        /*0018*/ 	.byte	0x04, 0x12
        /*001a*/ 	.short	(.L_6 - .L_5)
	.align		4
.L_5:
        /*001c*/ 	.word	index@(attn_fwd)
        /*0020*/ 	.word	0x00000588
.L_6:


//--------------------- .nv.compat                --------------------------
	.section	.nv.compat,"",@"SHT_CUDA_COMPAT_INFO"
	.align	4
        /*0000*/ 	.byte	0x02, 0x09, 0x01, 0x00, 0x02, 0x02, 0x04, 0x00, 0x02, 0x05, 0x05, 0x00, 0x03, 0x07, 0x01, 0x01
        /*0010*/ 	.byte	0x02, 0x03, 0x00, 0x00, 0x02, 0x06, 0x01, 0x00, 0x04, 0x0b, 0x08, 0x00, 0x00, 0x00, 0x00, 0x00
        /*0020*/ 	.byte	0x00, 0x00, 0x00, 0x00


//--------------------- .nv.info.attn_fwd         --------------------------
	.section	.nv.info.attn_fwd,"",@"SHT_CUDA_INFO"
	.sectionflags	@""
	.align	4


	//----- nvinfo : EIATTR_CUDA_API_VERSION
	.align		4
        /*0000*/ 	.byte	0x04, 0x37
        /*0002*/ 	.short	(.L_8 - .L_7)
.L_7:
        /*0004*/ 	.word	0x00000082


	//----- nvinfo : EIATTR_KPARAM_INFO
	.align		4
.L_8:
        /*0008*/ 	.byte	0x04, 0x17
        /*000a*/ 	.short	(.L_10 - .L_9)
.L_9:
        /*000c*/ 	.word	0x00000000
        /*0010*/ 	.short	0x0019
        /*0012*/ 	.short	0x0080
        /*0014*/ 	.byte	0x00, 0xf4, 0x21, 0x00


	//----- nvinfo : EIATTR_KPARAM_INFO
	.align		4
.L_10:
        /*0018*/ 	.byte	0x04, 0x17
        /*001a*/ 	.short	(.L_12 - .L_11)
.L_11:
        /*001c*/ 	.word	0x00000000
        /*0020*/ 	.short	0x0018
        /*0022*/ 	.short	0x0078
        /*0024*/ 	.byte	0x00, 0xf4, 0x21, 0x00


	//----- nvinfo : EIATTR_KPARAM_INFO
	.align		4
.L_12:
        /*0028*/ 	.byte	0x04, 0x17
        /*002a*/ 	.short	(.L_14 - .L_13)
.L_13:
        /*002c*/ 	.word	0x00000000
        /*0030*/ 	.short	0x0017
        /*0032*/ 	.short	0x0070
        /*0034*/ 	.byte	0x00, 0xf0, 0x11, 0x00


	//----- nvinfo : EIATTR_KPARAM_INFO
	.align		4
.L_14:
        /*0038*/ 	.byte	0x04, 0x17
        /*003a*/ 	.short	(.L_16 - .L_15)
.L_15:
        /*003c*/ 	.word	0x00000000
        /*0040*/ 	.short	0x0016
        /*0042*/ 	.short	0x006c
        /*0044*/ 	.byte	0x00, 0xf0, 0x11, 0x00


	//----- nvinfo : EIATTR_KPARAM_INFO
	.align		4
.L_16:
        /*0048*/ 	.byte	0x04, 0x17
        /*004a*/ 	.short	(.L_18 - .L_17)
.L_17:
        /*004c*/ 	.word	0x00000000
        /*0050*/ 	.short	0x0015
        /*0052*/ 	.short	0x0068
        /*0054*/ 	.byte	0x00, 0xf0, 0x11, 0x00


	//----- nvinfo : EIATTR_KPARAM_INFO
	.align		4
.L_18:
        /*0058*/ 	.byte	0x04, 0x17
        /*005a*/ 	.short	(.L_20 - .L_19)
.L_19:
        /*005c*/ 	.word	0x00000000
        /*0060*/ 	.short	0x0014
        /*0062*/ 	.short	0x0064
        /*0064*/ 	.byte	0x00, 0xf0, 0x11, 0x00


	//----- nvinfo : EIATTR_KPARAM_INFO
	.align		4
.L_20:
        /*0068*/ 	.byte	0x04, 0x17
        /*006a*/ 	.short	(.L_22 - .L_21)
.L_21:
        /*006c*/ 	.word	0x00000000
        /*0070*/ 	.short	0x0013
        /*0072*/ 	.short	0x0060
        /*0074*/ 	.byte	0x00, 0xf0, 0x11, 0x00


	//----- nvinfo : EIATTR_KPARAM_INFO
	.align		4
.L_22:
        /*0078*/ 	.byte	0x04, 0x17
        /*007a*/ 	.short	(.L_24 - .L_23)
.L_23:
        /*007c*/ 	.word	0x00000000
        /*0080*/ 	.short	0x0012
        /*0082*/ 	.short	0x005c
        /*0084*/ 	.byte	0x00, 0xf0, 0x11, 0x00


	//----- nvinfo : EIATTR_KPARAM_INFO
	.align		4
.L_24:
        /*0088*/ 	.byte	0x04, 0x17
        /*008a*/ 	.short	(.L_26 - .L_25)
.L_25:
        /*008c*/ 	.word	0x00000000
        /*0090*/ 	.short	0x0011
        /*0092*/ 	.short	0x0058
        /*0094*/ 	.byte	0x00, 0xf0, 0x11, 0x00


	//----- nvinfo : EIATTR_KPARAM_INFO
	.align		4
.L_26:
        /*0098*/ 	.byte	0x04, 0x17
        /*009a*/ 	.short	(.L_28 - .L_27)
.L_27:
        /*009c*/ 	.word	0x00000000
        /*00a0*/ 	.short	0x0010
        /*00a2*/ 	.short	0x0054
        /*00a4*/ 	.byte	0x00, 0xf0, 0x11, 0x00


	//----- nvinfo : EIATTR_KPARAM_INFO
	.align		4
.L_28:
        /*00a8*/ 	.byte	0x04, 0x17
        /*00aa*/ 	.short	(.L_30 - .L_29)
.L_29:
        /*00ac*/ 	.word	0x00000000
        /*00b0*/ 	.short	0x000f
        /*00b2*/ 	.short	0x0050
        /*00b4*/ 	.byte	0x00, 0xf0, 0x11, 0x00


	//----- nvinfo : EIATTR_KPARAM_INFO
	.align		4
.L_30:
        /*00b8*/ 	.byte	0x04, 0x17
        /*00ba*/ 	.short	(.L_32 - .L_31)
.L_31:
        /*00bc*/ 	.word	0x00000000
        /*00c0*/ 	.short	0x000e
        /*00c2*/ 	.short	0x004c
        /*00c4*/ 	.byte	0x00, 0xf0, 0x11, 0x00


	//----- nvinfo : EIATTR_KPARAM_INFO
	.align		4
.L_32:
        /*00c8*/ 	.byte	0x04, 0x17
        /*00ca*/ 	.short	(.L_34 - .L_33)
.L_33:
        /*00cc*/ 	.word	0x00000000
        /*00d0*/ 	.short	0x000d
        /*00d2*/ 	.short	0x0048
        /*00d4*/ 	.byte	0x00, 0xf0, 0x11, 0x00


	//----- nvinfo : EIATTR_KPARAM_INFO
	.align		4
.L_34:
        /*00d8*/ 	.byte	0x04, 0x17
        /*00da*/ 	.short	(.L_36 - .L_35)
.L_35:
        /*00dc*/ 	.word	0x00000000
        /*00e0*/ 	.short	0x000c
        /*00e2*/ 	.short	0x0044
        /*00e4*/ 	.byte	0x00, 0xf0, 0x11, 0x00


	//----- nvinfo : EIATTR_KPARAM_INFO
	.align		4
.L_36:
        /*00e8*/ 	.byte	0x04, 0x17
        /*00ea*/ 	.short	(.L_38 - .L_37)
.L_37:
        /*00ec*/ 	.word	0x00000000
        /*00f0*/ 	.short	0x000b
        /*00f2*/ 	.short	0x0040
        /*00f4*/ 	.byte	0x00, 0xf0, 0x11, 0x00


	//----- nvinfo : EIATTR_KPARAM_INFO
	.align		4
.L_38:
        /*00f8*/ 	.byte	0x04, 0x17
        /*00fa*/ 	.short	(.L_40 - .L_39)
.L_39:
        /*00fc*/ 	.word	0x00000000
        /*0100*/ 	.short	0x000a
        /*0102*/ 	.short	0x003c
        /*0104*/ 	.byte	0x00, 0xf0, 0x11, 0x00


	//----- nvinfo : EIATTR_KPARAM_INFO
	.align		4
.L_40:
        /*0108*/ 	.byte	0x04, 0x17
        /*010a*/ 	.short	(.L_42 - .L_41)
.L_41:
        /*010c*/ 	.word	0x00000000
        /*0110*/ 	.short	0x0009
        /*0112*/ 	.short	0x0038
        /*0114*/ 	.byte	0x00, 0xf0, 0x11, 0x00


	//----- nvinfo : EIATTR_KPARAM_INFO
	.align		4
.L_42:
        /*0118*/ 	.byte	0x04, 0x17
        /*011a*/ 	.short	(.L_44 - .L_43)
.L_43:
        /*011c*/ 	.word	0x00000000
        /*0120*/ 	.short	0x0008
        /*0122*/ 	.short	0x0034
        /*0124*/ 	.byte	0x00, 0xf0, 0x11, 0x00


	//----- nvinfo : EIATTR_KPARAM_INFO
	.align		4
.L_44:
        /*0128*/ 	.byte	0x04, 0x17
        /*012a*/ 	.short	(.L_46 - .L_45)
.L_45:
        /*012c*/ 	.word	0x00000000
        /*0130*/ 	.short	0x0007
        /*0132*/ 	.short	0x0030
        /*0134*/ 	.byte	0x00, 0xf0, 0x11, 0x00


	//----- nvinfo : EIATTR_KPARAM_INFO
	.align		4
.L_46:
        /*0138*/ 	.byte	0x04, 0x17
        /*013a*/ 	.short	(.L_48 - .L_47)
.L_47:
        /*013c*/ 	.word	0x00000000
        /*0140*/ 	.short	0x0006
        /*0142*/ 	.short	0x002c
        /*0144*/ 	.byte	0x00, 0xf0, 0x11, 0x00


	//----- nvinfo : EIATTR_KPARAM_INFO
	.align		4
.L_48:
        /*0148*/ 	.byte	0x04, 0x17
        /*014a*/ 	.short	(.L_50 - .L_49)
.L_49:
        /*014c*/ 	.word	0x00000000
        /*0150*/ 	.short	0x0005
        /*0152*/ 	.short	0x0028
        /*0154*/ 	.byte	0x00, 0xf0, 0x11, 0x00


	//----- nvinfo : EIATTR_KPARAM_INFO
	.align		4
.L_50:
        /*0158*/ 	.byte	0x04, 0x17
        /*015a*/ 	.short	(.L_52 - .L_51)
.L_51:
        /*015c*/ 	.word	0x00000000
        /*0160*/ 	.short	0x0004
        /*0162*/ 	.short	0x0020
        /*0164*/ 	.byte	0x00, 0xf4, 0x21, 0x00


	//----- nvinfo : EIATTR_KPARAM_INFO
	.align		4
.L_52:
        /*0168*/ 	.byte	0x04, 0x17
        /*016a*/ 	.short	(.L_54 - .L_53)
.L_53:
        /*016c*/ 	.word	0x00000000
        /*0170*/ 	.short	0x0003
        /*0172*/ 	.short	0x0018
        /*0174*/ 	.byte	0x00, 0xf4, 0x21, 0x00


	//----- nvinfo : EIATTR_KPARAM_INFO
	.align		4
.L_54:
        /*0178*/ 	.byte	0x04, 0x17
        /*017a*/ 	.short	(.L_56 - .L_55)
.L_55:
        /*017c*/ 	.word	0x00000000
        /*0180*/ 	.short	0x0002
        /*0182*/ 	.short	0x0010
        /*0184*/ 	.byte	0x00, 0xf4, 0x21, 0x00


	//----- nvinfo : EIATTR_KPARAM_INFO
	.align		4
.L_56:
        /*0188*/ 	.byte	0x04, 0x17
        /*018a*/ 	.short	(.L_58 - .L_57)
.L_57:
        /*018c*/ 	.word	0x00000000
        /*0190*/ 	.short	0x0001
        /*0192*/ 	.short	0x0008
        /*0194*/ 	.byte	0x00, 0xf4, 0x21, 0x00


	//----- nvinfo : EIATTR_KPARAM_INFO
	.align		4
.L_58:
        /*0198*/ 	.byte	0x04, 0x17
        /*019a*/ 	.short	(.L_60 - .L_59)
.L_59:
        /*019c*/ 	.word	0x00000000
        /*01a0*/ 	.short	0x0000
        /*01a2*/ 	.short	0x0000
        /*01a4*/ 	.byte	0x00, 0xf4, 0x21, 0x00


	//----- nvinfo : EIATTR_SPARSE_MMA_MASK
	.align		4
.L_60:
        /*01a8*/ 	.byte	0x03, 0x50
        /*01aa*/ 	.short	0x0000


	//----- nvinfo : EIATTR_MAXREG_COUNT
	.align		4
        /*01ac*/ 	.byte	0x03, 0x1b
        /*01ae*/ 	.short	0x00ff


	//----- nvinfo : EIATTR_NUM_BARRIERS
	.align		4
        /*01b0*/ 	.byte	0x02, 0x4c
        /*01b2*/ 	.byte	0x01
	.zero		1


	//----- nvinfo : EIATTR_ANNOTATIONS
	.align		4
        /*01b4*/ 	.byte	0x04, 0x55
        /*01b6*/ 	.short	(.L_62 - .L_61)


	//   ....[0]....
.L_61:
        /*01b8*/ 	.word	0x00000001
        /*01bc*/ 	.byte	0x40, 0x26, 0x00, 0x00, 0x01, 0x00, 0x00, 0x00, 0x50, 0x26, 0x00, 0x00, 0x01, 0x00, 0x00, 0x00
        /* <DEDUP_REMOVED lines=226> */
        /*0fec*/ 	.byte	0x40, 0xdf, 0x00, 0x00, 0x01, 0x00, 0x00, 0x00, 0x50, 0xdf, 0x00, 0x00


	//----- nvinfo : EIATTR_MERCURY_ISA_VERSION
	.align		4
.L_62:
        /*0ff8*/ 	.byte	0x03, 0x5f
        /*0ffa*/ 	.short	0x0101


	//----- nvinfo : EIATTR_COOP_GROUP_MASK_REGIDS
	.align		4
        /*0ffc*/ 	.byte	0x04, 0x29
        /*0ffe*/ 	.short	(.L_64 - .L_63)


	//   ....[0]....
.L_63:
        /*1000*/ 	.word	0xffffffff


	//   ....[1]....
        /*1004*/ 	.word	0xffffffff


	//   ....[2]....
        /*1008*/ 	.word	0xffffffff


	//   ....[3]....
        /*100c*/ 	.word	0xffffffff


	//   ....[4]....
        /*1010*/ 	.word	0xffffffff


	//   ....[5]....
        /*1014*/ 	.word	0xffffffff


	//   ....[6]....
        /*1018*/ 	.word	0xffffffff


	//   ....[7]....
        /*101c*/ 	.word	0xffffffff


	//----- nvinfo : EIATTR_COOP_GROUP_INSTR_OFFSETS
	.align		4
.L_64:
        /*1020*/ 	.byte	0x04, 0x28
        /*1022*/ 	.short	(.L_66 - .L_65)


	//   ....[0]....
.L_65:
        /*1024*/ 	.word	0x0000bfe0


	//   ....[1]....
        /*1028*/ 	.word	0x0000c020


	//   ....[2]....
        /*102c*/ 	.word	0x0000c250


	//   ....[3]....
        /*1030*/ 	.word	0x0000c7e0


	//   ....[4]....
        /*1034*/ 	.word	0x0000dd90


	//   ....[5]....
        /*1038*/ 	.word	0x0000dda0


	//   ....[6]....
        /*103c*/ 	.word	0x0000dde0


	//   ....[7]....
        /*1040*/ 	.word	0x0000ddf0


	//----- nvinfo : EIATTR_EXIT_INSTR_OFFSETS
	.align		4
.L_66:
        /*1044*/ 	.byte	0x04, 0x1c
        /*1046*/ 	.short	(.L_68 - .L_67)


	//   ....[0]....
.L_67:
        /*1048*/ 	.word	0x000131e0


	//   ....[1]....
        /*104c*/ 	.word	0x00013290


	//----- nvinfo : EIATTR_REQNTID
	.align		4
.L_68:
        /*1050*/ 	.byte	0x04, 0x10
        /*1052*/ 	.short	(.L_70 - .L_69)
.L_69:
        /*1054*/ 	.word	0x00000100
        /*1058*/ 	.word	0x00000001
        /*105c*/ 	.word	0x00000001


	//----- nvinfo : EIATTR_CBANK_PARAM_SIZE
	.align		4
.L_70:
        /*1060*/ 	.byte	0x03, 0x19
        /*1062*/ 	.short	0x0088


	//----- nvinfo : EIATTR_PARAM_CBANK
	.align		4
        /*1064*/ 	.byte	0x04, 0x0a
        /*1066*/ 	.short	(.L_72 - .L_71)
	.align		4
.L_71:
        /*1068*/ 	.word	index@(.nv.constant0.attn_fwd)
        /*106c*/ 	.short	0x0210
        /*106e*/ 	.short	0x0088


	//----- nvinfo : EIATTR_SW_WAR
	.align		4
.L_72:
        /*1070*/ 	.byte	0x04, 0x36
        /*1072*/ 	.short	(.L_74 - .L_73)
.L_73:
        /*1074*/ 	.word	0x00000008
.L_74:


//--------------------- .nv.callgraph             --------------------------
	.section	.nv.callgraph,"",@"SHT_CUDA_CALLGRAPH"
	.align	4
	.sectionentsize	8
	.align		4
        /*0000*/ 	.word	0x00000000
	.align		4
        /*0004*/ 	.word	0xffffffff
	.align		4
        /*0008*/ 	.word	0x00000000
	.align		4
        /*000c*/ 	.word	0xfffffffe
	.align		4
        /*0010*/ 	.word	0x00000000
	.align		4
        /*0014*/ 	.word	0xfffffffd
	.align		4
        /*0018*/ 	.word	0x00000000
	.align		4
        /*001c*/ 	.word	0xfffffffc


//--------------------- .nv.constant4             --------------------------
	.section	.nv.constant4,"a",@progbits
	.align	8
	.align		8
.nv.constant4:
        /*0000*/ 	.dword	_$_str


//--------------------- .text.attn_fwd            --------------------------
	.section	.text.attn_fwd,"ax",@progbits
	.align	128
        .global         attn_fwd
        .type           attn_fwd,@function
        .size           attn_fwd,(.L_x_3 - attn_fwd)
        .other          attn_fwd,@"STO_CUDA_ENTRY STV_DEFAULT"
attn_fwd:
.text.attn_fwd:
[----:B------:R-:W0:Y:S01]  /*0000*/  LDC R1, c[0x0][0x28] ;  /* 0x00000a00ff017b82 */ /* 0x000e220000000800 */
[----:B------:R-:W1:Y:S07]  /*0010*/  S2R R7, SR_CTAID.X ;  /* 0x0000000000077919 */ /* 0x000e6e0000002500 */
[----:B------:R-:W2:Y:S01]  /*0020*/  LDC.64 R2, c[0x0][0x240] ;  /* 0x00009000ff027b82 */ /* 0x000ea20000000a00 */
[----:B------:R-:W-:Y:S01]  /*0030*/  ULDC.64 UR4, c[0x0][0x208] ;  /* 0x0000820000047ab9 */ /* 0x000fe20000000a00 */
[----:B0-----:R-:W-:Y:S01]  /*0040*/  VIADD R1, R1, 0xfffffa78 ;  /* 0xfffffa7801017836 */ /* 0x001fe20000000000 */
[----:B------:R-:W0:Y:S01]  /*0050*/  S2R R185, SR_TID.X ;  /* 0x0000000000b97919 */ /* 0x000e220000002100 */
[----:B------:R-:W2:Y:S04]  /*0060*/  S2R R184, SR_CTAID.Y ;  /* 0x0000000000b87919 */ /* 0x000ea80000002600 */
[----:B------:R-:W3:Y:S08]  /*0070*/  LDC R16, c[0x0][0x248] ;  /* 0x00009200ff107b82 */ /* 0x000ef00000000800 */
[----:B------:R-:W4:Y:S01]  /*0080*/  LDC.64 R10, c[0x0][0x210] ;  /* 0x00008400ff0a7b82 */ /* 0x000f220000000a00 */
[----:B-1----:R-:W-:Y:S01]  /*0090*/  IMAD.SHL.U32 R7, R7, 0x40, RZ ;  /* 0x0000004007077824 */ /* 0x002fe200078e00ff */
[----:B0-----:R-:W-:-:S04]  /*00a0*/  SHF.R.U32.HI R5, RZ, 0x6, R185 ;  /* 0x00000006ff057819 */ /* 0x001fc800000116b9 */
[----:B------:R-:W-:Y:S02]  /*00b0*/  LOP3.LUT R4, R7, 0x3f, R185, 0xf8, !PT ;  /* 0x0000003f07047812 */ /* 0x000fe400078ef8b9 */
[----:B------:R-:W-:Y:S01]  /*00c0*/  SGXT.U32 R5, R5, 0x2 ;  /* 0x000000020505781a */ /* 0x000fe20000000000 */
[----:B--2---:R-:W-:Y:S02]  /*00d0*/  IMAD R0, R184, R2, RZ ;  /* 0x00000002b8007224 */ /* 0x004fe400078e02ff */
[----:B------:R-:W-:Y:S02]  /*00e0*/  IMAD R2, R4, R3, RZ ;  /* 0x0000000304027224 */ /* 0x000fe400078e02ff */
[----:B---3--:R-:W-:Y:S02]  /*00f0*/  IMAD R9, R5, R16, RZ ;  /* 0x0000001005097224 */ /* 0x008fe400078e02ff */
[----:B------:R-:W-:Y:S02]  /*0100*/  IMAD.SHL.U32 R3, R0, 0x2, RZ ;  /* 0x0000000200037824 */ /* 0x000fe400078e00ff */
[----:B------:R-:W-:-:S02]  /*0110*/  IMAD.SHL.U32 R4, R2, 0x2, RZ ;  /* 0x0000000202047824 */ /* 0x000fc400078e00ff */
[----:B------:R-:W-:Y:S02]  /*0120*/  IMAD R13, R16, 0x4, R9 ;  /* 0x00000004100d7824 */ /* 0x000fe400078e0209 */
[----:B------:R-:W-:Y:S01]  /*0130*/  IMAD.HI R6, R2, 0x2, RZ ;  /* 0x0000000202067827 */ /* 0x000fe200078e02ff */
[----:B----4-:R-:W-:-:S03]  /*0140*/  IADD3 R2, P0, P1, R4, R10, R3 ;  /* 0x0000000a04027210 */ /* 0x010fc6000791e003 */
[----:B------:R-:W-:-:S04]  /*0150*/  IMAD.HI R0, R0, 0x2, RZ ;  /* 0x0000000200007827 */ /* 0x000fc800078e02ff */
[----:B------:R-:W-:Y:S01]  /*0160*/  IMAD R3, R16, 0x4, R13 ;  /* 0x0000000410037824 */ /* 0x000fe200078e020d */
[----:B------:R-:W-:Y:S02]  /*0170*/  IADD3.X R0, R6, R11, R0, P0, P1 ;  /* 0x0000000b06007210 */ /* 0x000fe400007e2400 */
[C---:B------:R-:W-:Y:S02]  /*0180*/  LEA R10, P0, R9.reuse, R2, 0x1 ;  /* 0x00000002090a7211 */ /* 0x040fe400078008ff */
[C---:B------:R-:W-:Y:S02]  /*0190*/  LEA R15, R16.reuse, R3, 0x2 ;  /* 0x00000003100f7211 */ /* 0x040fe400078e10ff */
[----:B------:R-:W-:Y:S02]  /*01a0*/  LEA.HI.X.SX32 R11, R9, R0, 0x1, P0 ;  /* 0x00000000090b7211 */ /* 0x000fe400000f0eff */
[-C--:B------:R-:W-:Y:S01]  /*01b0*/  LEA R8, P1, R3, R2.reuse, 0x1 ;  /* 0x0000000203087211 */ /* 0x080fe200078208ff */
[----:B------:R-:W-:Y:S01]  /*01c0*/  IMAD R17, R16, 0x4, R15 ;  /* 0x0000000410117824 */ /* 0x000fe200078e020f */
[----:B------:R-:W-:-:S02]  /*01d0*/  LEA R12, P0, R13, R2, 0x1 ;  /* 0x000000020d0c7211 */ /* 0x000fc400078008ff */
[-C--:B------:R-:W-:Y:S01]  /*01e0*/  LEA.HI.X.SX32 R9, R3, R0.reuse, 0x1, P1 ;  /* 0x0000000003097211 */ /* 0x080fe200008f0eff */
[C---:B------:R-:W-:Y:S01]  /*01f0*/  IMAD R21, R16.reuse, 0x4, R17 ;  /* 0x0000000410157824 */ /* 0x040fe200078e0211 */
[----:B------:R-:W-:Y:S01]  /*0200*/  LEA.HI.X.SX32 R13, R13, R0, 0x1, P0 ;  /* 0x000000000d0d7211 */ /* 0x000fe200000f0eff */
[----:B------:R-:W2:Y:S01]  /*0210*/  LDG.E.U16 R3, desc[UR4][R10.64] ;  /* 0x000000040a037981 */ /* 0x000ea2000c1e1500 */
[-C--:B------:R-:W-:Y:S02]  /*0220*/  LEA R14, P0, R15, R2.reuse, 0x1 ;  /* 0x000000020f0e7211 */ /* 0x080fe400078008ff */
[----:B------:R-:W-:Y:S01]  /*0230*/  LEA R18, P1, R17, R2, 0x1 ;  /* 0x0000000211127211 */ /* 0x000fe200078208ff */
[----:B------:R-:W3:Y:S01]  /*0240*/  LDG.E.U16 R9, desc[UR4][R8.64] ;  /* 0x0000000408097981 */ /* 0x000ee2000c1e1500 */
[-C--:B------:R-:W-:Y:S02]  /*0250*/  LEA.HI.X.SX32 R15, R15, R0.reuse, 0x1, P0 ;  /* 0x000000000f0f7211 */ /* 0x080fe400000f0eff */
[----:B------:R-:W-:Y:S01]  /*0260*/  LEA.HI.X.SX32 R19, R17, R0, 0x1, P1 ;  /* 0x0000000011137211 */ /* 0x000fe200008f0eff */
[C---:B------:R-:W-:Y:S01]  /*0270*/  IMAD R17, R16.reuse, 0x4, R21 ;  /* 0x0000000410117824 */ /* 0x040fe200078e0215 */
[C---:B------:R-:W-:Y:S01]  /*0280*/  LEA R20, P0, R21.reuse, R2, 0x1 ;  /* 0x0000000215147211 */ /* 0x040fe200078008ff */
[----:B------:R-:W4:Y:S03]  /*0290*/  LDG.E.U16 R4, desc[UR4][R12.64] ;  /* 0x000000040c047981 */ /* 0x000f26000c1e1500 */
[----:B------:R-:W-:Y:S01]  /*02a0*/  LEA.HI.X.SX32 R21, R21, R0, 0x1, P0 ;  /* 0x0000000015157211 */ /* 0x000fe200000f0eff */
[C---:B------:R-:W-:Y:S01]  /*02b0*/  IMAD R25, R16.reuse, 0x4, R17 ;  /* 0x0000000410197824 */ /* 0x040fe200078e0211 */
[C---:B------:R-:W-:Y:S01]  /*02c0*/  LEA R22, P0, R17.reuse, R2, 0x1 ;  /* 0x0000000211167211 */ /* 0x040fe200078008ff */
[----:B------:R0:W5:Y:S03]  /*02d0*/  LDG.E.U16 R11, desc[UR4][R18.64] ;  /* 0x00000004120b7981 */ /* 0x000166000c1e1500 */
[----:B------:R-:W-:Y:S01]  /*02e0*/  LEA.HI.X.SX32 R23, R17, R0, 0x1, P0 ;  /* 0x0000000011177211 */ /* 0x000fe200000f0eff */
[C---:B------:R-:W-:Y:S01]  /*02f0*/  IMAD R17, R16.reuse, 0x4, R25 ;  /* 0x0000000410117824 */ /* 0x040fe200078e0219 */
[----:B------:R1:W4:Y:S03]  /*0300*/  LDG.E.U16 R8, desc[UR4][R20.64] ;  /* 0x0000000414087981 */ /* 0x000326000c1e1500 */
[----:B------:R-:W-:Y:S01]  /*0310*/  IMAD R29, R16, 0x4, R17 ;  /* 0x00000004101d7824 */ /* 0x000fe200078e0211 */
[-C--:B------:R-:W-:Y:S01]  /*0320*/  LEA R26, P1, R17, R2.reuse, 0x1 ;  /* 0x00000002111a7211 */ /* 0x080fe200078208ff */
[----:B------:R1:W4:Y:S01]  /*0330*/  LDG.E.U16 R13, desc[UR4][R22.64] ;  /* 0x00000004160d7981 */ /* 0x000322000c1e1500 */
[----:B------:R-:W-:-:S02]  /*0340*/  LEA R24, P0, R25, R2, 0x1 ;  /* 0x0000000219187211 */ /* 0x000fc400078008ff */
[-C--:B------:R-:W-:Y:S01]  /*0350*/  LEA.HI.X.SX32 R27, R17, R0.reuse, 0x1, P1 ;  /* 0x00000000111b7211 */ /* 0x080fe200008f0eff */
[----:B------:R-:W4:Y:S01]  /*0360*/  LDG.E.U16 R6, desc[UR4][R14.64] ;  /* 0x000000040e067981 */ /* 0x000f22000c1e1500 */
[C---:B------:R-:W-:Y:S02]  /*0370*/  LEA R17, R16.reuse, R29, 0x2 ;  /* 0x0000001d10117211 */ /* 0x040fe400078e10ff */
[----:B------:R-:W-:Y:S02]  /*0380*/  LEA.HI.X.SX32 R25, R25, R0, 0x1, P0 ;  /* 0x0000000019197211 */ /* 0x000fe400000f0eff */
[C---:B------:R-:W-:Y:S01]  /*0390*/  LEA R28, P0, R29.reuse, R2, 0x1 ;  /* 0x000000021d1c7211 */ /* 0x040fe200078008ff */
[C---:B0-----:R-:W-:Y:S02]  /*03a0*/  IMAD R19, R16.reuse, 0x4, R17 ;  /* 0x0000000410137824 */ /* 0x041fe400078e0211 */
[----:B------:R-:W4:Y:S01]  /*03b0*/  LDG.E.U16 R10, desc[UR4][R24.64] ;  /* 0x00000004180a7981 */ /* 0x000f22000c1e1500 */
[----:B------:R-:W-:Y:S01]  /*03c0*/  LEA.HI.X.SX32 R29, R29, R0, 0x1, P0 ;  /* 0x000000001d1d7211 */ /* 0x000fe200000f0eff */
[C---:B------:R-:W-:Y:S01]  /*03d0*/  IMAD R31, R16.reuse, 0x4, R19 ;  /* 0x00000004101f7824 */ /* 0x040fe200078e0213 */
[C---:B-1----:R-:W-:Y:S01]  /*03e0*/  LEA R20, P0, R17.reuse, R2, 0x1 ;  /* 0x0000000211147211 */ /* 0x042fe200078008ff */
[----:B------:R0:W4:Y:S02]  /*03f0*/  LDG.E.U16 R15, desc[UR4][R26.64] ;  /* 0x000000041a0f7981 */ /* 0x000124000c1e1500 */
[----:B------:R-:W-:Y:S01]  /*0400*/  IMAD R33, R16, 0x4, R31 ;  /* 0x0000000410217824 */ /* 0x000fe200078e021f */
[----:B------:R-:W-:Y:S01]  /*0410*/  LEA.HI.X.SX32 R21, R17, R0, 0x1, P0 ;  /* 0x0000000011157211 */ /* 0x000fe200000f0eff */
[----:B------:R1:W4:Y:S01]  /*0420*/  LDG.E.U16 R12, desc[UR4][R28.64] ;  /* 0x000000041c0c7981 */ /* 0x000322000c1e1500 */
[----:B------:R-:W-:-:S02]  /*0430*/  LEA R22, P0, R19, R2, 0x1 ;  /* 0x0000000213167211 */ /* 0x000fc400078008ff */
[----:B------:R-:W-:Y:S01]  /*0440*/  LEA R30, P1, R31, R2, 0x1 ;  /* 0x000000021f1e7211 */ /* 0x000fe200078208ff */
[----:B------:R-:W4:Y:S01]  /*0450*/  LDG.E.U16 R17, desc[UR4][R20.64] ;  /* 0x0000000414117981 */ /* 0x000f22000c1e1500 */
[C---:B0-----:R-:W-:Y:S01]  /*0460*/  IMAD R27, R16.reuse, 0x4, R33 ;  /* 0x00000004101b7824 */ /* 0x041fe200078e0221 */
[----:B------:R-:W-:Y:S02]  /*0470*/  LEA.HI.X.SX32 R23, R19, R0, 0x1, P0 ;  /* 0x0000000013177211 */ /* 0x000fe400000f0eff */
[----:B------:R-:W-:Y:S01]  /*0480*/  LEA R24, P0, R33, R2, 0x1 ;  /* 0x0000000221187211 */ /* 0x000fe200078008ff */
[C---:B-1----:R-:W-:Y:S01]  /*0490*/  IMAD R29, R16.reuse, 0x4, R27 ;  /* 0x00000004101d7824 */ /* 0x042fe200078e021b */
[-C--:B------:R-:W-:Y:S01]  /*04a0*/  LEA.HI.X.SX32 R31, R31, R0.reuse, 0x1, P1 ;  /* 0x000000001f1f7211 */ /* 0x080fe200008f0eff */
[----:B------:R-:W4:Y:S01]  /*04b0*/  LDG.E.U16 R14, desc[UR4][R22.64] ;  /* 0x00000004160e7981 */ /* 0x000f22000c1e1500 */
[----:B------:R-:W-:Y:S01]  /*04c0*/  LEA.HI.X.SX32 R25, R33, R0, 0x1, P0 ;  /* 0x0000000021197211 */ /* 0x000fe200000f0eff */
[C---:B------:R-:W-:Y:S01]  /*04d0*/  IMAD R33, R16.reuse, 0x4, R29 ;  /* 0x0000000410217824 */ /* 0x040fe200078e021d */
[C---:B------:R-:W-:Y:S01]  /*04e0*/  LEA R26, P0, R27.reuse, R2, 0x1 ;  /* 0x000000021b1a7211 */ /* 0x040fe200078008ff */
[----:B------:R0:W4:Y:S03]  /*04f0*/  LDG.E.U16 R19, desc[UR4][R30.64] ;  /* 0x000000041e137981 */ /* 0x000126000c1e1500 */
[----:B------:R-:W-:Y:S01]  /*0500*/  LEA R35, R16, R33, 0x2 ;  /* 0x0000002110237211 */ /* 0x000fe200078e10ff */
[----:B------:R1:W4:Y:S01]  /*0510*/  LDG.E.U16 R18, desc[UR4][R24.64] ;  /* 0x0000000418127981 */ /* 0x000322000c1e1500 */
[----:B------:R-:W-:-:S03]  /*0520*/  LEA.HI.X.SX32 R27, R27, R0, 0x1, P0 ;  /* 0x000000001b1b7211 */ /* 0x000fc600000f0eff */
[C---:B0-----:R-:W-:Y:S01]  /*0530*/  IMAD R31, R16.reuse, 0x4, R35 ;  /* 0x00000004101f7824 */ /* 0x041fe200078e0223 */
[C---:B------:R-:W-:Y:S01]  /*0540*/  LEA R28, P0, R29.reuse, R2, 0x1 ;  /* 0x000000021d1c7211 */ /* 0x040fe200078008ff */
[----:B------:R0:W4:Y:S02]  /*0550*/  LDG.E.U16 R21, desc[UR4][R26.64] ;  /* 0x000000041a157981 */ /* 0x000124000c1e1500 */
[----:B-1----:R-:W-:Y:S01]  /*0560*/  IMAD R25, R16, 0x4, R31 ;  /* 0x0000000410197824 */ /* 0x002fe200078e021f */
[----:B------:R-:W-:-:S03]  /*0570*/  LEA.HI.X.SX32 R29, R29, R0, 0x1, P0 ;  /* 0x000000001d1d7211 */ /* 0x000fc600000f0eff */
[C---:B------:R-:W-:Y:S01]  /*0580*/  IMAD R39, R16.reuse, 0x4, R25 ;  /* 0x0000000410277824 */ /* 0x040fe200078e0219 */
[C---:B------:R-:W-:Y:S01]  /*0590*/  LEA R34, P0, R35.reuse, R2, 0x1 ;  /* 0x0000000223227211 */ /* 0x040fe200078008ff */
[----:B------:R1:W4:Y:S02]  /*05a0*/  LDG.E.U16 R20, desc[UR4][R28.64] ;  /* 0x000000041c147981 */ /* 0x000324000c1e1500 */
[C---:B0-----:R-:W-:Y:S01]  /*05b0*/  IMAD R27, R16.reuse, 0x4, R39 ;  /* 0x00000004101b7824 */ /* 0x041fe200078e0227 */
[----:B------:R-:W-:Y:S02]  /*05c0*/  LEA.HI.X.SX32 R35, R35, R0, 0x1, P0 ;  /* 0x0000000023237211 */ /* 0x000fe400000f0eff */
[-C--:B------:R-:W-:Y:S02]  /*05d0*/  LEA R30, P0, R31, R2.reuse, 0x1 ;  /* 0x000000021f1e7211 */ /* 0x080fe400078008ff */
[----:B------:R-:W-:Y:S01]  /*05e0*/  LEA R32, P1, R33, R2, 0x1 ;  /* 0x0000000221207211 */ /* 0x000fe200078208ff */
[----:B------:R0:W4:Y:S01]  /*05f0*/  LDG.E.U16 R22, desc[UR4][R34.64] ;  /* 0x0000000422167981 */ /* 0x000122000c1e1500 */
[----:B-1----:R-:W-:Y:S01]  /*0600*/  IMAD R29, R16, 0x4, R27 ;  /* 0x00000004101d7824 */ /* 0x002fe200078e021b */
[----:B------:R-:W-:-:S02]  /*0610*/  LEA.HI.X.SX32 R31, R31, R0, 0x1, P0 ;  /* 0x000000001f1f7211 */ /* 0x000fc400000f0eff */
[----:B------:R-:W-:Y:S02]  /*0620*/  LEA.HI.X.SX32 R33, R33, R0, 0x1, P1 ;  /* 0x0000000021217211 */ /* 0x000fe400008f0eff */
[-C--:B------:R-:W-:Y:S01]  /*0630*/  LEA R36, P0, R25, R2.reuse, 0x1 ;  /* 0x0000000219247211 */ /* 0x080fe200078008ff */
[C---:B0-----:R-:W-:Y:S01]  /*0640*/  IMAD R35, R16.reuse, 0x4, R29 ;  /* 0x0000000410237824 */ /* 0x041fe200078e021d */
[----:B------:R-:W-:Y:S01]  /*0650*/  LEA R38, P1, R39, R2, 0x1 ;  /* 0x0000000227267211 */ /* 0x000fe200078208ff */
[----:B------:R-:W4:Y:S01]  /*0660*/  LDG.E.U16 R23, desc[UR4][R32.64] ;  /* 0x0000000420177981 */ /* 0x000f22000c1e1500 */
[-C--:B------:R-:W-:Y:S02]  /*0670*/  LEA.HI.X.SX32 R37, R25, R0.reuse, 0x1, P0 ;  /* 0x0000000019257211 */ /* 0x080fe400000f0eff */
[----:B------:R-:W-:Y:S01]  /*0680*/  LEA R43, R16, R35, 0x2 ;  /* 0x00000023102b7211 */ /* 0x000fe200078e10ff */
[----:B------:R0:W4:Y:S01]  /*0690*/  LDG.E.U16 R25, desc[UR4][R30.64] ;  /* 0x000000041e197981 */ /* 0x000122000c1e1500 */
[----:B------:R-:W-:-:S02]  /*06a0*/  LEA.HI.X.SX32 R39, R39, R0, 0x1, P1 ;  /* 0x0000000027277211 */ /* 0x000fc400008f0eff */
[C---:B------:R-:W-:Y:S01]  /*06b0*/  LEA R40, P0, R27.reuse, R2, 0x1 ;  /* 0x000000021b287211 */ /* 0x040fe200078008ff */
[----:B------:R-:W4:Y:S03]  /*06c0*/  LDG.E.U16 R24, desc[UR4][R36.64] ;  /* 0x0000000424187981 */ /* 0x000f26000c1e1500 */
[----:B------:R-:W-:Y:S02]  /*06d0*/  LEA.HI.X.SX32 R41, R27, R0, 0x1, P0 ;  /* 0x000000001b297211 */ /* 0x000fe400000f0eff */
[----:B------:R1:W4:Y:S01]  /*06e0*/  LDG.E.U16 R27, desc[UR4][R38.64] ;  /* 0x00000004261b7981 */ /* 0x000322000c1e1500 */
[C---:B0-----:R-:W-:Y:S01]  /*06f0*/  IMAD R31, R16.reuse, 0x4, R43 ;  /* 0x00000004101f7824 */ /* 0x041fe200078e022b */
[C---:B------:R-:W-:Y:S02]  /*0700*/  LEA R32, P0, R29.reuse, R2, 0x1 ;  /* 0x000000021d207211 */ /* 0x040fe400078008ff */
[----:B------:R0:W4:Y:S02]  /*0710*/  LDG.E.U16 R26, desc[UR4][R40.64] ;  /* 0x00000004281a7981 */ /* 0x000124000c1e1500 */
[----:B------:R-:W-:Y:S01]  /*0720*/  LEA.HI.X.SX32 R33, R29, R0, 0x1, P0 ;  /* 0x000000001d217211 */ /* 0x000fe200000f0eff */
[----:B-1----:R-:W-:Y:S01]  /*0730*/  IMAD R39, R16, 0x4, R31 ;  /* 0x0000000410277824 */ /* 0x002fe200078e021f */
[----:B------:R-:W-:-:S03]  /*0740*/  LEA R34, P0, R35, R2, 0x1 ;  /* 0x0000000223227211 */ /* 0x000fc600078008ff */
[----:B------:R-:W4:Y:S01]  /*0750*/  LDG.E.U16 R29, desc[UR4][R32.64] ;  /* 0x00000004201d7981 */ /* 0x000f22000c1e1500 */
[C---:B0-----:R-:W-:Y:S01]  /*0760*/  IMAD R41, R16.reuse, 0x4, R39 ;  /* 0x0000000410297824 */ /* 0x041fe200078e0227 */
[----:B------:R-:W-:Y:S02]  /*0770*/  LEA R42, P1, R43, R2, 0x1 ;  /* 0x000000022b2a7211 */ /* 0x000fe400078208ff */
[-C--:B------:R-:W-:Y:S01]  /*0780*/  LEA.HI.X.SX32 R35, R35, R0.reuse, 0x1, P0 ;  /* 0x0000000023237211 */ /* 0x080fe200000f0eff */
[C---:B------:R-:W-:Y:S01]  /*0790*/  IMAD R45, R16.reuse, 0x4, R41 ;  /* 0x00000004102d7824 */ /* 0x040fe200078e0229 */
[----:B------:R-:W-:Y:S02]  /*07a0*/  LEA.HI.X.SX32 R43, R43, R0, 0x1, P1 ;  /* 0x000000002b2b7211 */ /* 0x000fe400008f0eff */
[C---:B------:R-:W-:Y:S01]  /*07b0*/  LEA R36, P0, R31.reuse, R2, 0x1 ;  /* 0x000000021f247211 */ /* 0x040fe200078008ff */
[----:B------:R-:W-:Y:S01]  /*07c0*/  IMAD R47, R16, 0x4, R45 ;  /* 0x00000004102f7824 */ /* 0x000fe200078e022d */
[----:B------:R-:W4:Y:S02]  /*07d0*/  LDG.E.U16 R28, desc[UR4][R34.64] ;  /* 0x00000004221c7981 */ /* 0x000f24000c1e1500 */
[----:B------:R-:W-:-:S02]  /*07e0*/  LEA.HI.X.SX32 R37, R31, R0, 0x1, P0 ;  /* 0x000000001f257211 */ /* 0x000fc400000f0eff */
[----:B------:R0:W4:Y:S01]  /*07f0*/  LDG.E.U16 R31, desc[UR4][R42.64] ;  /* 0x000000042a1f7981 */ /* 0x000122000c1e1500 */
[----:B------:R-:W-:-:S03]  /*0800*/  LEA R38, P0, R39, R2, 0x1 ;  /* 0x0000000227267211 */ /* 0x000fc600078008ff */
[----:B------:R1:W4:Y:S01]  /*0810*/  LDG.E.U16 R30, desc[UR4][R36.64] ;  /* 0x00000004241e7981 */ /* 0x000322000c1e1500 */
[C---:B0-----:R-:W-:Y:S01]  /*0820*/  IMAD R43, R16.reuse, 0x4, R47 ;  /* 0x00000004102b7824 */ /* 0x041fe200078e022f */
[----:B------:R-:W-:Y:S02]  /*0830*/  LEA.HI.X.SX32 R39, R39, R0, 0x1, P0 ;  /* 0x0000000027277211 */ /* 0x000fe400000f0eff */
[C---:B------:R-:W-:Y:S02]  /*0840*/  LEA R40, P0, R41.reuse, R2, 0x1 ;  /* 0x0000000229287211 */ /* 0x040fe400078008ff */
[----:B-1----:R-:W-:Y:S01]  /*0850*/  LEA R37, R16, R43, 0x2 ;  /* 0x0000002b10257211 */ /* 0x002fe200078e10ff */
[----:B------:R0:W4:Y:S01]  /*0860*/  LDG.E.U16 R33, desc[UR4][R38.64] ;  /* 0x0000000426217981 */ /* 0x000122000c1e1500 */
[----:B------:R-:W-:-:S03]  /*0870*/  LEA.HI.X.SX32 R41, R41, R0, 0x1, P0 ;  /* 0x0000000029297211 */ /* 0x000fc600000f0eff */
[C---:B------:R-:W-:Y:S01]  /*0880*/  IMAD R51, R16.reuse, 0x4, R37 ;  /* 0x0000000410337824 */ /* 0x040fe200078e0225 */
[C---:B------:R-:W-:Y:S01]  /*0890*/  LEA R46, P0, R47.reuse, R2, 0x1 ;  /* 0x000000022f2e7211 */ /* 0x040fe200078008ff */
[----:B------:R1:W4:Y:S02]  /*08a0*/  LDG.E.U16 R32, desc[UR4][R40.64] ;  /* 0x0000000428207981 */ /* 0x000324000c1e1500 */
[C---:B0-----:R-:W-:Y:S01]  /*08b0*/  IMAD R39, R16.reuse, 0x4, R51 ;  /* 0x0000000410277824 */ /* 0x041fe200078e0233 */
[----:B------:R-:W-:Y:S02]  /*08c0*/  LEA.HI.X.SX32 R47, R47, R0, 0x1, P0 ;  /* 0x000000002f2f7211 */ /* 0x000fe400000f0eff */
[-C--:B------:R-:W-:Y:S01]  /*08d0*/  LEA R42, P0, R43, R2.reuse, 0x1 ;  /* 0x000000022b2a7211 */ /* 0x080fe200078008ff */
[----:B-1----:R-:W-:Y:S01]  /*08e0*/  IMAD R41, R16, 0x4, R39 ;  /* 0x0000000410297824 */ /* 0x002fe200078e0227 */
[----:B------:R-:W-:Y:S01]  /*08f0*/  LEA R44, P1, R45, R2, 0x1 ;  /* 0x000000022d2c7211 */ /* 0x000fe200078208ff */
[----:B------:R0:W4:Y:S01]  /*0900*/  LDG.E.U16 R34, desc[UR4][R46.64] ;  /* 0x000000042e227981 */ /* 0x000122000c1e1500 */
[----:B------:R-:W-:-:S02]  /*0910*/  LEA.HI.X.SX32 R43, R43, R0, 0x1, P0 ;  /* 0x000000002b2b7211 */ /* 0x000fc400000f0eff */
[----:B------:R-:W-:Y:S02]  /*0920*/  LEA.HI.X.SX32 R45, R45, R0, 0x1, P1 ;  /* 0x000000002d2d7211 */ /* 0x000fe400008f0eff */
[-C--:B------:R-:W-:Y:S02]  /*0930*/  LEA R48, P0, R37, R2.reuse, 0x1 ;  /* 0x0000000225307211 */ /* 0x080fe400078008ff */
[----:B------:R-:W-:Y:S01]  /*0940*/  LEA R50, P1, R51, R2, 0x1 ;  /* 0x0000000233327211 */ /* 0x000fe200078208ff */
[----:B------:R-:W4:Y:S01]  /*0950*/  LDG.E.U16 R35, desc[UR4][R44.64] ;  /* 0x000000042c237981 */ /* 0x000f22000c1e1500 */
[C---:B0-----:R-:W-:Y:S01]  /*0960*/  IMAD R47, R16.reuse, 0x4, R41 ;  /* 0x00000004102f7824 */ /* 0x041fe200078e0229 */
[-C--:B------:R-:W-:Y:S02]  /*0970*/  LEA.HI.X.SX32 R49, R37, R0.reuse, 0x1, P0 ;  /* 0x0000000025317211 */ /* 0x080fe400000f0eff */
[----:B------:R0:W4:Y:S01]  /*0980*/  LDG.E.U16 R37, desc[UR4][R42.64] ;  /* 0x000000042a257981 */ /* 0x000122000c1e1500 */
[----:B------:R-:W-:Y:S01]  /*0990*/  IMAD R55, R16, 0x4, R47 ;  /* 0x0000000410377824 */ /* 0x000fe200078e022f */
[----:B------:R-:W-:-:S02]  /*09a0*/  LEA.HI.X.SX32 R51, R51, R0, 0x1, P1 ;  /* 0x0000000033337211 */ /* 0x000fc400008f0eff */
[C---:B------:R-:W-:Y:S01]  /*09b0*/  LEA R52, P0, R39.reuse, R2, 0x1 ;  /* 0x0000000227347211 */ /* 0x040fe200078008ff */
[----:B------:R-:W4:Y:S01]  /*09c0*/  LDG.E.U16 R36, desc[UR4][R48.64] ;  /* 0x0000000430247981 */ /* 0x000f22000c1e1500 */
[----:B0-----:R-:W-:Y:S02]  /*09d0*/  IMAD R43, R16, 0x4, R55 ;  /* 0x00000004102b7824 */ /* 0x001fe400078e0237 */
[----:B------:R-:W-:Y:S02]  /*09e0*/  LEA.HI.X.SX32 R53, R39, R0, 0x1, P0 ;  /* 0x0000000027357211 */ /* 0x000fe400000f0eff */
[----:B------:R0:W4:Y:S01]  /*09f0*/  LDG.E.U16 R39, desc[UR4][R50.64] ;  /* 0x0000000432277981 */ /* 0x000122000c1e1500 */
[----:B------:R-:W-:-:S03]  /*0a00*/  LEA R44, P0, R41, R2, 0x1 ;  /* 0x00000002292c7211 */ /* 0x000fc600078008ff */
[----:B------:R1:W4:Y:S01]  /*0a10*/  LDG.E.U16 R38, desc[UR4][R52.64] ;  /* 0x0000000434267981 */ /* 0x000322000c1e1500 */
[----:B------:R-:W-:Y:S02]  /*0a20*/  LEA.HI.X.SX32 R45, R41, R0, 0x1, P0 ;  /* 0x00000000292d7211 */ /* 0x000fe400000f0eff */
[----:B0-----:R-:W-:-:S03]  /*0a30*/  LEA R51, R16, R43, 0x2 ;  /* 0x0000002b10337211 */ /* 0x001fc600078e10ff */
[----:B------:R-:W4:Y:S01]  /*0a40*/  LDG.E.U16 R41, desc[UR4][R44.64] ;  /* 0x000000042c297981 */ /* 0x000f22000c1e1500 */
[-C--:B------:R-:W-:Y:S01]  /*0a50*/  LEA R46, P0, R47, R2.reuse, 0x1 ;  /* 0x000000022f2e7211 */ /* 0x080fe200078008ff */
[C---:B-1----:R-:W-:Y:S01]  /*0a60*/  IMAD R53, R16.reuse, 0x4, R51 ;  /* 0x0000000410357824 */ /* 0x042fe200078e0233 */
        /* <DEDUP_REMOVED lines=11> */
[----:B0-----:R-:W-:Y:S01]  /*0b20*/  IMAD R55, R16, 0x4, R59 ;  /* 0x0000000410377824 */ /* 0x001fe200078e023b */
[----:B------:R-:W-:-:S03]  /*0b30*/  LEA.HI.X.SX32 R51, R51, R0, 0x1, P0 ;  /* 0x0000000033337211 */ /* 0x000fc600000f0eff */
[C---:B-1----:R-:W-:Y:S01]  /*0b40*/  IMAD R49, R16.reuse, 0x4, R55 ;  /* 0x0000000410317824 */ /* 0x042fe200078e0237 */
[C---:B------:R-:W-:Y:S01]  /*0b50*/  LEA R52, P0, R53.reuse, R2, 0x1 ;  /* 0x0000000235347211 */ /* 0x040fe200078008ff */
[----:B------:R0:W4:Y:S02]  /*0b60*/  LDG.E.U16 R45, desc[UR4][R50.64] ;  /* 0x00000004322d7981 */ /* 0x000124000c1e1500 */
[----:B------:R-:W-:Y:S01]  /*0b70*/  IMAD R63, R16, 0x4, R49 ;  /* 0x00000004103f7824 */ /* 0x000fe200078e0231 */
[----:B------:R-:W-:Y:S02]  /*0b80*/  LEA.HI.X.SX32 R53, R53, R0, 0x1, P0 ;  /* 0x0000000035357211 */ /* 0x000fe400000f0eff */
[----:B------:R-:W-:-:S03]  /*0b90*/  LEA R58, P0, R59, R2, 0x1 ;  /* 0x000000023b3a7211 */ /* 0x000fc600078008ff */
[----:B------:R1:W4:Y:S01]  /*0ba0*/  LDG.E.U16 R44, desc[UR4][R52.64] ;  /* 0x00000004342c7981 */ /* 0x000322000c1e1500 */
[C---:B0-----:R-:W-:Y:S02]  /*0bb0*/  LEA R51, R16.reuse, R63, 0x2 ;  /* 0x0000003f10337211 */ /* 0x041fe400078e10ff */
[----:B------:R-:W-:Y:S02]  /*0bc0*/  LEA.HI.X.SX32 R59, R59, R0, 0x1, P0 ;  /* 0x000000003b3b7211 */ /* 0x000fe400000f0eff */
[-C--:B------:R-:W-:Y:S02]  /*0bd0*/  LEA R54, P0, R55, R2.reuse, 0x1 ;  /* 0x0000000237367211 */ /* 0x080fe400078008ff */
[----:B------:R-:W-:Y:S01]  /*0be0*/  LEA R56, P1, R57, R2, 0x1 ;  /* 0x0000000239387211 */ /* 0x000fe200078208ff */
[----:B------:R0:W4:Y:S01]  /*0bf0*/  LDG.E.U16 R46, desc[UR4][R58.64] ;  /* 0x000000043a2e7981 */ /* 0x000122000c1e1500 */
[----:B-1----:R-:W-:Y:S01]  /*0c00*/  IMAD R53, R16, 0x4, R51 ;  /* 0x0000000410357824 */ /* 0x002fe200078e0233 */
[----:B------:R-:W-:-:S02]  /*0c10*/  LEA.HI.X.SX32 R55, R55, R0, 0x1, P0 ;  /* 0x0000000037377211 */ /* 0x000fc400000f0eff */
[----:B------:R-:W-:Y:S02]  /*0c20*/  LEA.HI.X.SX32 R57, R57, R0, 0x1, P1 ;  /* 0x0000000039397211 */ /* 0x000fe400008f0eff */
[-C--:B------:R-:W-:Y:S02]  /*0c30*/  LEA R60, P0, R49, R2.reuse, 0x1 ;  /* 0x00000002313c7211 */ /* 0x080fe400078008ff */
[----:B------:R-:W-:Y:S01]  /*0c40*/  LEA R62, P1, R63, R2, 0x1 ;  /* 0x000000023f3e7211 */ /* 0x000fe200078208ff */
[----:B------:R-:W4:Y:S01]  /*0c50*/  LDG.E.U16 R47, desc[UR4][R56.64] ;  /* 0x00000004382f7981 */ /* 0x000f22000c1e1500 */
[----:B0-----:R-:W-:Y:S01]  /*0c60*/  IMAD R59, R16, 0x4, R53 ;  /* 0x00000004103b7824 */ /* 0x001fe200078e0235 */
[----:B------:R-:W-:-:S03]  /*0c70*/  LEA.HI.X.SX32 R61, R49, R0, 0x1, P0 ;  /* 0x00000000313d7211 */ /* 0x000fc600000f0eff */
[----:B------:R-:W-:Y:S01]  /*0c80*/  IMAD R67, R16, 0x4, R59 ;  /* 0x0000000410437824 */ /* 0x000fe200078e023b */
[----:B------:R-:W-:Y:S01]  /*0c90*/  LEA.HI.X.SX32 R63, R63, R0, 0x1, P1 ;  /* 0x000000003f3f7211 */ /* 0x000fe200008f0eff */
[----:B------:R0:W4:Y:S01]  /*0ca0*/  LDG.E.U16 R49, desc[UR4][R54.64] ;  /* 0x0000000436317981 */ /* 0x000122000c1e1500 */
[----:B------:R-:W-:-:S03]  /*0cb0*/  LEA R64, P0, R51, R2, 0x1 ;  /* 0x0000000233407211 */ /* 0x000fc600078008ff */
[----:B------:R-:W4:Y:S01]  /*0cc0*/  LDG.E.U16 R48, desc[UR4][R60.64] ;  /* 0x000000043c307981 */ /* 0x000f22000c1e1500 */
[----:B------:R-:W-:-:S03]  /*0cd0*/  LEA.HI.X.SX32 R65, R51, R0, 0x1, P0 ;  /* 0x0000000033417211 */ /* 0x000fc600000f0eff */
[----:B------:R1:W4:Y:S01]  /*0ce0*/  LDG.E.U16 R51, desc[UR4][R62.64] ;  /* 0x000000043e337981 */ /* 0x000322000c1e1500 */
[C---:B0-----:R-:W-:Y:S01]  /*0cf0*/  IMAD R55, R16.reuse, 0x4, R67 ;  /* 0x0000000410377824 */ /* 0x041fe200078e0243 */
[C---:B------:R-:W-:Y:S02]  /*0d00*/  LEA R56, P0, R53.reuse, R2, 0x1 ;  /* 0x0000000235387211 */ /* 0x040fe400078008ff */
[----:B------:R0:W4:Y:S01]  /*0d10*/  LDG.E.U16 R50, desc[UR4][R64.64] ;  /* 0x0000000440327981 */ /* 0x000122000c1e1500 */
[----:B-1----:R-:W-:Y:S01]  /*0d20*/  IMAD R63, R16, 0x4, R55 ;  /* 0x00000004103f7824 */ /* 0x002fe200078e0237 */
[----:B------:R-:W-:-:S03]  /*0d30*/  LEA.HI.X.SX32 R57, R53, R0, 0x1, P0 ;  /* 0x0000000035397211 */ /* 0x000fc600000f0eff */
[C---:B0-----:R-:W-:Y:S01]  /*0d40*/  IMAD R65, R16.reuse, 0x4, R63 ;  /* 0x0000000410417824 */ /* 0x041fe200078e023f */
[-C--:B------:R-:W-:Y:S01]  /*0d50*/  LEA R58, P0, R59, R2.reuse, 0x1 ;  /* 0x000000023b3a7211 */ /* 0x080fe200078008ff */
[----:B------:R-:W4:Y:S01]  /*0d60*/  LDG.E.U16 R53, desc[UR4][R56.64] ;  /* 0x0000000438357981 */ /* 0x000f22000c1e1500 */
[----:B------:R-:W-:Y:S02]  /*0d70*/  LEA R66, P1, R67, R2, 0x1 ;  /* 0x0000000243427211 */ /* 0x000fe400078208ff */
[C---:B------:R-:W-:Y:S02]  /*0d80*/  LEA R69, R16.reuse, R65, 0x2 ;  /* 0x0000004110457211 */ /* 0x040fe400078e10ff */
[-C--:B------:R-:W-:Y:S02]  /*0d90*/  LEA.HI.X.SX32 R59, R59, R0.reuse, 0x1, P0 ;  /* 0x000000003b3b7211 */ /* 0x080fe400000f0eff */
        /* <DEDUP_REMOVED lines=8> */
[----:B------:R-:W-:Y:S01]  /*0e20*/  LEA.HI.X.SX32 R63, R63, R0, 0x1, P0 ;  /* 0x000000003f3f7211 */ /* 0x000fe200000f0eff */
[----:B0-----:R-:W-:Y:S01]  /*0e30*/  IMAD R67, R16, 0x4, R71 ;  /* 0x0000000410437824 */ /* 0x001fe200078e0247 */
[----:B------:R-:W-:-:S03]  /*0e40*/  LEA R64, P0, R65, R2, 0x1 ;  /* 0x0000000241407211 */ /* 0x000fc600078008ff */
[----:B------:R0:W4:Y:S01]  /*0e50*/  LDG.E.U16 R57, desc[UR4][R62.64] ;  /* 0x000000043e397981 */ /* 0x000122000c1e1500 */
        /* <DEDUP_REMOVED lines=14> */
[C---:B0-----:R-:W-:Y:S01]  /*0f40*/  LEA R71, R16.reuse, R65, 0x2 ;  /* 0x0000004110477211 */ /* 0x041fe200078e10ff */
[----:B------:R-:W4:Y:S01]  /*0f50*/  LDG.E.U16 R59, desc[UR4][R68.64] ;  /* 0x00000004443b7981 */ /* 0x000f22000c1e1500 */
[----:B------:R-:W-:Y:S02]  /*0f60*/  LEA R74, P1, R75, R2, 0x1 ;  /* 0x000000024b4a7211 */ /* 0x000fe400078208ff */
[-C--:B------:R-:W-:Y:S01]  /*0f70*/  LEA.HI.X.SX32 R73, R61, R0.reuse, 0x1, P0 ;  /* 0x000000003d497211 */ /* 0x080fe200000f0eff */
[----:B------:R-:W-:Y:S01]  /*0f80*/  IMAD R79, R16, 0x4, R71 ;  /* 0x00000004104f7824 */ /* 0x000fe200078e0247 */
[----:B------:R-:W-:Y:S01]  /*0f90*/  LEA.HI.X.SX32 R75, R75, R0, 0x1, P1 ;  /* 0x000000004b4b7211 */ /* 0x000fe200008f0eff */
[----:B------:R0:W4:Y:S01]  /*0fa0*/  LDG.E.U16 R61, desc[UR4][R66.64] ;  /* 0x00000004423d7981 */ /* 0x000122000c1e1500 */
[----:B------:R-:W-:-:S03]  /*0fb0*/  LEA R76, P0, R63, R2, 0x1 ;  /* 0x000000023f4c7211 */ /* 0x000fc600078008ff */
[----:B------:R-:W4:Y:S01]  /*0fc0*/  LDG.E.U16 R60, desc[UR4][R72.64] ;  /* 0x00000004483c7981 */ /* 0x000f22000c1e1500 */
[----:B------:R-:W-:-:S03]  /*0fd0*/  LEA.HI.X.SX32 R77, R63, R0, 0x1, P0 ;  /* 0x000000003f4d7211 */ /* 0x000fc600000f0eff */
[----:B------:R1:W4:Y:S01]  /*0fe0*/  LDG.E.U16 R63, desc[UR4][R74.64] ;  /* 0x000000044a3f7981 */ /* 0x000322000c1e1500 */
[----:B0-----:R-:W-:-:S03]  /*0ff0*/  IMAD R67, R16, 0x4, R79 ;  /* 0x0000000410437824 */ /* 0x001fc600078e024f */
[----:B------:R0:W4:Y:S01]  /*1000*/  LDG.E.U16 R62, desc[UR4][R76.64] ;  /* 0x000000044c3e7981 */ /* 0x000122000c1e1500 */
[----:B-1----:R-:W-:Y:S01]  /*1010*/  IMAD R75, R16, 0x4, R67 ;  /* 0x00000004104b7824 */ /* 0x002fe200078e0243 */
[----:B------:R-:W-:-:S03]  /*1020*/  LEA R68, P0, R65, R2, 0x1 ;  /* 0x0000000241447211 */ /* 0x000fc600078008ff */
[----:B0-----:R-:W-:Y:S01]  /*1030*/  IMAD R77, R16, 0x4, R75 ;  /* 0x00000004104d7824 */ /* 0x001fe200078e024b */
[----:B------:R-:W-:-:S03]  /*1040*/  LEA.HI.X.SX32 R69, R65, R0, 0x1, P0 ;  /* 0x0000000041457211 */ /* 0x000fc600000f0eff */
[C---:B------:R-:W-:Y:S01]  /*1050*/  IMAD R81, R16.reuse, 0x4, R77 ;  /* 0x0000000410517824 */ /* 0x040fe200078e024d */
[C---:B------:R-:W-:Y:S01]  /*1060*/  LEA R70, P0, R71.reuse, R2, 0x1 ;  /* 0x0000000247467211 */ /* 0x040fe200078008ff */
[----:B------:R-:W4:Y:S02]  /*1070*/  LDG.E.U16 R65, desc[UR4][R68.64] ;  /* 0x0000000444417981 */ /* 0x000f24000c1e1500 */
[C---:B------:R-:W-:Y:S01]  /*1080*/  IMAD R83, R16.reuse, 0x4, R81 ;  /* 0x0000000410537824 */ /* 0x040fe200078e0251 */
[----:B------:R-:W-:Y:S02]  /*1090*/  LEA.HI.X.SX32 R71, R71, R0, 0x1, P0 ;  /* 0x0000000047477211 */ /* 0x000fe400000f0eff */
[C---:B------:R-:W-:Y:S02]  /*10a0*/  LEA R72, P0, R67.reuse, R2, 0x1 ;  /* 0x0000000243487211 */ /* 0x040fe400078008ff */
[----:B------:R-:W-:Y:S01]  /*10b0*/  LEA R85, R16, R83, 0x2 ;  /* 0x0000005310557211 */ /* 0x000fe200078e10ff */
[----:B------:R-:W4:Y:S01]  /*10c0*/  LDG.E.U16 R64, desc[UR4][R70.64] ;  /* 0x0000000446407981 */ /* 0x000f22000c1e1500 */
[----:B------:R-:W-:-:S02]  /*10d0*/  LEA.HI.X.SX32 R73, R67, R0, 0x1, P0 ;  /* 0x0000000043497211 */ /* 0x000fc400000f0eff */
[-C--:B------:R-:W-:Y:S01]  /*10e0*/  LEA R78, P1, R79, R2.reuse, 0x1 ;  /* 0x000000024f4e7211 */ /* 0x080fe200078208ff */
[C---:B------:R-:W-:Y:S01]  /*10f0*/  IMAD R87, R16.reuse, 0x4, R85 ;  /* 0x0000000410577824 */ /* 0x040fe200078e0255 */
[----:B------:R-:W-:Y:S01]  /*1100*/  LEA R74, P0, R75, R2, 0x1 ;  /* 0x000000024b4a7211 */ /* 0x000fe200078008ff */
[----:B------:R-:W4:Y:S01]  /*1110*/  LDG.E.U16 R66, desc[UR4][R72.64] ;  /* 0x0000000448427981 */ /* 0x000f22000c1e1500 */
[-C--:B------:R-:W-:Y:S01]  /*1120*/  LEA.HI.X.SX32 R79, R79, R0.reuse, 0x1, P1 ;  /* 0x000000004f4f7211 */ /* 0x080fe200008f0eff */
[C---:B------:R-:W-:Y:S01]  /*1130*/  IMAD R89, R16.reuse, 0x4, R87 ;  /* 0x0000000410597824 */ /* 0x040fe200078e0257 */
[----:B------:R-:W-:Y:S02]  /*1140*/  LEA.HI.X.SX32 R75, R75, R0, 0x1, P0 ;  /* 0x000000004b4b7211 */ /* 0x000fe400000f0eff */
[----:B------:R-:W-:Y:S01]  /*1150*/  LEA R76, P0, R77, R2, 0x1 ;  /* 0x000000024d4c7211 */ /* 0x000fe200078008ff */
[----:B------:R0:W4:Y:S01]  /*1160*/  LDG.E.U16 R67, desc[UR4][R78.64] ;  /* 0x000000044e437981 */ /* 0x000122000c1e1500 */
[----:B------:R-:W-:-:S02]  /*1170*/  IMAD R91, R16, 0x4, R89 ;  /* 0x00000004105b7824 */ /* 0x000fc400078e0259 */
[----:B------:R-:W-:Y:S01]  /*1180*/  LEA.HI.X.SX32 R77, R77, R0, 0x1, P0 ;  /* 0x000000004d4d7211 */ /* 0x000fe200000f0eff */
[----:B------:R-:W4:Y:S01]  /*1190*/  LDG.E.U16 R69, desc[UR4][R74.64] ;  /* 0x000000044a457981 */ /* 0x000f22000c1e1500 */
[C---:B------:R-:W-:Y:S01]  /*11a0*/  IMAD R93, R16.reuse, 0x4, R91 ;  /* 0x00000004105d7824 */ /* 0x040fe200078e025b */
[-C--:B------:R-:W-:Y:S02]  /*11b0*/  LEA R80, P1, R81, R2.reuse, 0x1 ;  /* 0x0000000251507211 */ /* 0x080fe400078208ff */
[----:B------:R-:W4:Y:S01]  /*11c0*/  LDG.E.U16 R68, desc[UR4][R76.64] ;  /* 0x000000044c447981 */ /* 0x000f22000c1e1500 */
[----:B0-----:R-:W-:Y:S01]  /*11d0*/  LEA R78, P0, R83, R2, 0x1 ;  /* 0x00000002534e7211 */ /* 0x001fe200078008ff */
[----:B------:R-:W-:-:S03]  /*11e0*/  IMAD R95, R16, 0x4, R93 ;  /* 0x00000004105f7824 */ /* 0x000fc600078e025d */
[----:B------:R-:W-:Y:S02]  /*11f0*/  LEA.HI.X.SX32 R79, R83, R0, 0x1, P0 ;  /* 0x00000000534f7211 */ /* 0x000fe400000f0eff */
[----:B------:R-:W-:Y:S02]  /*1200*/  LEA R82, P0, R85, R2, 0x1 ;  /* 0x0000000255527211 */ /* 0x000fe400078008ff */
[-C--:B------:R-:W-:Y:S01]  /*1210*/  LEA.HI.X.SX32 R81, R81, R0.reuse, 0x1, P1 ;  /* 0x0000000051517211 */ /* 0x080fe200008f0eff */
[----:B------:R-:W-:Y:S01]  /*1220*/  IMAD R97, R16, 0x4, R95 ;  /* 0x0000000410617824 */ /* 0x000fe200078e025f */
[----:B------:R-:W-:Y:S01]  /*1230*/  LEA.HI.X.SX32 R83, R85, R0, 0x1, P0 ;  /* 0x0000000055537211 */ /* 0x000fe200000f0eff */
[----:B------:R-:W4:Y:S01]  /*1240*/  LDG.E.U16 R70, desc[UR4][R78.64] ;  /* 0x000000044e467981 */ /* 0x000f22000c1e1500 */
[----:B------:R-:W-:-:S03]  /*1250*/  LEA R84, P0, R87, R2, 0x1 ;  /* 0x0000000257547211 */ /* 0x000fc600078008ff */
[----:B------:R0:W4:Y:S01]  /*1260*/  LDG.E.U16 R71, desc[UR4][R80.64] ;  /* 0x0000000450477981 */ /* 0x000122000c1e1500 */
[----:B------:R-:W-:Y:S02]  /*1270*/  LEA.HI.X.SX32 R85, R87, R0, 0x1, P0 ;  /* 0x0000000057557211 */ /* 0x000fe400000f0eff */
[C---:B------:R-:W-:Y:S01]  /*1280*/  LEA R99, R16.reuse, R97, 0x2 ;  /* 0x0000006110637211 */ /* 0x040fe200078e10ff */
[----:B------:R1:W4:Y:S01]  /*1290*/  LDG.E.U16 R73, desc[UR4][R82.64] ;  /* 0x0000000452497981 */ /* 0x000322000c1e1500 */
[-C--:B------:R-:W-:Y:S02]  /*12a0*/  LEA R86, P1, R89, R2.reuse, 0x1 ;  /* 0x0000000259567211 */ /* 0x080fe400078208ff */
[C---:B0-----:R-:W-:Y:S01]  /*12b0*/  LEA R80, P0, R91.reuse, R2, 0x1 ;  /* 0x000000025b507211 */ /* 0x041fe200078008ff */
[----:B------:R-:W-:Y:S01]  /*12c0*/  IMAD R101, R16, 0x4, R99 ;  /* 0x0000000410657824 */ /* 0x000fe200078e0263 */
[----:B------:R0:W4:Y:S02]  /*12d0*/  LDG.E.U16 R72, desc[UR4][R84.64] ;  /* 0x0000000454487981 */ /* 0x000124000c1e1500 */
[----:B------:R-:W-:-:S02]  /*12e0*/  LEA.HI.X.SX32 R81, R91, R0, 0x1, P0 ;  /* 0x000000005b517211 */ /* 0x000fc400000f0eff */
[----:B------:R-:W-:Y:S02]  /*12f0*/  LEA R88, P0, R93, R2, 0x1 ;  /* 0x000000025d587211 */ /* 0x000fe400078008ff */
[-C--:B------:R-:W-:Y:S01]  /*1300*/  LEA.HI.X.SX32 R87, R89, R0.reuse, 0x1, P1 ;  /* 0x0000000059577211 */ /* 0x080fe200008f0eff */
[----:B------:R-:W4:Y:S01]  /*1310*/  LDG.E.U16 R74, desc[UR4][R80.64] ;  /* 0x00000004504a7981 */ /* 0x000f22000c1e1500 */
[----:B------:R-:W-:Y:S01]  /*1320*/  LEA.HI.X.SX32 R89, R93, R0, 0x1, P0 ;  /* 0x000000005d597211 */ /* 0x000fe200000f0eff */
[C---:B------:R-:W-:Y:S01]  /*1330*/  IMAD R93, R16.reuse, 0x4, R101 ;  /* 0x00000004105d7824 */ /* 0x040fe200078e0265 */
[-C--:B-1----:R-:W-:Y:S01]  /*1340*/  LEA R82, P0, R95, R2.reuse, 0x1 ;  /* 0x000000025f527211 */ /* 0x082fe200078008ff */
[----:B------:R1:W4:Y:S02]  /*1350*/  LDG.E.U16 R75, desc[UR4][R86.64] ;  /* 0x00000004564b7981 */ /* 0x000324000c1e1500 */
[C---:B------:R-:W-:Y:S01]  /*1360*/  IMAD R103, R16.reuse, 0x4, R93 ;  /* 0x0000000410677824 */ /* 0x040fe200078e025d */
[----:B------:R-:W-:Y:S01]  /*1370*/  LEA R90, P1, R97, R2, 0x1 ;  /* 0x00000002615a7211 */ /* 0x000fe200078208ff */
[----:B------:R2:W4:Y:S01]  /*1380*/  LDG.E.U16 R77, desc[UR4][R88.64] ;  /* 0x00000004584d7981 */ /* 0x000522000c1e1500 */
[-C--:B------:R-:W-:Y:S01]  /*1390*/  LEA.HI.X.SX32 R83, R95, R0.reuse, 0x1, P0 ;  /* 0x000000005f537211 */ /* 0x080fe200000f0eff */
[----:B------:R-:W-:Y:S01]  /*13a0*/  IMAD R95, R16, 0x4, R103 ;  /* 0x00000004105f7824 */ /* 0x000fe200078e0267 */
[----:B------:R-:W-:-:S02]  /*13b0*/  LEA.HI.X.SX32 R91, R97, R0, 0x1, P1 ;  /* 0x00000000615b7211 */ /* 0x000fc400008f0eff */
[-C--:B0-----:R-:W-:Y:S01]  /*13c0*/  LEA R84, P0, R99, R2.reuse, 0x1 ;  /* 0x0000000263547211 */ /* 0x081fe200078008ff */
[C---:B------:R-:W-:Y:S01]  /*13d0*/  IMAD R97, R16.reuse, 0x4, R95 ;  /* 0x0000000410617824 */ /* 0x040fe200078e025f */
[----:B------:R-:W-:Y:S01]  /*13e0*/  LEA R92, P1, R103, R2, 0x1 ;  /* 0x00000002675c7211 */ /* 0x000fe200078208ff */
[----:B------:R0:W4:Y:S01]  /*13f0*/  LDG.E.U16 R79, desc[UR4][R90.64] ;  /* 0x000000045a4f7981 */ /* 0x000122000c1e1500 */
[----:B------:R-:W-:Y:S01]  /*1400*/  LEA.HI.X.SX32 R85, R99, R0, 0x1, P0 ;  /* 0x0000000063557211 */ /* 0x000fe200000f0eff */
[C---:B------:R-:W-:Y:S01]  /*1410*/  IMAD R99, R16.reuse, 0x4, R97 ;  /* 0x0000000410637824 */ /* 0x040fe200078e0261 */
[C---:B-1----:R-:W-:Y:S01]  /*1420*/  LEA R86, P0, R101.reuse, R2, 0x1 ;  /* 0x0000000265567211 */ /* 0x042fe200078008ff */
[----:B------:R-:W4:Y:S03]  /*1430*/  LDG.E.U16 R76, desc[UR4][R82.64] ;  /* 0x00000004524c7981 */ /* 0x000f26000c1e1500 */
[----:B------:R-:W-:Y:S01]  /*1440*/  LEA R105, R16, R99, 0x2 ;  /* 0x0000006310697211 */ /* 0x000fe200078e10ff */
[----:B------:R1:W4:Y:S01]  /*1450*/  LDG.E.U16 R78, desc[UR4][R84.64] ;  /* 0x00000004544e7981 */ /* 0x000322000c1e1500 */
[----:B------:R-:W-:-:S03]  /*1460*/  LEA.HI.X.SX32 R87, R101, R0, 0x1, P0 ;  /* 0x0000000065577211 */ /* 0x000fc600000f0eff */
[C---:B------:R-:W-:Y:S01]  /*1470*/  IMAD R101, R16.reuse, 0x4, R105 ;  /* 0x0000000410657824 */ /* 0x040fe200078e0269 */
[C---:B--2---:R-:W-:Y:S01]  /*1480*/  LEA R88, P0, R93.reuse, R2, 0x1 ;  /* 0x000000025d587211 */ /* 0x044fe200078008ff */
[----:B------:R2:W4:Y:S02]  /*1490*/  LDG.E.U16 R81, desc[UR4][R86.64] ;  /* 0x0000000456517981 */ /* 0x000524000c1e1500 */
[C---:B------:R-:W-:Y:S01]  /*14a0*/  IMAD R107, R16.reuse, 0x4, R101 ;  /* 0x00000004106b7824 */ /* 0x040fe200078e0265 */
[-C--:B------:R-:W-:Y:S02]  /*14b0*/  LEA.HI.X.SX32 R89, R93, R0.reuse, 0x1, P0 ;  /* 0x000000005d597211 */ /* 0x080fe400000f0eff */
[----:B------:R-:W-:Y:S01]  /*14c0*/  LEA.HI.X.SX32 R93, R103, R0, 0x1, P1 ;  /* 0x00000000675d7211 */ /* 0x000fe200008f0eff */
[C---:B------:R-:W-:Y:S01]  /*14d0*/  IMAD R103, R16.reuse, 0x4, R107 ;  /* 0x0000000410677824 */ /* 0x040fe200078e026b */
[C---:B0-----:R-:W-:Y:S01]  /*14e0*/  LEA R90, P0, R95.reuse, R2, 0x1 ;  /* 0x000000025f5a7211 */ /* 0x041fe200078008ff */
[----:B------:R-:W4:Y:S02]  /*14f0*/  LDG.E.U16 R80, desc[UR4][R88.64] ;  /* 0x0000000458507981 */ /* 0x000f24000c1e1500 */
[C---:B------:R-:W-:Y:S01]  /*1500*/  IMAD R109, R16.reuse, 0x4, R103 ;  /* 0x00000004106d7824 */ /* 0x040fe200078e0267 */
[----:B------:R-:W-:Y:S01]  /*1510*/  LEA.HI.X.SX32 R91, R95, R0, 0x1, P0 ;  /* 0x000000005f5b7211 */ /* 0x000fe200000f0eff */
[----:B------:R0:W4:Y:S02]  /*1520*/  LDG.E.U16 R83, desc[UR4][R92.64] ;  /* 0x000000045c537981 */ /* 0x000124000c1e1500 */
[C---:B------:R-:W-:Y:S01]  /*1530*/  IMAD R111, R16.reuse, 0x4, R109 ;  /* 0x00000004106f7824 */ /* 0x040fe200078e026d */
[C---:B-1----:R-:W-:Y:S01]  /*1540*/  LEA R84, P0, R97.reuse, R2, 0x1 ;  /* 0x0000000261547211 */ /* 0x042fe200078008ff */
[----:B------:R1:W4:Y:S02]  /*1550*/  LDG.E.U16 R82, desc[UR4][R90.64] ;  /* 0x000000045a527981 */ /* 0x000324000c1e1500 */
[----:B------:R-:W-:Y:S01]  /*1560*/  IMAD R113, R16, 0x4, R111 ;  /* 0x0000000410717824 */ /* 0x000fe200078e026f */
[----:B------:R-:W-:-:S02]  /*1570*/  LEA.HI.X.SX32 R85, R97, R0, 0x1, P0 ;  /* 0x0000000061557211 */ /* 0x000fc400000f0eff */
[C---:B--2---:R-:W-:Y:S02]  /*1580*/  LEA R86, P0, R99.reuse, R2, 0x1 ;  /* 0x0000000263567211 */ /* 0x044fe400078008ff */
[----:B------:R-:W-:Y:S01]  /*1590*/  LEA R115, R16, R113, 0x2 ;  /* 0x0000007110737211 */ /* 0x000fe200078e10ff */
[----:B------:R2:W4:Y:S01]  /*15a0*/  LDG.E.U16 R95, desc[UR4][R84.64] ;  /* 0x00000004545f7981 */ /* 0x000522000c1e1500 */
[----:B------:R-:W-:-:S03]  /*15b0*/  LEA.HI.X.SX32 R87, R99, R0, 0x1, P0 ;  /* 0x0000000063577211 */ /* 0x000fc600000f0eff */
[C---:B------:R-:W-:Y:S01]  /*15c0*/  IMAD R99, R16.reuse, 0x4, R115 ;  /* 0x0000000410637824 */ /* 0x040fe200078e0273 */
[C---:B0-----:R-:W-:Y:S01]  /*15d0*/  LEA R92, P0, R101.reuse, R2, 0x1 ;  /* 0x00000002655c7211 */ /* 0x041fe200078008ff */
[----:B------:R0:W4:Y:S02]  /*15e0*/  LDG.E.U16 R94, desc[UR4][R86.64] ;  /* 0x00000004565e7981 */ /* 0x000124000c1e1500 */
[C---:B------:R-:W-:Y:S01]  /*15f0*/  IMAD R117, R16.reuse, 0x4, R99 ;  /* 0x0000000410757824 */ /* 0x040fe200078e0263 */
[----:B------:R-:W-:Y:S02]  /*1600*/  LEA.HI.X.SX32 R93, R101, R0, 0x1, P0 ;  /* 0x00000000655d7211 */ /* 0x000fe400000f0eff */
[-C--:B-1----:R-:W-:Y:S01]  /*1610*/  LEA R90, P0, R107, R2.reuse, 0x1 ;  /* 0x000000026b5a7211 */ /* 0x082fe200078008ff */
[C---:B------:R-:W-:Y:S01]  /*1620*/  IMAD R119, R16.reuse, 0x4, R117 ;  /* 0x0000000410777824 */ /* 0x040fe200078e0275 */
[----:B------:R-:W-:Y:S01]  /*1630*/  LEA R88, P1, R105, R2, 0x1 ;  /* 0x0000000269587211 */ /* 0x000fe200078208ff */
[----:B------:R-:W4:Y:S01]  /*1640*/  LDG.E.U16 R100, desc[UR4][R92.64] ;  /* 0x000000045c647981 */ /* 0x000f22000c1e1500 */
[----:B------:R-:W-:Y:S01]  /*1650*/  LEA.HI.X.SX32 R91, R107, R0, 0x1, P0 ;  /* 0x000000006b5b7211 */ /* 0x000fe200000f0eff */
[----:B------:R-:W-:-:S04]  /*1660*/  IMAD R107, R16, 0x4, R119 ;  /* 0x00000004106b7824 */ /* 0x000fc800078e0277 */
[----:B------:R-:W-:-:S04]  /*1670*/  IMAD R121, R16, 0x4, R107 ;  /* 0x0000000410797824 */ /* 0x000fc800078e026b */
[----:B------:R-:W-:Y:S01]  /*1680*/  IMAD R123, R16, 0x4, R121 ;  /* 0x00000004107b7824 */ /* 0x000fe200078e0279 */
[----:B--2---:R-:W-:-:S04]  /*1690*/  LEA R84, P0, R103, R2, 0x1 ;  /* 0x0000000267547211 */ /* 0x004fc800078008ff */
[C---:B------:R-:W-:Y:S02]  /*16a0*/  LEA R125, R16.reuse, R123, 0x2 ;  /* 0x0000007b107d7211 */ /* 0x040fe400078e10ff */
[-C--:B------:R-:W-:Y:S02]  /*16b0*/  LEA.HI.X.SX32 R89, R105, R0.reuse, 0x1, P1 ;  /* 0x0000000069597211 */ /* 0x080fe400008f0eff */
[----:B------:R-:W-:Y:S01]  /*16c0*/  LEA.HI.X.SX32 R85, R103, R0, 0x1, P0 ;  /* 0x0000000067557211 */ /* 0x000fe200000f0eff */
[C---:B------:R-:W-:Y:S01]  /*16d0*/  IMAD R127, R16.reuse, 0x4, R125 ;  /* 0x00000004107f7824 */ /* 0x040fe200078e027d */
[C---:B0-----:R-:W-:Y:S01]  /*16e0*/  LEA R86, P0, R111.reuse, R2, 0x1 ;  /* 0x000000026f567211 */ /* 0x041fe200078008ff */
[----:B------:R0:W2:Y:S02]  /*16f0*/  LDG.E.U16 R101, desc[UR4][R88.64] ;  /* 0x0000000458657981 */ /* 0x0000a4000c1e1500 */
[C---:B------:R-:W-:Y:S01]  /*1700*/  IMAD R129, R16.reuse, 0x4, R127 ;  /* 0x0000000410817824 */ /* 0x040fe200078e027f */
[----:B------:R-:W-:Y:S01]  /*1710*/  LEA.HI.X.SX32 R87, R111, R0, 0x1, P0 ;  /* 0x000000006f577211 */ /* 0x000fe200000f0eff */
[----:B------:R1:W2:Y:S02]  /*1720*/  LDG.E.U16 R103, desc[UR4][R90.64] ;  /* 0x000000045a677981 */ /* 0x0002a4000c1e1500 */
[C---:B------:R-:W-:Y:S01]  /*1730*/  IMAD R131, R16.reuse, 0x4, R129 ;  /* 0x0000000410837824 */ /* 0x040fe200078e0281 */
[-C--:B------:R-:W-:Y:S01]  /*1740*/  LEA R96, P1, R109, R2.reuse, 0x1 ;  /* 0x000000026d607211 */ /* 0x080fe200078208ff */
[----:B------:R3:W2:Y:S01]  /*1750*/  LDG.E.U16 R102, desc[UR4][R84.64] ;  /* 0x0000000454667981 */ /* 0x0006a2000c1e1500 */
[----:B0-----:R-:W-:Y:S01]  /*1760*/  LEA R88, P0, R113, R2, 0x1 ;  /* 0x0000000271587211 */ /* 0x001fe200078008ff */
[----:B------:R-:W-:-:S02]  /*1770*/  IMAD R133, R16, 0x4, R131 ;  /* 0x0000000410857824 */ /* 0x000fc400078e0283 */
[----:B------:R0:W2:Y:S01]  /*1780*/  LDG.E.U16 R104, desc[UR4][R86.64] ;  /* 0x0000000456687981 */ /* 0x0000a2000c1e1500 */
[----:B------:R-:W-:Y:S02]  /*1790*/  LEA.HI.X.SX32 R89, R113, R0, 0x1, P0 ;  /* 0x0000000071597211 */ /* 0x000fe400000f0eff */
[----:B-1----:R-:W-:Y:S02]  /*17a0*/  LEA R90, P0, R115, R2, 0x1 ;  /* 0x00000002735a7211 */ /* 0x002fe400078008ff */
[-C--:B------:R-:W-:Y:S02]  /*17b0*/  LEA.HI.X.SX32 R97, R109, R0.reuse, 0x1, P1 ;  /* 0x000000006d617211 */ /* 0x080fe400008f0eff */
[----:B------:R-:W-:Y:S01]  /*17c0*/  LEA.HI.X.SX32 R91, R115, R0, 0x1, P0 ;  /* 0x00000000735b7211 */ /* 0x000fe200000f0eff */
[----:B------:R-:W-:Y:S01]  /*17d0*/  IMAD R115, R16, 0x4, R133 ;  /* 0x0000000410737824 */ /* 0x000fe200078e0285 */
[C---:B---3--:R-:W-:Y:S01]  /*17e0*/  LEA R84, P0, R117.reuse, R2, 0x1 ;  /* 0x0000000275547211 */ /* 0x048fe200078008ff */
[----:B------:R1:W3:Y:S03]  /*17f0*/  LDG.E.U16 R105, desc[UR4][R96.64] ;  /* 0x0000000460697981 */ /* 0x0002e6000c1e1500 */
[----:B------:R-:W-:Y:S01]  /*1800*/  LEA.HI.X.SX32 R85, R117, R0, 0x1, P0 ;  /* 0x0000000075557211 */ /* 0x000fe200000f0eff */
[----:B------:R5:W3:Y:S01]  /*1810*/  LDG.E.U16 R109, desc[UR4][R88.64] ;  /* 0x00000004586d7981 */ /* 0x000ae2000c1e1500 */
[----:B0-----:R-:W-:-:S02]  /*1820*/  LEA R86, P0, R119, R2, 0x1 ;  /* 0x0000000277567211 */ /* 0x001fc400078008ff */
[----:B------:R-:W-:Y:S01]  /*1830*/  LEA R92, P1, R99, R2, 0x1 ;  /* 0x00000002635c7211 */ /* 0x000fe200078208ff */
[----:B------:R0:W3:Y:S01]  /*1840*/  LDG.E.U16 R108, desc[UR4][R90.64] ;  /* 0x000000045a6c7981 */ /* 0x0000e2000c1e1500 */
[C---:B-1----:R-:W-:Y:S01]  /*1850*/  IMAD R97, R16.reuse, 0x4, R115 ;  /* 0x0000000410617824 */ /* 0x042fe200078e0273 */
[----:B------:R-:W-:Y:S02]  /*1860*/  LEA.HI.X.SX32 R87, R119, R0, 0x1, P0 ;  /* 0x0000000077577211 */ /* 0x000fe400000f0eff */
[----:B------:R-:W3:Y:S02]  /*1870*/  LDG.E.U16 R110, desc[UR4][R84.64] ;  /* 0x00000004546e7981 */ /* 0x000ee4000c1e1500 */
[----:B------:R-:W-:Y:S02]  /*1880*/  LEA R117, R16, R97, 0x2 ;  /* 0x0000006110757211 */ /* 0x000fe400078e10ff */
[----:B------:R-:W3:Y:S01]  /*1890*/  LDG.E.U16 R113, desc[UR4][R86.64] ;  /* 0x0000000456717981 */ /* 0x000ee2000c1e1500 */
[----:B-----5:R-:W-:-:S02]  /*18a0*/  LEA R88, P0, R107, R2, 0x1 ;  /* 0x000000026b587211 */ /* 0x020fc400078008ff */
[----:B------:R-:W-:Y:S01]  /*18b0*/  IMAD R119, R16, 0x4, R117 ;  /* 0x0000000410777824 */ /* 0x000fe200078e0275 */
[----:B------:R-:W-:-:S03]  /*18c0*/  LEA.HI.X.SX32 R93, R99, R0, 0x1, P1 ;  /* 0x00000000635d7211 */ /* 0x000fc600008f0eff */
[C---:B------:R-:W-:Y:S01]  /*18d0*/  IMAD R135, R16.reuse, 0x4, R119 ;  /* 0x0000000410877824 */ /* 0x040fe200078e0277 */
[----:B0-----:R-:W-:Y:S01]  /*18e0*/  LEA R90, P1, R121, R2, 0x1 ;  /* 0x00000002795a7211 */ /* 0x001fe200078208ff */
[----:B------:R0:W5:Y:S01]  /*18f0*/  LDG.E.U16 R111, desc[UR4][R92.64] ;  /* 0x000000045c6f7981 */ /* 0x000162000c1e1500 */
[-C--:B------:R-:W-:Y:S01]  /*1900*/  LEA.HI.X.SX32 R89, R107, R0.reuse, 0x1, P0 ;  /* 0x000000006b597211 */ /* 0x080fe200000f0eff */
[----:B------:R-:W-:Y:S01]  /*1910*/  IMAD R107, R16, 0x4, R135 ;  /* 0x00000004106b7824 */ /* 0x000fe200078e0287 */
[----:B------:R-:W-:-:S03]  /*1920*/  LEA.HI.X.SX32 R91, R121, R0, 0x1, P1 ;  /* 0x00000000795b7211 */ /* 0x000fc600008f0eff */
[C---:B------:R-:W-:Y:S01]  /*1930*/  IMAD R121, R16.reuse, 0x4, R107 ;  /* 0x0000000410797824 */ /* 0x040fe200078e026b */
[C---:B0-----:R-:W-:Y:S01]  /*1940*/  LEA R92, P0, R123.reuse, R2, 0x1 ;  /* 0x000000027b5c7211 */ /* 0x041fe200078008ff */
[----:B------:R0:W5:Y:S03]  /*1950*/  LDG.E.U16 R112, desc[UR4][R88.64] ;  /* 0x0000000458707981 */ /* 0x000166000c1e1500 */
[----:B------:R-:W-:Y:S01]  /*1960*/  LEA.HI.X.SX32 R93, R123, R0, 0x1, P0 ;  /* 0x000000007b5d7211 */ /* 0x000fe200000f0eff */
[C---:B------:R-:W-:Y:S01]  /*1970*/  IMAD R123, R16.reuse, 0x4, R121 ;  /* 0x00000004107b7824 */ /* 0x040fe200078e0279 */
[C---:B------:R-:W-:Y:S01]  /*1980*/  LEA R84, P0, R125.reuse, R2, 0x1 ;  /* 0x000000027d547211 */ /* 0x040fe200078008ff */
[----:B------:R1:W5:Y:S03]  /*1990*/  LDG.E.U16 R149, desc[UR4][R90.64] ;  /* 0x000000045a957981 */ /* 0x000366000c1e1500 */
[----:B------:R-:W-:Y:S01]  /*19a0*/  LEA.HI.X.SX32 R85, R125, R0, 0x1, P0 ;  /* 0x000000007d557211 */ /* 0x000fe200000f0eff */
[C---:B------:R-:W-:Y:S01]  /*19b0*/  IMAD R125, R16.reuse, 0x4, R123 ;  /* 0x00000004107d7824 */ /* 0x040fe200078e027b */
[-C--:B------:R-:W-:Y:S01]  /*19c0*/  LEA R86, P0, R129, R2.reuse, 0x1 ;  /* 0x0000000281567211 */ /* 0x080fe200078008ff */
[----:B------:R-:W5:Y:S03]  /*19d0*/  LDG.E.U16 R114, desc[UR4][R92.64] ;  /* 0x000000045c727981 */ /* 0x000f66000c1e1500 */
[----:B------:R-:W-:Y:S01]  /*19e0*/  LEA R137, R16, R125, 0x2 ;  /* 0x0000007d10897211 */ /* 0x000fe200078e10ff */
[----:B------:R1:W5:Y:S01]  /*19f0*/  LDG.E.U16 R151, desc[UR4][R84.64] ;  /* 0x0000000454977981 */ /* 0x000362000c1e1500 */
[----:B------:R-:W-:-:S02]  /*1a00*/  LEA R98, P1, R133, R2, 0x1 ;  /* 0x0000000285627211 */ /* 0x000fc400078208ff */
[-C--:B------:R-:W-:Y:S01]  /*1a10*/  LEA.HI.X.SX32 R87, R129, R0.reuse, 0x1, P0 ;  /* 0x0000000081577211 */ /* 0x080fe200000f0eff */
[----:B------:R-:W-:Y:S01]  /*1a20*/  IMAD R129, R16, 0x4, R137 ;  /* 0x0000000410817824 */ /* 0x000fe200078e0289 */
[----:B------:R-:W-:-:S03]  /*1a30*/  LEA.HI.X.SX32 R99, R133, R0, 0x1, P1 ;  /* 0x0000000085637211 */ /* 0x000fc600008f0eff */
[C---:B------:R-:W-:Y:S01]  /*1a40*/  IMAD R133, R16.reuse, 0x4, R129 ;  /* 0x0000000410857824 */ /* 0x040fe200078e0281 */
[C---:B0-----:R-:W-:Y:S01]  /*1a50*/  LEA R88, P0, R97.reuse, R2, 0x1 ;  /* 0x0000000261587211 */ /* 0x041fe200078008ff */
[----:B------:R-:W5:Y:S02]  /*1a60*/  LDG.E.U16 R155, desc[UR4][R98.64] ;  /* 0x00000004629b7981 */ /* 0x000f64000c1e1500 */
[C---:B------:R-:W-:Y:S01]  /*1a70*/  IMAD R139, R16.reuse, 0x4, R133 ;  /* 0x00000004108b7824 */ /* 0x040fe200078e0285 */
[----:B------:R-:W-:Y:S01]  /*1a80*/  LEA.HI.X.SX32 R89, R97, R0, 0x1, P0 ;  /* 0x0000000061597211 */ /* 0x000fe200000f0eff */
[----:B------:R0:W5:Y:S01]  /*1a90*/  LDG.E.U16 R153, desc[UR4][R86.64] ;  /* 0x0000000456997981 */ /* 0x000162000c1e1500 */
[-C--:B------:R-:W-:Y:S01]  /*1aa0*/  LEA R96, P0, R119, R2.reuse, 0x1 ;  /* 0x0000000277607211 */ /* 0x080fe200078008ff */
[C---:B------:R-:W-:Y:S01]  /*1ab0*/  IMAD R141, R16.reuse, 0x4, R139 ;  /* 0x00000004108d7824 */ /* 0x040fe200078e028b */
[----:B-1----:R-:W-:Y:S01]  /*1ac0*/  LEA R90, P1, R107, R2, 0x1 ;  /* 0x000000026b5a7211 */ /* 0x002fe200078208ff */
[----:B------:R1:W5:Y:S01]  /*1ad0*/  LDG.E.U16 R157, desc[UR4][R88.64] ;  /* 0x00000004589d7981 */ /* 0x000362000c1e1500 */
[-C--:B------:R-:W-:Y:S01]  /*1ae0*/  LEA.HI.X.SX32 R97, R119, R0.reuse, 0x1, P0 ;  /* 0x0000000077617211 */ /* 0x080fe200000f0eff */
[----:B------:R-:W-:Y:S01]  /*1af0*/  IMAD R119, R16, 0x4, R141 ;  /* 0x0000000410777824 */ /* 0x000fe200078e028d */
[----:B------:R-:W-:-:S02]  /*1b00*/  LEA.HI.X.SX32 R91, R107, R0, 0x1, P1 ;  /* 0x000000006b5b7211 */ /* 0x000fc400008f0eff */
[-C--:B------:R-:W-:Y:S01]  /*1b10*/  LEA R84, P0, R123, R2.reuse, 0x1 ;  /* 0x000000027b547211 */ /* 0x080fe200078008ff */
[C---:B------:R-:W-:Y:S01]  /*1b20*/  IMAD R107, R16.reuse, 0x4, R119 ;  /* 0x00000004106b7824 */ /* 0x040fe200078e0277 */
[----:B0-----:R-:W-:Y:S01]  /*1b30*/  LEA R86, P1, R133, R2, 0x1 ;  /* 0x0000000285567211 */ /* 0x001fe200078208ff */
[----:B------:R-:W5:Y:S01]  /*1b40*/  LDG.E.U16 R159, desc[UR4][R96.64] ;  /* 0x00000004609f7981 */ /* 0x000f62000c1e1500 */
[----:B------:R-:W-:Y:S02]  /*1b50*/  LEA.HI.X.SX32 R85, R123, R0, 0x1, P0 ;  /* 0x000000007b557211 */ /* 0x000fe400000f0eff */
[----:B------:R-:W-:Y:S01]  /*1b60*/  LEA R123, R16, R107, 0x2 ;  /* 0x0000006b107b7211 */ /* 0x000fe200078e10ff */
[----:B------:R0:W5:Y:S01]  /*1b70*/  LDG.E.U16 R161, desc[UR4][R90.64] ;  /* 0x000000045aa17981 */ /* 0x000162000c1e1500 */
[----:B------:R-:W-:-:S03]  /*1b80*/  LEA R92, P0, R137, R2, 0x1 ;  /* 0x00000002895c7211 */ /* 0x000fc600078008ff */
[C---:B------:R-:W-:Y:S01]  /*1b90*/  IMAD R99, R16.reuse, 0x4, R123 ;  /* 0x0000000410637824 */ /* 0x040fe200078e027b */
[-C--:B------:R-:W-:Y:S01]  /*1ba0*/  LEA.HI.X.SX32 R93, R137, R0.reuse, 0x1, P0 ;  /* 0x00000000895d7211 */ /* 0x080fe200000f0eff */
[----:B------:R0:W5:Y:S02]  /*1bb0*/  LDG.E.U16 R163, desc[UR4][R84.64] ;  /* 0x0000000454a37981 */ /* 0x000164000c1e1500 */
[C---:B------:R-:W-:Y:S01]  /*1bc0*/  IMAD R137, R16.reuse, 0x4, R99 ;  /* 0x0000000410897824 */ /* 0x040fe200078e0263 */
[----:B------:R-:W-:Y:S01]  /*1bd0*/  LEA.HI.X.SX32 R87, R133, R0, 0x1, P1 ;  /* 0x0000000085577211 */ /* 0x000fe200008f0eff */
[----:B------:R0:W5:Y:S01]  /*1be0*/  LDG.E.U16 R165, desc[UR4][R92.64] ;  /* 0x000000045ca57981 */ /* 0x000162000c1e1500 */
[-C--:B-1----:R-:W-:Y:S01]  /*1bf0*/  LEA R88, P0, R141, R2.reuse, 0x1 ;  /* 0x000000028d587211 */ /* 0x082fe200078008ff */
[C---:B------:R-:W-:Y:S01]  /*1c00*/  IMAD R133, R16.reuse, 0x4, R137 ;  /* 0x0000000410857824 */ /* 0x040fe200078e0289 */
[----:B0-----:R-:W-:Y:S01]  /*1c10*/  LEA R90, P1, R99, R2, 0x1 ;  /* 0x00000002635a7211 */ /* 0x001fe200078208ff */
[----:B------:R0:W5:Y:S01]  /*1c20*/  LDG.E.U16 R167, desc[UR4][R86.64] ;  /* 0x0000000456a77981 */ /* 0x000162000c1e1500 */
[----:B------:R-:W-:Y:S01]  /*1c30*/  LEA.HI.X.SX32 R89, R141, R0, 0x1, P0 ;  /* 0x000000008d597211 */ /* 0x000fe200000f0eff */
[----:B------:R-:W-:Y:S01]  /*1c40*/  IMAD R141, R16, 0x4, R133 ;  /* 0x00000004108d7824 */ /* 0x000fe200078e0285 */
[----:B------:R-:W-:-:S03]  /*1c50*/  LEA R96, P0, R107, R2, 0x1 ;  /* 0x000000026b607211 */ /* 0x000fc600078008ff */
[C---:B------:R-:W-:Y:S01]  /*1c60*/  IMAD R143, R16.reuse, 0x4, R141 ;  /* 0x00000004108f7824 */ /* 0x040fe200078e028d */
[-C--:B------:R-:W-:Y:S01]  /*1c70*/  LEA.HI.X.SX32 R97, R107, R0.reuse, 0x1, P0 ;  /* 0x000000006b617211 */ /* 0x080fe200000f0eff */
[----:B------:R1:W5:Y:S02]  /*1c80*/  LDG.E.U16 R169, desc[UR4][R88.64] ;  /* 0x0000000458a97981 */ /* 0x000364000c1e1500 */
[C---:B------:R-:W-:Y:S01]  /*1c90*/  IMAD R107, R16.reuse, 0x4, R143 ;  /* 0x00000004106b7824 */ /* 0x040fe200078e028f */
[----:B------:R-:W-:Y:S01]  /*1ca0*/  LEA.HI.X.SX32 R91, R99, R0, 0x1, P1 ;  /* 0x00000000635b7211 */ /* 0x000fe200008f0eff */
[----:B------:R1:W5:Y:S01]  /*1cb0*/  LDG.E.U16 R171, desc[UR4][R96.64] ;  /* 0x0000000460ab7981 */ /* 0x000362000c1e1500 */
[C---:B------:R-:W-:Y:S02]  /*1cc0*/  LEA R84, P0, R133.reuse, R2, 0x1 ;  /* 0x0000000285547211 */ /* 0x040fe400078008ff */
[----:B------:R-:W-:Y:S01]  /*1cd0*/  LEA R99, R16, R107, 0x2 ;  /* 0x0000006b10637211 */ /* 0x000fe200078e10ff */
[----:B------:R1:W5:Y:S01]  /*1ce0*/  LDG.E.U16 R173, desc[UR4][R90.64] ;  /* 0x000000045aad7981 */ /* 0x000362000c1e1500 */
[----:B------:R-:W-:-:S03]  /*1cf0*/  LEA.HI.X.SX32 R85, R133, R0, 0x1, P0 ;  /* 0x0000000085557211 */ /* 0x000fc600000f0eff */
[C---:B------:R-:W-:Y:S01]  /*1d00*/  IMAD R133, R16.reuse, 0x4, R99 ;  /* 0x0000000410857824 */ /* 0x040fe200078e0263 */
[C---:B------:R-:W-:Y:S01]  /*1d10*/  LEA R92, P0, R143.reuse, R2, 0x1 ;  /* 0x000000028f5c7211 */ /* 0x040fe200078008ff */
[----:B------:R1:W5:Y:S02]  /*1d20*/  LDG.E.U16 R175, desc[UR4][R84.64] ;  /* 0x0000000454af7981 */ /* 0x000364000c1e1500 */
[----:B------:R-:W-:Y:S01]  /*1d30*/  IMAD R145, R16, 0x4, R133 ;  /* 0x0000000410917824 */ /* 0x000fe200078e0285 */
[----:B------:R-:W-:-:S03]  /*1d40*/  LEA.HI.X.SX32 R93, R143, R0, 0x1, P0 ;  /* 0x000000008f5d7211 */ /* 0x000fc600000f0eff */
[C---:B------:R-:W-:Y:S01]  /*1d50*/  IMAD R143, R16.reuse, 0x4, R145 ;  /* 0x00000004108f7824 */ /* 0x040fe200078e0291 */
[-C--:B0-----:R-:W-:Y:S01]  /*1d60*/  LEA R86, P1, R99, R2.reuse, 0x1 ;  /* 0x0000000263567211 */ /* 0x081fe200078208ff */
[----:B------:R0:W5:Y:S01]  /*1d70*/  LDG.E.U16 R177, desc[UR4][R92.64] ;  /* 0x000000045cb17981 */ /* 0x000162000c1e1500 */
[----:B-1----:R-:W-:Y:S01]  /*1d80*/  LEA R88, P0, R145, R2, 0x1 ;  /* 0x0000000291587211 */ /* 0x002fe200078008ff */
[----:B------:R-:W-:Y:S01]  /*1d90*/  IMAD R147, R16, 0x4, R143 ;  /* 0x0000000410937824 */ /* 0x000fe200078e028f */
[-C--:B------:R-:W-:Y:S02]  /*1da0*/  LEA.HI.X.SX32 R87, R99, R0.reuse, 0x1, P1 ;  /* 0x0000000063577211 */ /* 0x080fe400008f0eff */
[----:B------:R-:W-:Y:S02]  /*1db0*/  LEA.HI.X.SX32 R89, R145, R0, 0x1, P0 ;  /* 0x0000000091597211 */ /* 0x000fe400000f0eff */
[-C--:B------:R-:W-:Y:S01]  /*1dc0*/  LEA R96, P1, R147, R2.reuse, 0x1 ;  /* 0x0000000293607211 */ /* 0x080fe200078208ff */
[----:B------:R1:W5:Y:S01]  /*1dd0*/  LDG.E.U16 R145, desc[UR4][R86.64] ;  /* 0x0000000456917981 */ /* 0x000362000c1e1500 */
[----:B------:R-:W-:-:S02]  /*1de0*/  LEA R90, P0, R127, R2, 0x1 ;  /* 0x000000027f5a7211 */ /* 0x000fc400078008ff */
[-C--:B------:R-:W-:Y:S01]  /*1df0*/  LEA.HI.X.SX32 R97, R147, R0.reuse, 0x1, P1 ;  /* 0x0000000093617211 */ /* 0x080fe200008f0eff */
[----:B------:R1:W5:Y:S01]  /*1e00*/  LDG.E.U16 R179, desc[UR4][R88.64] ;  /* 0x0000000458b37981 */ /* 0x000362000c1e1500 */
[----:B------:R-:W-:Y:S02]  /*1e10*/  LEA.HI.X.SX32 R91, R127, R0, 0x1, P0 ;  /* 0x000000007f5b7211 */ /* 0x000fe400000f0eff */
[-C--:B------:R-:W-:Y:S01]  /*1e20*/  LEA R84, P1, R131, R2.reuse, 0x1 ;  /* 0x0000000283547211 */ /* 0x080fe200078208ff */
[----:B------:R1:W5:Y:S01]  /*1e30*/  LDG.E.U16 R127, desc[UR4][R96.64] ;  /* 0x00000004607f7981 */ /* 0x000362000c1e1500 */
[----:B------:R-:W-:Y:S02]  /*1e40*/  LEA R98, P0, R115, R2, 0x1 ;  /* 0x0000000273627211 */ /* 0x000fe400078008ff */
[-C--:B------:R-:W-:Y:S01]  /*1e50*/  LEA.HI.X.SX32 R85, R131, R0.reuse, 0x1, P1 ;  /* 0x0000000083557211 */ /* 0x080fe200008f0eff */
[----:B------:R-:W-:Y:S01]  /*1e60*/  IMAD R147, R16, 0x4, R147 ;  /* 0x0000000410937824 */ /* 0x000fe200078e0293 */
[----:B------:R-:W-:Y:S01]  /*1e70*/  LEA.HI.X.SX32 R99, R115, R0, 0x1, P0 ;  /* 0x0000000073637211 */ /* 0x000fe200000f0eff */
[----:B------:R-:W5:Y:S01]  /*1e80*/  LDG.E.U16 R116, desc[UR4][R90.64] ;  /* 0x000000045a747981 */ /* 0x000f62000c1e1500 */
[----:B0-----:R-:W-:-:S02]  /*1e90*/  LEA R92, P1, R117, R2, 0x1 ;  /* 0x00000002755c7211 */ /* 0x001fc400078208ff */
[----:B-1----:R-:W-:Y:S01]  /*1ea0*/  LEA R86, P0, R135, R2, 0x1 ;  /* 0x0000000287567211 */ /* 0x002fe200078008ff */
[----:B------:R0:W5:Y:S01]  /*1eb0*/  LDG.E.U16 R118, desc[UR4][R84.64] ;  /* 0x0000000454767981 */ /* 0x000162000c1e1500 */
[-C--:B------:R-:W-:Y:S02]  /*1ec0*/  LEA.HI.X.SX32 R93, R117, R0.reuse, 0x1, P1 ;  /* 0x00000000755d7211 */ /* 0x080fe400008f0eff */
[----:B------:R-:W-:Y:S01]  /*1ed0*/  LEA.HI.X.SX32 R87, R135, R0, 0x1, P0 ;  /* 0x0000000087577211 */ /* 0x000fe200000f0eff */
[----:B------:R-:W5:Y:S01]  /*1ee0*/  LDG.E.U16 R120, desc[UR4][R98.64] ;  /* 0x0000000462787981 */ /* 0x000f62000c1e1500 */
[-C--:B------:R-:W-:Y:S02]  /*1ef0*/  LEA R88, P0, R121, R2.reuse, 0x1 ;  /* 0x0000000279587211 */ /* 0x080fe400078008ff */
[----:B------:R-:W-:Y:S01]  /*1f00*/  LEA R96, P1, R125, R2, 0x1 ;  /* 0x000000027d607211 */ /* 0x000fe200078208ff */
[----:B------:R1:W5:Y:S01]  /*1f10*/  LDG.E.U16 R122, desc[UR4][R92.64] ;  /* 0x000000045c7a7981 */ /* 0x000362000c1e1500 */
[----:B------:R-:W-:-:S02]  /*1f20*/  LEA.HI.X.SX32 R89, R121, R0, 0x1, P0 ;  /* 0x0000000079597211 */ /* 0x000fc400000f0eff */
[----:B------:R-:W-:Y:S01]  /*1f30*/  LEA.HI.X.SX32 R97, R125, R0, 0x1, P1 ;  /* 0x000000007d617211 */ /* 0x000fe200008f0eff */
[----:B------:R1:W5:Y:S01]  /*1f40*/  LDG.E.U16 R124, desc[UR4][R86.64] ;  /* 0x00000004567c7981 */ /* 0x000362000c1e1500 */
[-C--:B0-----:R-:W-:Y:S02]  /*1f50*/  LEA R84, P1, R147, R2.reuse, 0x1 ;  /* 0x0000000293547211 */ /* 0x081fe400078208ff */
[----:B------:R-:W-:Y:S01]  /*1f60*/  LEA R90, P0, R129, R2, 0x1 ;  /* 0x00000002815a7211 */ /* 0x000fe200078008ff */
[----:B------:R0:W5:Y:S01]  /*1f70*/  LDG.E.U16 R126, desc[UR4][R88.64] ;  /* 0x00000004587e7981 */ /* 0x000162000c1e1500 */
[-C--:B------:R-:W-:Y:S02]  /*1f80*/  LEA.HI.X.SX32 R85, R147, R0.reuse, 0x1, P1 ;  /* 0x0000000093557211 */ /* 0x080fe400008f0eff */
[----:B------:R-:W-:Y:S01]  /*1f90*/  LEA.HI.X.SX32 R91, R129, R0, 0x1, P0 ;  /* 0x00000000815b7211 */ /* 0x000fe200000f0eff */
[----:B------:R-:W5:Y:S01]  /*1fa0*/  LDG.E.U16 R128, desc[UR4][R96.64] ;  /* 0x0000000460807981 */ /* 0x000f62000c1e1500 */
[----:B-1----:R-:W-:-:S02]  /*1fb0*/  LEA R92, P1, R139, R2, 0x1 ;  /* 0x000000028b5c7211 */ /* 0x002fc400078208ff */
[----:B------:R-:W-:Y:S01]  /*1fc0*/  LEA R86, P0, R119, R2, 0x1 ;  /* 0x0000000277567211 */ /* 0x000fe200078008ff */
[----:B------:R1:W5:Y:S01]  /*1fd0*/  LDG.E.U16 R132, desc[UR4][R84.64] ;  /* 0x0000000454847981 */ /* 0x000362000c1e1500 */
[-C--:B------:R-:W-:Y:S02]  /*1fe0*/  LEA.HI.X.SX32 R93, R139, R0.reuse, 0x1, P1 ;  /* 0x000000008b5d7211 */ /* 0x080fe400008f0eff */
[----:B------:R-:W-:Y:S01]  /*1ff0*/  LEA.HI.X.SX32 R87, R119, R0, 0x1, P0 ;  /* 0x0000000077577211 */ /* 0x000fe200000f0eff */
[----:B------:R1:W5:Y:S01]  /*2000*/  LDG.E.U16 R130, desc[UR4][R90.64] ;  /* 0x000000045a827981 */ /* 0x000362000c1e1500 */
[-C--:B------:R-:W-:Y:S02]  /*2010*/  LEA R98, P1, R123, R2.reuse, 0x1 ;  /* 0x000000027b627211 */ /* 0x080fe400078208ff */
[----:B0-----:R-:W-:Y:S01]  /*2020*/  LEA R88, P0, R137, R2, 0x1 ;  /* 0x0000000289587211 */ /* 0x001fe200078008ff */
[----:B------:R-:W5:Y:S01]  /*2030*/  LDG.E.U16 R92, desc[UR4][R92.64] ;  /* 0x000000045c5c7981 */ /* 0x000f62000c1e1500 */
[----:B------:R-:W-:-:S02]  /*2040*/  LEA.HI.X.SX32 R99, R123, R0, 0x1, P1 ;  /* 0x000000007b637211 */ /* 0x000fc400008f0eff */
[----:B------:R-:W-:Y:S01]  /*2050*/  LEA.HI.X.SX32 R89, R137, R0, 0x1, P0 ;  /* 0x0000000089597211 */ /* 0x000fe200000f0eff */
[----:B------:R-:W5:Y:S01]  /*2060*/  LDG.E.U16 R86, desc[UR4][R86.64] ;  /* 0x0000000456567981 */ /* 0x000f62000c1e1500 */
[-C--:B-1----:R-:W-:Y:S02]  /*2070*/  LEA R84, P0, R141, R2.reuse, 0x1 ;  /* 0x000000028d547211 */ /* 0x082fe400078008ff */
[----:B------:R-:W-:Y:S01]  /*2080*/  LEA R96, P1, R107, R2, 0x1 ;  /* 0x000000026b607211 */ /* 0x000fe200078208ff */
[----:B------:R-:W5:Y:S01]  /*2090*/  LDG.E.U16 R98, desc[UR4][R98.64] ;  /* 0x0000000462627981 */ /* 0x000f62000c1e1500 */
[-C--:B------:R-:W-:Y:S02]  /*20a0*/  LEA.HI.X.SX32 R85, R141, R0.reuse, 0x1, P0 ;  /* 0x000000008d557211 */ /* 0x080fe400000f0eff */
[----:B------:R-:W-:Y:S01]  /*20b0*/  LEA.HI.X.SX32 R97, R107, R0, 0x1, P1 ;  /* 0x000000006b617211 */ /* 0x000fe200008f0eff */
[----:B------:R0:W5:Y:S01]  /*20c0*/  LDG.E.U16 R88, desc[UR4][R88.64] ;  /* 0x0000000458587981 */ /* 0x000162000c1e1500 */
[----:B------:R-:W-:-:S02]  /*20d0*/  LEA R90, P0, R133, R2, 0x1 ;  /* 0x00000002855a7211 */ /* 0x000fc400078008ff */
[----:B------:R-:W-:Y:S01]  /*20e0*/  LEA R106, P1, R143, R2, 0x1 ;  /* 0x000000028f6a7211 */ /* 0x000fe200078208ff */
[----:B------:R-:W5:Y:S01]  /*20f0*/  LDG.E.U16 R84, desc[UR4][R84.64] ;  /* 0x0000000454547981 */ /* 0x000f62000c1e1500 */
[-C--:B------:R-:W-:Y:S02]  /*2100*/  LEA.HI.X.SX32 R91, R133, R0.reuse, 0x1, P0 ;  /* 0x00000000855b7211 */ /* 0x080fe400000f0eff */
[----:B------:R-:W-:Y:S01]  /*2110*/  LEA.HI.X.SX32 R107, R143, R0, 0x1, P1 ;  /* 0x000000008f6b7211 */ /* 0x000fe200008f0eff */
[----:B------:R-:W5:Y:S04]  /*2120*/  LDG.E.U16 R96, desc[UR4][R96.64] ;  /* 0x0000000460607981 */ /* 0x000f68000c1e1500 */
[----:B------:R-:W5:Y:S04]  /*2130*/  LDG.E.U16 R90, desc[UR4][R90.64] ;  /* 0x000000045a5a7981 */ /* 0x000f68000c1e1500 */
[----:B------:R-:W5:Y:S01]  /*2140*/  LDG.E.U16 R106, desc[UR4][R106.64] ;  /* 0x000000046a6a7981 */ /* 0x000f62000c1e1500 */
[----:B------:R-:W1:Y:S01]  /*2150*/  S2R R134, SR_CgaCtaId ;  /* 0x0000000000867919 */ /* 0x000e620000008800 */
[----:B------:R-:W-:-:S02]  /*2160*/  LOP3.LUT R16, R185, 0xff, RZ, 0xc0, !PT ;  /* 0x000000ffb9107812 */ /* 0x000fc400078ec0ff */
[----:B------:R-:W-:Y:S02]  /*2170*/  LOP3.LUT R0, R185, 0xc0, RZ, 0xc0, !PT ;  /* 0x000000c0b9007812 */ /* 0x000fe400078ec0ff */
[----:B0-----:R-:W-:Y:S01]  /*2180*/  MOV R89, 0x400 ;  /* 0x0000040000597802 */ /* 0x001fe20000000f00 */
[----:B------:R-:W-:Y:S01]  /*2190*/  IMAD.SHL.U32 R2, R16, 0x2, RZ ;  /* 0x0000000210027824 */ /* 0x000fe200078e00ff */
[----:B------:R-:W-:-:S04]  /*21a0*/  SHF.R.U32.HI R87, RZ, 0x2, R0 ;  /* 0x00000002ff577819 */ /* 0x000fc80000011600 */
[----:B------:R-:W-:Y:S02]  /*21b0*/  LOP3.LUT R87, R2, R87, RZ, 0x3c, !PT ;  /* 0x0000005702577212 */ /* 0x000fe400078e3cff */
[----:B-1----:R-:W-:-:S04]  /*21c0*/  LEA R0, R134, R89, 0x18 ;  /* 0x0000005986007211 */ /* 0x002fc800078ec0ff */
[----:B------:R-:W-:-:S05]  /*21d0*/  IADD3 R2, R87, R0, RZ ;  /* 0x0000000057027210 */ /* 0x000fca0007ffe0ff */
[----:B------:R0:W-:Y:S02]  /*21e0*/  STS.U16 [R2], R3 ;  /* 0x0000000302007388 */ /* 0x0001e40000000400 */
[----:B0-----:R-:W-:Y:S02]  /*21f0*/  LOP3.LUT R3, R87, 0x40, RZ, 0x3c, !PT ;  /* 0x0000004057037812 */ /* 0x001fe400078e3cff */
[----:B------:R-:W-:Y:S03]  /*2200*/  STS.U16 [R2+0x400], R9 ;  /* 0x0004000902007388 */ /* 0x000fe60000000400 */
[----:B------:R-:W-:Y:S01]  /*2210*/  IMAD.IADD R3, R0, 0x1, R3 ;  /* 0x0000000100037824 */ /* 0x000fe200078e0203 */
[----:B------:R-:W-:Y:S04]  /*2220*/  STS.U16 [R2+0x800], R11 ;  /* 0x0008000b02007388 */ /* 0x000fe80000000400 */
[----:B----4-:R-:W-:Y:S04]  /*2230*/  STS.U16 [R2+0xc00], R13 ;  /* 0x000c000d02007388 */ /* 0x010fe80000000400 */
[----:B------:R-:W-:Y:S04]  /*2240*/  STS.U16 [R2+0x1000], R15 ;  /* 0x0010000f02007388 */ /* 0x000fe80000000400 */
        /* <DEDUP_REMOVED lines=35> */
[----:B--2---:R-:W-:Y:S04]  /*2480*/  STS.U16 [R2+0xa000], R101 ;  /* 0x00a0006502007388 */ /* 0x004fe80000000400 */
[----:B------:R-:W-:Y:S04]  /*2490*/  STS.U16 [R2+0xa400], R103 ;  /* 0x00a4006702007388 */ /* 0x000fe80000000400 */
[----:B---3--:R-:W-:Y:S04]  /*24a0*/  STS.U16 [R2+0xa800], R105 ;  /* 0x00a8006902007388 */ /* 0x008fe80000000400 */
[----:B------:R-:W-:Y:S04]  /*24b0*/  STS.U16 [R2+0xac00], R109 ;  /* 0x00ac006d02007388 */ /* 0x000fe80000000400 */
[----:B-----5:R-:W-:Y:S04]  /*24c0*/  STS.U16 [R2+0xb000], R111 ;  /* 0x00b0006f02007388 */ /* 0x020fe80000000400 */
        /* <DEDUP_REMOVED lines=19> */
[----:B------:R0:W-:Y:S04]  /*2600*/  STS.U16 [R3+0x600], R6 ;  /* 0x0006000603007388 */ /* 0x0001e80000000400 */
[----:B------:R1:W-:Y:S01]  /*2610*/  STS.U16 [R3+0x200], R4 ;  /* 0x0002000403007388 */ /* 0x0003e20000000400 */
[----:B0-----:R-:W-:-:S02]  /*2620*/  IMAD.MOV.U32 R6, RZ, RZ, 0x3f800000 ;  /* 0x3f800000ff067424 */ /* 0x001fc400078e00ff */
[----:B-1----:R-:W-:-:S03]  /*2630*/  IMAD.MOV.U32 R4, RZ, RZ, 0x3f800000 ;  /* 0x3f800000ff047424 */ /* 0x002fc600078e00ff */
[----:B------:R-:W-:Y:S04]  /*2640*/  STL [R1+0xb4], R6 ;  /* 0x0000b40601007387 */ /* 0x000fe80000100800 */
[----:B------:R0:W-:Y:S04]  /*2650*/  STL [R1+0xb0], R4 ;  /* 0x0000b00401007387 */ /* 0x0001e80000100800 */
[----:B------:R-:W-:Y:S04]  /*2660*/  STS.U16 [R3+0x1200], R12 ;  /* 0x0012000c03007388 */ /* 0x000fe80000000400 */
[----:B------:R-:W-:Y:S01]  /*2670*/  STS.U16 [R3+0x1600], R14 ;  /* 0x0016000e03007388 */ /* 0x000fe20000000400 */
[----:B0-----:R-:W-:-:S03]  /*2680*/  VIADD R4, R7, 0x40 ;  /* 0x0000004007047836 */ /* 0x001fc60000000000 */
[----:B------:R-:W-:Y:S04]  /*2690*/  STS.U16 [R3+0x1a00], R18 ;  /* 0x001a001203007388 */ /* 0x000fe80000000400 */
[----:B------:R-:W-:Y:S04]  /*26a0*/  STS.U16 [R3+0x1e00], R20 ;  /* 0x001e001403007388 */ /* 0x000fe80000000400 */
[----:B------:R-:W-:Y:S01]  /*26b0*/  STS.U16 [R3+0x2200], R22 ;  /* 0x0022001603007388 */ /* 0x000fe20000000400 */
[----:B------:R-:W-:Y:S01]  /*26c0*/  ISETP.GE.AND P0, PT, R4, 0x1, PT ;  /* 0x000000010400780c */ /* 0x000fe20003f06270 */
[----:B------:R-:W-:Y:S01]  /*26d0*/  IMAD.MOV.U32 R9, RZ, RZ, -0x800000 ;  /* 0xff800000ff097424 */ /* 0x000fe200078e00ff */
[----:B------:R-:W-:Y:S01]  /*26e0*/  CS2R R134, SRZ ;  /* 0x0000000000867805 */ /* 0x000fe2000001ff00 */
[----:B------:R0:W-:Y:S01]  /*26f0*/  STS.U16 [R3+0xa00], R8 ;  /* 0x000a000803007388 */ /* 0x0001e20000000400 */
[----:B------:R-:W-:-:S02]  /*2700*/  CS2R R136, SRZ ;  /* 0x0000000000887805 */ /* 0x000fc4000001ff00 */
[----:B------:R-:W-:Y:S02]  /*2710*/  CS2R R138, SRZ ;  /* 0x00000000008a7805 */ /* 0x000fe4000001ff00 */
[----:B------:R-:W-:Y:S01]  /*2720*/  CS2R R140, SRZ ;  /* 0x00000000008c7805 */ /* 0x000fe2000001ff00 */
[----:B------:R1:W-:Y:S01]  /*2730*/  STS.U16 [R3+0xe00], R10 ;  /* 0x000e000a03007388 */ /* 0x0003e20000000400 */
[----:B------:R-:W-:Y:S02]  /*2740*/  CS2R R142, SRZ ;  /* 0x00000000008e7805 */ /* 0x000fe4000001ff00 */
[----:B------:R-:W-:Y:S02]  /*2750*/  CS2R R144, SRZ ;  /* 0x0000000000907805 */ /* 0x000fe4000001ff00 */
[----:B------:R-:W-:Y:S01]  /*2760*/  CS2R R146, SRZ ;  /* 0x0000000000927805 */ /* 0x000fe2000001ff00 */
[----:B------:R2:W-:Y:S01]  /*2770*/  STS.U16 [R3+0x2600], R24 ;  /* 0x0026001803007388 */ /* 0x0005e20000000400 */
[----:B------:R-:W-:-:S02]  /*2780*/  CS2R R148, SRZ ;  /* 0x0000000000947805 */ /* 0x000fc4000001ff00 */
[----:B------:R-:W-:Y:S02]  /*2790*/  CS2R R150, SRZ ;  /* 0x0000000000967805 */ /* 0x000fe4000001ff00 */
[C---:B------:R-:W-:Y:S01]  /*27a0*/  LOP3.LUT R4, R185.reuse, 0x60, RZ, 0xc0, !PT ;  /* 0x00000060b9047812 */ /* 0x040fe200078ec0ff */
[----:B------:R3:W-:Y:S01]  /*27b0*/  STS.U16 [R3+0x2a00], R26 ;  /* 0x002a001a03007388 */ /* 0x0007e20000000400 */
[----:B0-----:R-:W-:Y:S01]  /*27c0*/  LOP3.LUT R8, R185, 0x1c, RZ, 0xc0, !PT ;  /* 0x0000001cb9087812 */ /* 0x001fe200078ec0ff */
[----:B-1----:R-:W-:Y:S02]  /*27d0*/  IMAD.MOV.U32 R10, RZ, RZ, -0x800000 ;  /* 0xff800000ff0a7424 */ /* 0x002fe400078e00ff */
[----:B------:R0:W-:Y:S01]  /*27e0*/  STS.U16 [R3+0x2e00], R28 ;  /* 0x002e001c03007388 */ /* 0x0001e20000000400 */
[----:B--2---:R-:W-:-:S03]  /*27f0*/  CS2R R24, SRZ ;  /* 0x0000000000187805 */ /* 0x004fc6000001ff00 */
[----:B------:R1:W-:Y:S01]  /*2800*/  STS.U16 [R3+0x3200], R30 ;  /* 0x0032001e03007388 */ /* 0x0003e20000000400 */
[----:B---3--:R-:W-:-:S03]  /*2810*/  CS2R R26, SRZ ;  /* 0x00000000001a7805 */ /* 0x008fc6000001ff00 */
[----:B------:R2:W-:Y:S01]  /*2820*/  STS.U16 [R3+0x3600], R32 ;  /* 0x0036002003007388 */ /* 0x0005e20000000400 */
[----:B0-----:R-:W-:-:S03]  /*2830*/  CS2R R28, SRZ ;  /* 0x00000000001c7805 */ /* 0x001fc6000001ff00 */
[----:B------:R0:W-:Y:S01]  /*2840*/  STS.U16 [R3+0x3a00], R34 ;  /* 0x003a002203007388 */ /* 0x0001e20000000400 */
[----:B-1----:R-:W-:-:S03]  /*2850*/  CS2R R30, SRZ ;  /* 0x00000000001e7805 */ /* 0x002fc6000001ff00 */
[----:B------:R1:W-:Y:S01]  /*2860*/  STS.U16 [R3+0x3e00], R36 ;  /* 0x003e002403007388 */ /* 0x0003e20000000400 */
[----:B--2---:R-:W-:-:S03]  /*2870*/  CS2R R32, SRZ ;  /* 0x0000000000207805 */ /* 0x004fc6000001ff00 */
        /* <DEDUP_REMOVED lines=95> */
[----:B--2---:R-:W-:Y:S02]  /*2e70*/  CS2R R96, SRZ ;  /* 0x0000000000607805 */ /* 0x004fe4000001ff00 */
[----:B0-----:R-:W-:Y:S02]  /*2e80*/  CS2R R90, SRZ ;  /* 0x00000000005a7805 */ /* 0x001fe4000001ff00 */
[----:B-1----:R-:W-:Y:S01]  /*2e90*/  CS2R R106, SRZ ;  /* 0x00000000006a7805 */ /* 0x002fe2000001ff00 */
[----:B------:R-:W-:Y:S06]  /*2ea0*/  @!P0 BRA `(.L_x_0) ;  /* 0x000000b000248947 */ /* 0x000fec0003800000 */
[----:B------:R-:W0:Y:S01]  /*2eb0*/  LDC R6, c[0x0][0x268] ;  /* 0x00009a00ff067b82 */ /* 0x000e220000000800 */
[----:B------:R-:W-:Y:S02]  /*2ec0*/  IADD3 R10, R0, 0x10000, RZ ;  /* 0x00010000000a7810 */ /* 0x000fe40007ffe0ff */
[----:B------:R-:W-:Y:S02]  /*2ed0*/  CS2R R102, SRZ ;  /* 0x0000000000667805 */ /* 0x000fe4000001ff00 */
[----:B------:R-:W-:Y:S02]  /*2ee0*/  CS2R R104, SRZ ;  /* 0x0000000000687805 */ /* 0x000fe4000001ff00 */
[----:B------:R-:W-:Y:S02]  /*2ef0*/  CS2R R106, SRZ ;  /* 0x00000000006a7805 */ /* 0x000fe4000001ff00 */
[----:B------:R-:W-:Y:S02]  /*2f00*/  SHF.R.U32.HI R10, RZ, 0x4, R10 ;  /* 0x00000004ff0a7819 */ /* 0x000fe4000001160a */
[----:B------:R-:W-:-:S02]  /*2f10*/  CS2R R108, SRZ ;  /* 0x00000000006c7805 */ /* 0x000fc4000001ff00 */
[----:B------:R-:W-:Y:S01]  /*2f20*/  CS2R R110, SRZ ;  /* 0x00000000006e7805 */ /* 0x000fe2000001ff00 */
[----:B------:R-:W1:Y:S01]  /*2f30*/  LDC R12, c[0x0][0x250] ;  /* 0x00009400ff0c7b82 */ /* 0x000e620000000800 */
[----:B------:R-:W-:Y:S02]  /*2f40*/  SGXT.U32 R14, R10, 0xe ;  /* 0x0000000e0a0e781a */ /* 0x000fe40000000000 */
[----:B------:R-:W-:Y:S02]  /*2f50*/  CS2R R112, SRZ ;  /* 0x0000000000707805 */ /* 0x000fe4000001ff00 */
[----:B------:R-:W-:Y:S02]  /*2f60*/  CS2R R114, SRZ ;  /* 0x0000000000727805 */ /* 0x000fe4000001ff00 */
[----:B------:R-:W-:Y:S02]  /*2f70*/  CS2R R116, SRZ ;  /* 0x0000000000747805 */ /* 0x000fe4000001ff00 */
[----:B------:R-:W-:Y:S01]  /*2f80*/  CS2R R118, SRZ ;  /* 0x0000000000767805 */ /* 0x000fe2000001ff00 */
[----:B------:R-:W-:Y:S01]  /*2f90*/  STL [R1+0xb8], R14 ;  /* 0x0000b80e01007387 */ /* 0x000fe20000100800 */
[----:B------:R-:W-:Y:S01]  /*2fa0*/  CS2R R120, SRZ ;  /* 0x0000000000787805 */ /* 0x000fe2000001ff00 */
[----:B------:R-:W2:Y:S01]  /*2fb0*/  LDC R97, c[0x0][0x258] ;  /* 0x00009600ff617b82 */ /* 0x000ea20000000800 */
[----:B------:R-:W-:-:S02]  /*2fc0*/  CS2R R122, SRZ ;  /* 0x00000000007a7805 */ /* 0x000fc4000001ff00 */
[----:B------:R-:W-:Y:S02]  /*2fd0*/  CS2R R124, SRZ ;  /* 0x00000000007c7805 */ /* 0x000fe4000001ff00 */
[----:B------:R-:W-:Y:S02]  /*2fe0*/  CS2R R126, SRZ ;  /* 0x00000000007e7805 */ /* 0x000fe4000001ff00 */
[----:B------:R-:W-:Y:S02]  /*2ff0*/  CS2R R128, SRZ ;  /* 0x0000000000807805 */ /* 0x000fe4000001ff00 */
[----:B------:R-:W-:Y:S02]  /*3000*/  CS2R R130, SRZ ;  /* 0x0000000000827805 */ /* 0x000fe4000001ff00 */
[----:B------:R-:W-:Y:S02]  /*3010*/  CS2R R132, SRZ ;  /* 0x0000000000847805 */ /* 0x000fe4000001ff00 */
[----:B------:R-:W-:Y:S01]  /*3020*/  CS2R R134, SRZ ;  /* 0x0000000000867805 */ /* 0x000fe2000001ff00 */
[----:B0-----:R-:W-:Y:S01]  /*3030*/  IMAD R11, R5, R6, RZ ;  /* 0x00000006050b7224 */ /* 0x001fe200078e02ff */
[----:B------:R-:W-:Y:S01]  /*3040*/  SHF.R.U32.HI R5, RZ, 0x1, R4 ;  /* 0x00000001ff057819 */ /* 0x000fe20000011604 */
[----:B------:R-:W0:Y:S01]  /*3050*/  LDC.64 R98, c[0x0][0x218] ;  /* 0x00008600ff627b82 */ /* 0x000e220000000a00 */
[----:B------:R-:W-:-:S02]  /*3060*/  SHF.R.U32.HI R4, RZ, 0x4, R0 ;  /* 0x00000004ff047819 */ /* 0x000fc40000011600 */
[----:B------:R-:W-:Y:S02]  /*3070*/  CS2R R136, SRZ ;  /* 0x0000000000887805 */ /* 0x000fe4000001ff00 */
[----:B------:R-:W-:Y:S02]  /*3080*/  LEA R13, R6, R11, 0x2 ;  /* 0x0000000b060d7211 */ /* 0x000fe400078e10ff */
[----:B------:R-:W-:Y:S02]  /*3090*/  CS2R R138, SRZ ;  /* 0x00000000008a7805 */ /* 0x000fe4000001ff00 */
[----:B------:R-:W-:Y:S01]  /*30a0*/  LEA.HI R8, R8, R5, RZ, 0x1e ;  /* 0x0000000508087211 */ /* 0x000fe200078ff0ff */
[----:B------:R-:W-:Y:S01]  /*30b0*/  IMAD.MOV.U32 R5, RZ, RZ, RZ ;  /* 0x000000ffff057224 */ /* 0x000fe200078e00ff */
[----:B------:R-:W-:Y:S01]  /*30c0*/  SGXT.U32 R4, R4, 0xe ;  /* 0x0000000e0404781a */ /* 0x000fe20000000000 */
[----:B------:R-:W-:Y:S01]  /*30d0*/  IMAD R15, R6, 0x4, R13 ;  /* 0x00000004060f7824 */ /* 0x000fe200078e020d */
[----:B------:R-:W3:Y:S01]  /*30e0*/  LDC.64 R100, c[0x0][0x220] ;  /* 0x00008800ff647b82 */ /* 0x000ee20000000a00 */
[----:B------:R-:W-:Y:S01]  /*30f0*/  IMAD.IADD R7, R7, 0x1, R8 ;  /* 0x0000000107077824 */ /* 0x000fe200078e0208 */
[----:B------:R-:W-:Y:S01]  /*3100*/  R2UR UR56, R4 ;  /* 0x00000000043872ca */ /* 0x000fe200000e0000 */
[----:B------:R-:W-:Y:S01]  /*3110*/  IMAD R17, R6, 0x4, R15 ;  /* 0x0000000406117824 */ /* 0x000fe200078e020f */
[----:B------:R-:W-:Y:S01]  /*3120*/  IADD3 R4, P0, R4, 0x80, RZ ;  /* 0x0000008004047810 */ /* 0x000fe20007f1e0ff */
[----:B--2---:R-:W-:Y:S01]  /*3130*/  IMAD R16, R16, R97, RZ ;  /* 0x0000006110107224 */ /* 0x004fe200078e02ff */
[----:B------:R-:W-:Y:S01]  /*3140*/  CS2R R140, SRZ ;  /* 0x00000000008c7805 */ /* 0x000fe2000001ff00 */
[----:B------:R-:W-:Y:S01]  /*3150*/  IMAD R19, R6, 0x4, R17 ;  /* 0x0000000406137824 */ /* 0x000fe200078e0211 */
[----:B------:R-:W2:Y:S01]  /*3160*/  LDC.64 R8, c[0x0][0x260] ;  /* 0x00009800ff087b82 */ /* 0x000ea20000000a00 */
[----:B------:R-:W-:-:S02]  /*3170*/  IADD3.X R5, R5, 0x40000040, RZ, P0, !PT ;  /* 0x4000004005057810 */ /* 0x000fc400007fe4ff */
[----:B------:R-:W-:Y:S01]  /*3180*/  CS2R R142, SRZ ;  /* 0x00000000008e7805 */ /* 0x000fe2000001ff00 */
[----:B------:R-:W-:Y:S01]  /*3190*/  IMAD R21, R6, 0x4, R19 ;  /* 0x0000000406157824 */ /* 0x000fe200078e0213 */
[----:B------:R-:W-:Y:S02]  /*31a0*/  R2UR UR16, R4 ;  /* 0x00000000041072ca */ /* 0x000fe400000e0000 */
[----:B------:R-:W-:Y:S02]  /*31b0*/  CS2R R144, SRZ ;  /* 0x0000000000907805 */ /* 0x000fe4000001ff00 */
[----:B------:R-:W-:Y:S01]  /*31c0*/  R2UR UR17, R5 ;  /* 0x00000000051172ca */ /* 0x000fe200000e0000 */
[----:B------:R-:W-:Y:S01]  /*31d0*/  IMAD R23, R6, 0x4, R21 ;  /* 0x0000000406177824 */ /* 0x000fe200078e0215 */
[----:B------:R-:W-:Y:S01]  /*31e0*/  LOP3.LUT R4, R185, 0x3f, RZ, 0xc0, !PT ;  /* 0x0000003fb9047812 */ /* 0x000fe200078ec0ff */
[----:B------:R-:W-:Y:S01]  /*31f0*/  IMAD.MOV.U32 R5, RZ, RZ, RZ ;  /* 0x000000ffff057224 */ /* 0x000fe200078e00ff */
[----:B------:R-:W-:Y:S01]  /*3200*/  IADD3 R10, P0, R14, 0x2, RZ ;  /* 0x000000020e0a7810 */ /* 0x000fe20007f1e0ff */
[----:B------:R-:W-:Y:S01]  /*3210*/  IMAD R25, R6, 0x4, R23 ;  /* 0x0000000406197824 */ /* 0x000fe200078e0217 */
[----:B------:R-:W-:-:S02]  /*3220*/  CS2R R146, SRZ ;  /* 0x0000000000927805 */ /* 0x000fc4000001ff00 */
[----:B------:R-:W-:Y:S02]  /*3230*/  CS2R R148, SRZ ;  /* 0x0000000000947805 */ /* 0x000fe4000001ff00 */
[----:B------:R-:W-:Y:S02]  /*3240*/  R2UR UR18, R10 ;  /* 0x000000000a1272ca */ /* 0x000fe400000e0000 */
[----:B------:R-:W-:Y:S02]  /*3250*/  CS2R R150, SRZ ;  /* 0x0000000000967805 */ /* 0x000fe4000001ff00 */
[----:B------:R-:W-:Y:S01]  /*3260*/  LEA R27, R6, R25, 0x2 ;  /* 0x00000019061b7211 */ /* 0x000fe200078e10ff */
[----:B------:R-:W-:Y:S01]  /*3270*/  UMOV UR57, 0x40000040 ;  /* 0x4000004000397882 */ /* 0x000fe20000000000 */
[----:B------:R-:W-:-:S03]  /*3280*/  UIADD3.64 UR6, UR16, 0x80, URZ ;  /* 0x0000008010067897 */ /* 0x000fc6000fffe03f */
[----:B------:R-:W-:Y:S01]  /*3290*/  IMAD R29, R6, 0x4, R27 ;  /* 0x00000004061d7824 */ /* 0x000fe200078e021b */
[----:B------:R-:W-:Y:S01]  /*32a0*/  UIADD3.64 UR6, UR16, 0x180, URZ ;  /* 0x0000018010067897 */ /* 0x000fe2000fffe03f */
[----:B--2---:R-:W-:Y:S01]  /*32b0*/  IMAD R9, R4, R9, RZ ;  /* 0x0000000904097224 */ /* 0x004fe200078e02ff */
[----:B------:R-:W-:Y:S01]  /*32c0*/  IADD3.X R4, R5, 0x40000040, RZ, P0, !PT ;  /* 0x4000004005047810 */ /* 0x000fe200007fe4ff */
[----:B------:R-:W-:Y:S01]  /*32d0*/  IMAD R31, R6, 0x4, R29 ;  /* 0x00000004061f7824 */ /* 0x000fe200078e021d */
[----:B------:R-:W-:Y:S01]  /*32e0*/  UIADD3.64 UR6, UR16, 0x280, URZ ;  /* 0x0000028010067897 */ /* 0x000fe2000fffe03f */
[----:B------:R-:W-:Y:S01]  /*32f0*/  IMAD R8, R184, R8, RZ ;  /* 0x00000008b8087224 */ /* 0x000fe200078e02ff */
[----:B------:R-:W-:Y:S01]  /*3300*/  R2UR UR19, R4 ;  /* 0x00000000041372ca */ /* 0x000fe200000e0000 */
[----:B------:R-:W-:Y:S01]  /*3310*/  IMAD R33, R6, 0x4, R31 ;  /* 0x0000000406217824 */ /* 0x000fe200078e021f */
[----:B------:R-:W-:Y:S01]  /*3320*/  UIADD3.64 UR6, UR16, 0x380, URZ ;  /* 0x0000038010067897 */ /* 0x000fe2000fffe03f */
[----:B-1----:R-:W-:Y:S01]  /*3330*/  IMAD R4, R184, R12, RZ ;  /* 0x0000000cb8047224 */ /* 0x002fe200078e02ff */
[----:B------:R-:W-:Y:S01]  /*3340*/  UIADD3.64 UR6, UR16, 0x480, URZ ;  /* 0x0000048010067897 */ /* 0x000fe2000fffe03f */
[----:B------:R-:W-:Y:S01]  /*3350*/  IMAD R35, R6, 0x4, R33 ;  /* 0x0000000406237824 */ /* 0x000fe200078e0221 */
[----:B------:R-:W-:Y:S01]  /*3360*/  UIADD3.64 UR6, UR16, 0x580, URZ ;  /* 0x0000058010067897 */ /* 0x000fe2000fffe03f */
[----:B------:R-:W-:Y:S01]  /*3370*/  IMAD.SHL.U32 R5, R8, 0x2, RZ ;  /* 0x0000000208057824 */ /* 0x000fe200078e00ff */
[----:B0-----:R-:W-:Y:S01]  /*3380*/  LEA R187, P0, R4, R98, 0x1 ;  /* 0x0000006204bb7211 */ /* 0x001fe200078008ff */
[----:B------:R-:W-:Y:S01]  /*3390*/  IMAD R37, R6, 0x4, R35 ;  /* 0x0000000406257824 */ /* 0x000fe200078e0223 */
[----:B------:R-:W-:Y:S01]  /*33a0*/  UIADD3.64 UR6, UR16, 0x680, URZ ;  /* 0x0000068010067897 */ /* 0x000fe2000fffe03f */
[C---:B------:R-:W-:Y:S01]  /*33b0*/  IMAD.SHL.U32 R10, R9.reuse, 0x2, RZ ;  /* 0x00000002090a7824 */ /* 0x040fe200078e00ff */
[----:B------:R-:W-:Y:S01]  /*33c0*/  LEA.HI.X.SX32 R99, R4, R99, 0x1, P0 ;  /* 0x0000006304637211 */ /* 0x000fe200000f0eff */
[----:B------:R-:W-:Y:S01]  /*33d0*/  IMAD R39, R6, 0x4, R37 ;  /* 0x0000000406277824 */ /* 0x000fe200078e0225 */
[----:B------:R-:W-:Y:S01]  /*33e0*/  LEA R184, P0, R16, R187, 0x1 ;  /* 0x000000bb10b87211 */ /* 0x000fe200078008ff */
[----:B------:R-:W-:Y:S01]  /*33f0*/  IMAD.HI R9, R9, 0x2, RZ ;  /* 0x0000000209097827 */ /* 0x000fe200078e02ff */
[----:B---3--:R-:W-:Y:S01]  /*3400*/  IADD3 R5, P2, P3, R10, R100, R5 ;  /* 0x000000640a057210 */ /* 0x008fe20007b5e005 */
[----:B------:R-:W-:Y:S01]  /*3410*/  UIADD3.64 UR6, UR16, 0x780, URZ ;  /* 0x0000078010067897 */ /* 0x000fe2000fffe03f */
[----:B------:R-:W-:Y:S01]  /*3420*/  LEA R41, R6, R39, 0x2 ;  /* 0x0000002706297211 */ /* 0x000fe200078e10ff */
[----:B------:R-:W-:Y:S01]  /*3430*/  IMAD.HI R10, R8, 0x2, RZ ;  /* 0x00000002080a7827 */ /* 0x000fe200078e02ff */
[----:B------:R-:W-:Y:S01]  /*3440*/  LEA.HI.X.SX32 R185, R16, R99, 0x1, P0 ;  /* 0x0000006310b97211 */ /* 0x000fe200000f0eff */
[----:B------:R-:W-:Y:S01]  /*3450*/  UIADD3.64 UR6, UR16, 0x880, URZ ;  /* 0x0000088010067897 */ /* 0x000fe2000fffe03f */
[----:B------:R-:W-:Y:S01]  /*3460*/  LEA R188, P0, R11, R5, 0x1 ;  /* 0x000000050bbc7211 */ /* 0x000fe200078008ff */
[C---:B------:R-:W-:Y:S01]  /*3470*/  IMAD R43, R6.reuse, 0x4, R41 ;  /* 0x00000004062b7824 */ /* 0x040fe200078e0229 */
[----:B------:R-:W-:Y:S01]  /*3480*/  IADD3.X R4, R9, R101, R10, P2, P3 ;  /* 0x0000006509047210 */ /* 0x000fe200017e640a */
[----:B------:R-:W-:Y:S01]  /*3490*/  IMAD R8, R97, 0x100, R16 ;  /* 0x0000010061087824 */ /* 0x000fe200078e0210 */
[----:B------:R-:W-:Y:S01]  /*34a0*/  LEA R190, P2, R15, R5, 0x1 ;  /* 0x000000050fbe7211 */ /* 0x000fe200078408ff */
[----:B------:R-:W-:Y:S01]  /*34b0*/  IMAD R45, R6, 0x4, R43 ;  /* 0x00000004062d7824 */ /* 0x000fe200078e022b */
[-C--:B------:R-:W-:Y:S01]  /*34c0*/  LEA.HI.X.SX32 R189, R11, R4.reuse, 0x1, P0 ;  /* 0x000000040bbd7211 */ /* 0x080fe200000f0eff */
[----:B------:R-:W-:Y:S01]  /*34d0*/  UIADD3.64 UR6, UR16, 0x980, URZ ;  /* 0x0000098010067897 */ /* 0x000fe2000fffe03f */
[----:B------:R-:W-:Y:S01]  /*34e0*/  LEA R186, P1, R8, R187, 0x1 ;  /* 0x000000bb08ba7211 */ /* 0x000fe200078208ff */
[----:B------:R-:W-:Y:S01]  /*34f0*/  IMAD R47, R6, 0x4, R45 ;  /* 0x00000004062f7824 */ /* 0x000fe200078e022d */
[-C--:B------:R-:W-:Y:S01]  /*3500*/  LEA.HI.X.SX32 R191, R15, R4.reuse, 0x1, P2 ;  /* 0x000000040fbf7211 */ /* 0x080fe200010f0eff */
[----:B------:R0:W-:Y:S01]  /*3510*/  STL.64 [R1+0x4c0], R188 ;  /* 0x0004c0bc01007387 */ /* 0x0001e20000100a00 */
[----:B------:R-:W-:Y:S01]  /*3520*/  LEA.HI.X.SX32 R187, R8, R99, 0x1, P1 ;  /* 0x0000006308bb7211 */ /* 0x000fe200008f0eff */
[C---:B------:R-:W-:Y:S01]  /*3530*/  IMAD R49, R6.reuse, 0x4, R47 ;  /* 0x0000000406317824 */ /* 0x040fe200078e022f */
[C---:B------:R-:W-:Y:S01]  /*3540*/  LEA R192, P1, R13.reuse, R5, 0x1 ;  /* 0x000000050dc07211 */ /* 0x040fe200078208ff */
[----:B------:R-:W-:Y:S01]  /*3550*/  UIADD3.64 UR6, UR18, 0x2, URZ ;  /* 0x0000000212067897 */ /* 0x000fe2000fffe03f */
[----:B------:R-:W-:Y:S01]  /*3560*/  CS2R R100, SRZ ;  /* 0x0000000000647805 */ /* 0x000fe2000001ff00 */
[----:B------:R-:W-:Y:S01]  /*3570*/  IMAD R51, R6, 0x4, R49 ;  /* 0x0000000406337824 */ /* 0x000fe200078e0231 */
[----:B------:R-:W-:Y:S01]  /*3580*/  LEA.HI.X.SX32 R193, R13, R4, 0x1, P1 ;  /* 0x000000040dc17211 */ /* 0x000fe200008f0eff */
[----:B------:R-:W-:-:S02]  /*3590*/  UIADD3.64 UR6, UR18, 0x200, URZ ;  /* 0x0000020012067897 */ /* 0x000fc4000fffe03f */
[C---:B------:R-:W-:Y:S01]  /*35a0*/  IMAD R53, R6.reuse, 0x4, R51 ;  /* 0x0000000406357824 */ /* 0x040fe200078e0233 */
[----:B------:R-:W-:Y:S01]  /*35b0*/  UIADD3.64 UR6, UR18, 0x3fe, URZ ;  /* 0x000003fe12067897 */ /* 0x000fe2000fffe03f */
[C---:B0-----:R-:W-:Y:S01]  /*35c0*/  LEA R188, P0, R17.reuse, R5, 0x1 ;  /* 0x0000000511bc7211 */ /* 0x041fe200078008ff */
[----:B------:R0:W-:Y:S01]  /*35d0*/  STL.64 [R1+0x4b8], R192 ;  /* 0x0004b8c001007387 */ /* 0x0001e20000100a00 */
[----:B------:R-:W-:Y:S01]  /*35e0*/  UIADD3.64 UR6, UR18, 0x404, URZ ;  /* 0x0000040412067897 */ /* 0x000fe2000fffe03f */
[C---:B------:R-:W-:Y:S01]  /*35f0*/  LEA R55, R6.reuse, R53, 0x2 ;  /* 0x0000003506377211 */ /* 0x040fe200078e10ff */
[----:B------:R-:W-:Y:S01]  /*3600*/  UIADD3.64 UR6, UR18, 0x602, URZ ;  /* 0x0000060212067897 */ /* 0x000fe2000fffe03f */
[----:B------:R-:W-:Y:S01]  /*3610*/  LEA.HI.X.SX32 R189, R17, R4, 0x1, P0 ;  /* 0x0000000411bd7211 */ /* 0x000fe200000f0eff */
[----:B------:R1:W-:Y:S01]  /*3620*/  STL.64 [R1+0x4b0], R190 ;  /* 0x0004b0be01007387 */ /* 0x0003e20000100a00 */
[----:B------:R-:W-:Y:S01]  /*3630*/  UIADD3.64 UR6, UR18, 0x800, URZ ;  /* 0x0000080012067897 */ /* 0x000fe2000fffe03f */
[C---:B------:R-:W-:Y:S01]  /*3640*/  IMAD R57, R6.reuse, 0x4, R55 ;  /* 0x0000000406397824 */ /* 0x040fe200078e0237 */
[----:B------:R-:W-:Y:S01]  /*3650*/  UIADD3.64 UR6, UR18, 0x9fe, URZ ;  /* 0x000009fe12067897 */ /* 0x000fe2000fffe03f */
[----:B------:R2:W-:Y:S01]  /*3660*/  STL.64 [R1+0x4a8], R188 ;  /* 0x0004a8bc01007387 */ /* 0x0005e20000100a00 */
[----:B------:R-:W-:Y:S01]  /*3670*/  UIADD3.64 UR58, UR18, 0xfe, URZ ;  /* 0x000000fe123a7897 */ /* 0x000fe2000fffe03f */
[----:B------:R-:W-:Y:S01]  /*3680*/  IMAD R59, R6, 0x4, R57 ;  /* 0x00000004063b7824 */ /* 0x000fe200078e0239 */
[----:B0-----:R-:W-:Y:S01]  /*3690*/  LEA R192, P0, R19, R5, 0x1 ;  /* 0x0000000513c07211 */ /* 0x001fe200078008ff */
[----:B------:R-:W-:-:S02]  /*36a0*/  UIADD3.64 UR6, UR18, 0x100, URZ ;  /* 0x0000010012067897 */ /* 0x000fc4000fffe03f */
[C---:B------:R-:W-:Y:S01]  /*36b0*/  IMAD R61, R6.reuse, 0x4, R59 ;  /* 0x00000004063d7824 */ /* 0x040fe200078e023b */
[-C--:B------:R-:W-:Y:S01]  /*36c0*/  LEA.HI.X.SX32 R193, R19, R4.reuse, 0x1, P0 ;  /* 0x0000000413c17211 */ /* 0x080fe200000f0eff */
[----:B------:R-:W-:Y:S01]  /*36d0*/  UIADD3.64 UR8, UR16, 0x100, URZ ;  /* 0x0000010010087897 */ /* 0x000fe2000fffe03f */
[-C--:B-1----:R-:W-:Y:S01]  /*36e0*/  LEA R190, P1, R21, R5.reuse, 0x1 ;  /* 0x0000000515be7211 */ /* 0x082fe200078208ff */
[C---:B------:R-:W-:Y:S01]  /*36f0*/  IMAD R63, R6.reuse, 0x4, R61 ;  /* 0x00000004063f7824 */ /* 0x040fe200078e023d */
[----:B------:R-:W-:Y:S01]  /*3700*/  UIADD3.64 UR60, UR18, 0x102, URZ ;  /* 0x00000102123c7897 */ /* 0x000fe2000fffe03f */
[-C--:B--2---:R-:W-:Y:S01]  /*3710*/  LEA R188, P2, R23, R5.reuse, 0x1 ;  /* 0x0000000517bc7211 */ /* 0x084fe200078408ff */
[----:B------:R-:W-:Y:S01]  /*3720*/  STL.64 [R1+0x4a0], R192 ;  /* 0x0004a0c001007387 */ /* 0x000fe20000100a00 */
[C---:B------:R-:W-:Y:S01]  /*3730*/  IMAD R65, R6.reuse, 0x4, R63 ;  /* 0x0000000406417824 */ /* 0x040fe200078e023f */
[-C--:B------:R-:W-:Y:S01]  /*3740*/  LEA.HI.X.SX32 R191, R21, R4.reuse, 0x1, P1 ;  /* 0x0000000415bf7211 */ /* 0x080fe200008f0eff */
[----:B------:R-:W-:Y:S01]  /*3750*/  UIADD3.64 UR58, UR18, 0x104, URZ ;  /* 0x00000104123a7897 */ /* 0x000fe2000fffe03f */
[----:B------:R-:W-:Y:S01]  /*3760*/  LEA.HI.X.SX32 R189, R23, R4, 0x1, P2 ;  /* 0x0000000417bd7211 */ /* 0x000fe200010f0eff */
[----:B------:R-:W-:Y:S01]  /*3770*/  IMAD R67, R6, 0x4, R65 ;  /* 0x0000000406437824 */ /* 0x000fe200078e0241 */
[----:B------:R-:W-:Y:S01]  /*3780*/  LEA R20, P2, R29, R5, 0x1 ;  /* 0x000000051d147211 */ /* 0x000fe200078408ff */
[----:B------:R0:W-:Y:S01]  /*3790*/  STL.64 [R1+0x498], R190 ;  /* 0x000498be01007387 */ /* 0x0001e20000100a00 */
[----:B------:R-:W-:-:S02]  /*37a0*/  UIADD3.64 UR6, UR18, 0x2fe, URZ ;  /* 0x000002fe12067897 */ /* 0x000fc4000fffe03f */
[C---:B------:R-:W-:Y:S01]  /*37b0*/  LEA R69, R6.reuse, R67, 0x2 ;  /* 0x0000004306457211 */ /* 0x040fe200078e10ff */
[----:B------:R1:W-:Y:S01]  /*37c0*/  STL.64 [R1+0x490], R188 ;  /* 0x000490bc01007387 */ /* 0x0003e20000100a00 */
[----:B------:R-:W-:Y:S01]  /*37d0*/  LEA.HI.X.SX32 R21, R29, R4, 0x1, P2 ;  /* 0x000000041d157211 */ /* 0x000fe200010f0eff */
[----:B------:R-:W-:Y:S02]  /*37e0*/  UIADD3.64 UR8, UR16, 0x200, URZ ;  /* 0x0000020010087897 */ /* 0x000fe4000fffe03f */
[C---:B------:R-:W-:Y:S01]  /*37f0*/  IMAD R71, R6.reuse, 0x4, R69 ;  /* 0x0000000406477824 */ /* 0x040fe200078e0245 */
[----:B------:R-:W-:Y:S01]  /*3800*/  UIADD3.64 UR60, UR18, 0x300, URZ ;  /* 0x00000300123c7897 */ /* 0x000fe2000fffe03f */
[----:B------:R-:W-:Y:S01]  /*3810*/  STL.64 [R1+0x478], R20 ;  /* 0x0004781401007387 */ /* 0x000fe20000100a00 */
[----:B------:R-:W-:Y:S01]  /*3820*/  UIADD3.64 UR58, UR18, 0x302, URZ ;  /* 0x00000302123a7897 */ /* 0x000fe2000fffe03f */
[----:B------:R-:W-:Y:S01]  /*3830*/  IMAD R73, R6, 0x4, R71 ;  /* 0x0000000406497824 */ /* 0x000fe200078e0247 */
[----:B0-----:R-:W-:Y:S01]  /*3840*/  LEA R190, P0, R25, R5, 0x1 ;  /* 0x0000000519be7211 */ /* 0x001fe200078008ff */
[----:B------:R-:W-:-:S02]  /*3850*/  UIADD3.64 UR6, UR18, 0x304, URZ ;  /* 0x0000030412067897 */ /* 0x000fc4000fffe03f */
[C---:B------:R-:W-:Y:S01]  /*3860*/  IMAD R75, R6.reuse, 0x4, R73 ;  /* 0x00000004064b7824 */ /* 0x040fe200078e0249 */
[-C--:B-1----:R-:W-:Y:S01]  /*3870*/  LEA R188, P1, R27, R5.reuse, 0x1 ;  /* 0x000000051bbc7211 */ /* 0x082fe200078208ff */
[----:B------:R-:W-:Y:S01]  /*3880*/  UIADD3.64 UR8, UR16, 0x300, URZ ;  /* 0x0000030010087897 */ /* 0x000fe2000fffe03f */
[-C--:B------:R-:W-:Y:S01]  /*3890*/  LEA.HI.X.SX32 R191, R25, R4.reuse, 0x1, P0 ;  /* 0x0000000419bf7211 */ /* 0x080fe200000f0eff */
[C---:B------:R-:W-:Y:S01]  /*38a0*/  IMAD R77, R6.reuse, 0x4, R75 ;  /* 0x00000004064d7824 */ /* 0x040fe200078e024b */
[-C--:B------:R-:W-:Y:S01]  /*38b0*/  LEA.HI.X.SX32 R189, R27, R4.reuse, 0x1, P1 ;  /* 0x000000041bbd7211 */ /* 0x080fe200008f0eff */
[----:B------:R-:W-:Y:S01]  /*38c0*/  UIADD3.64 UR60, UR18, 0x4fe, URZ ;  /* 0x000004fe123c7897 */ /* 0x000fe2000fffe03f */
[C---:B------:R-:W-:Y:S01]  /*38d0*/  LEA R192, P0, R31.reuse, R5, 0x1 ;  /* 0x000000051fc07211 */ /* 0x040fe200078008ff */
[C---:B------:R-:W-:Y:S01]  /*38e0*/  IMAD R79, R6.reuse, 0x4, R77 ;  /* 0x00000004064f7824 */ /* 0x040fe200078e024d */
[----:B------:R0:W-:Y:S01]  /*38f0*/  STL.64 [R1+0x488], R190 ;  /* 0x000488be01007387 */ /* 0x0001e20000100a00 */
[----:B------:R-:W-:Y:S01]  /*3900*/  UIADD3.64 UR58, UR18, 0x500, URZ ;  /* 0x00000500123a7897 */ /* 0x000fe2000fffe03f */
[----:B------:R-:W-:Y:S01]  /*3910*/  LEA.HI.X.SX32 R193, R31, R4, 0x1, P0 ;  /* 0x000000041fc17211 */ /* 0x000fe200000f0eff */
[----:B------:R-:W-:Y:S01]  /*3920*/  IMAD R81, R6, 0x4, R79 ;  /* 0x0000000406517824 */ /* 0x000fe200078e024f */
[----:B------:R1:W-:Y:S01]  /*3930*/  STL.64 [R1+0x480], R188 ;  /* 0x000480bc01007387 */ /* 0x0003e20000100a00 */
[----:B------:R-:W-:-:S02]  /*3940*/  UIADD3.64 UR6, UR18, 0x502, URZ ;  /* 0x0000050212067897 */ /* 0x000fc4000fffe03f */
[C---:B------:R-:W-:Y:S01]  /*3950*/  IMAD R83, R6.reuse, 0x4, R81 ;  /* 0x0000000406537824 */ /* 0x040fe200078e0251 */
[----:B------:R2:W-:Y:S01]  /*3960*/  STL.64 [R1+0x470], R192 ;  /* 0x000470c001007387 */ /* 0x0005e20000100a00 */
[----:B------:R-:W-:Y:S02]  /*3970*/  UIADD3.64 UR8, UR16, 0x400, URZ ;  /* 0x0000040010087897 */ /* 0x000fe4000fffe03f */
[C---:B------:R-:W-:Y:S01]  /*3980*/  IMAD R85, R6.reuse, 0x4, R83 ;  /* 0x0000000406557824 */ /* 0x040fe200078e0253 */
[-C--:B0-----:R-:W-:Y:S01]  /*3990*/  LEA R190, P1, R33, R5.reuse, 0x1 ;  /* 0x0000000521be7211 */ /* 0x081fe200078208ff */
[----:B------:R-:W-:Y:S02]  /*39a0*/  UIADD3.64 UR14, UR18, 0x4, URZ ;  /* 0x00000004120e7897 */ /* 0x000fe4000fffe03f */
[C---:B------:R-:W-:Y:S01]  /*39b0*/  IMAD R87, R6.reuse, 0x4, R85 ;  /* 0x0000000406577824 */ /* 0x040fe200078e0255 */
[----:B-1----:R-:W-:Y:S01]  /*39c0*/  LEA R188, P2, R35, R5, 0x1 ;  /* 0x0000000523bc7211 */ /* 0x002fe200078408ff */
[----:B------:R-:W-:Y:S01]  /*39d0*/  UIADD3.64 UR10, UR18, 0x1fe, URZ ;  /* 0x000001fe120a7897 */ /* 0x000fe2000fffe03f */
[-C--:B------:R-:W-:Y:S01]  /*39e0*/  LEA.HI.X.SX32 R191, R33, R4.reuse, 0x1, P1 ;  /* 0x0000000421bf7211 */ /* 0x080fe200008f0eff */
[----:B------:R-:W-:Y:S01]  /*39f0*/  UIADD3.64 UR60, UR18, 0x504, URZ ;  /* 0x00000504123c7897 */ /* 0x000fe2000fffe03f */
[----:B------:R-:W-:Y:S01]  /*3a00*/  LEA.HI.X.SX32 R189, R35, R4, 0x1, P2 ;  /* 0x0000000423bd7211 */ /* 0x000fe200010f0eff */
[----:B------:R-:W-:Y:S01]  /*3a10*/  UIADD3.64 UR58, UR18, 0x6fe, URZ ;  /* 0x000006fe123a7897 */ /* 0x000fe2000fffe03f */
[----:B------:R-:W-:Y:S01]  /*3a20*/  LEA R89, R6, R87, 0x2 ;  /* 0x0000005706597211 */ /* 0x000fe200078e10ff */
[----:B------:R0:W-:Y:S01]  /*3a30*/  STL.64 [R1+0x468], R190 ;  /* 0x000468be01007387 */ /* 0x0001e20000100a00 */
[----:B--2---:R-:W-:Y:S01]  /*3a40*/  LEA R192, P0, R37, R5, 0x1 ;  /* 0x0000000525c07211 */ /* 0x004fe200078008ff */
[----:B------:R-:W-:-:S02]  /*3a50*/  UIADD3.64 UR6, UR18, 0x700, URZ ;  /* 0x0000070012067897 */ /* 0x000fc4000fffe03f */
[----:B------:R1:W-:Y:S01]  /*3a60*/  STL.64 [R1+0x460], R188 ;  /* 0x000460bc01007387 */ /* 0x0003e20000100a00 */
[-C--:B------:R-:W-:Y:S01]  /*3a70*/  LEA.HI.X.SX32 R193, R37, R4.reuse, 0x1, P0 ;  /* 0x0000000425c17211 */ /* 0x080fe200000f0eff */
[C---:B------:R-:W-:Y:S01]  /*3a80*/  IMAD R91, R6.reuse, 0x4, R89 ;  /* 0x00000004065b7824 */ /* 0x040fe200078e0259 */
[----:B------:R-:W-:Y:S02]  /*3a90*/  UIADD3.64 UR8, UR16, 0x500, URZ ;  /* 0x0000050010087897 */ /* 0x000fe4000fffe03f */
[----:B------:R-:W-:Y:S01]  /*3aa0*/  UIADD3.64 UR14, UR18, 0x202, URZ ;  /* 0x00000202120e7897 */ /* 0x000fe2000fffe03f */
[C---:B------:R-:W-:Y:S01]  /*3ab0*/  IMAD R93, R6.reuse, 0x4, R91 ;  /* 0x00000004065d7824 */ /* 0x040fe200078e025b */
[----:B------:R2:W-:Y:S01]  /*3ac0*/  STL.64 [R1+0x458], R192 ;  /* 0x000458c001007387 */ /* 0x0005e20000100a00 */
[-C--:B0-----:R-:W-:Y:S01]  /*3ad0*/  LEA R190, P1, R39, R5.reuse, 0x1 ;  /* 0x0000000527be7211 */ /* 0x081fe200078208ff */
[----:B------:R-:W-:Y:S01]  /*3ae0*/  UIADD3.64 UR10, UR18, 0x204, URZ ;  /* 0x00000204120a7897 */ /* 0x000fe2000fffe03f */
[C---:B------:R-:W-:Y:S01]  /*3af0*/  IMAD R95, R6.reuse, 0x4, R93 ;  /* 0x00000004065f7824 */ /* 0x040fe200078e025d */
[----:B------:R-:W-:Y:S01]  /*3b00*/  UIADD3.64 UR60, UR18, 0x702, URZ ;  /* 0x00000702123c7897 */ /* 0x000fe2000fffe03f */
        /* <DEDUP_REMOVED lines=15> */
[----:B------:R2:W-:Y:S01]  /*3c00*/  STL.64 [R1+0x440], R192 ;  /* 0x000440c001007387 */ /* 0x0005e20000100a00 */
[C---:B------:R-:W-:Y:S01]  /*3c10*/  IMAD R99, R6.reuse, 0x4, R9 ;  /* 0x0000000406637824 */ /* 0x040fe200078e0209 */
[-C--:B0-----:R-:W-:Y:S01]  /*3c20*/  LEA R190, P1, R45, R5.reuse, 0x1 ;  /* 0x000000052dbe7211 */ /* 0x081fe200078208ff */
[----:B------:R-:W-:Y:S02]  /*3c30*/  UIADD3.64 UR58, UR18, 0x902, URZ ;  /* 0x00000902123a7897 */ /* 0x000fe4000fffe03f */
[C---:B------:R-:W-:Y:S01]  /*3c40*/  IMAD R11, R6.reuse, 0x4, R99 ;  /* 0x00000004060b7824 */ /* 0x040fe200078e0263 */
[-C--:B-1----:R-:W-:Y:S01]  /*3c50*/  LEA R188, P2, R47, R5.reuse, 0x1 ;  /* 0x000000052fbc7211 */ /* 0x082fe200078408ff */
[----:B------:R-:W-:Y:S01]  /*3c60*/  UIADD3.64 UR6, UR18, 0x904, URZ ;  /* 0x0000090412067897 */ /* 0x000fe2000fffe03f */
[-C--:B------:R-:W-:Y:S01]  /*3c70*/  LEA.HI.X.SX32 R191, R45, R4.reuse, 0x1, P1 ;  /* 0x000000042dbf7211 */ /* 0x080fe200008f0eff */
[C---:B------:R-:W-:Y:S01]  /*3c80*/  IMAD R13, R6.reuse, 0x4, R11 ;  /* 0x00000004060d7824 */ /* 0x040fe200078e020b */
[-C--:B------:R-:W-:Y:S01]  /*3c90*/  LEA.HI.X.SX32 R189, R47, R4.reuse, 0x1, P2 ;  /* 0x000000042fbd7211 */ /* 0x080fe200010f0eff */
[----:B------:R-:W-:Y:S01]  /*3ca0*/  UIADD3.64 UR8, UR16, 0x700, URZ ;  /* 0x0000070010087897 */ /* 0x000fe2000fffe03f */
[C---:B--2---:R-:W-:Y:S01]  /*3cb0*/  LEA R192, P0, R49.reuse, R5, 0x1 ;  /* 0x0000000531c07211 */ /* 0x044fe200078008ff */
[----:B------:R0:W-:Y:S01]  /*3cc0*/  STL.64 [R1+0x438], R190 ;  /* 0x000438be01007387 */ /* 0x0001e20000100a00 */
[C---:B------:R-:W-:Y:S01]  /*3cd0*/  IMAD R15, R6.reuse, 0x4, R13 ;  /* 0x00000004060f7824 */ /* 0x040fe200078e020d */
[----:B------:R-:W-:Y:S01]  /*3ce0*/  UIADD3.64 UR14, UR18, 0x5fe, URZ ;  /* 0x000005fe120e7897 */ /* 0x000fe2000fffe03f */
[----:B------:R-:W-:Y:S01]  /*3cf0*/  LEA.HI.X.SX32 R193, R49, R4, 0x1, P0 ;  /* 0x0000000431c17211 */ /* 0x000fe200000f0eff */
[----:B------:R1:W-:Y:S01]  /*3d00*/  STL.64 [R1+0x430], R188 ;  /* 0x000430bc01007387 */ /* 0x0003e20000100a00 */
[----:B------:R-:W-:Y:S01]  /*3d10*/  IMAD R17, R6, 0x4, R15 ;  /* 0x0000000406117824 */ /* 0x000fe200078e020f */
[----:B------:R-:W-:-:S02]  /*3d20*/  UIADD3.64 UR10, UR18, 0x600, URZ ;  /* 0x00000600120a7897 */ /* 0x000fc4000fffe03f */
[----:B------:R2:W-:Y:S01]  /*3d30*/  STL.64 [R1+0x428], R192 ;  /* 0x000428c001007387 */ /* 0x0005e20000100a00 */
[----:B------:R-:W-:Y:S01]  /*3d40*/  UIADD3.64 UR60, UR18, 0xafe, URZ ;  /* 0x00000afe123c7897 */ /* 0x000fe2000fffe03f */
[C---:B------:R-:W-:Y:S01]  /*3d50*/  LEA R19, R6.reuse, R17, 0x2 ;  /* 0x0000001106137211 */ /* 0x040fe200078e10ff */
[----:B------:R-:W-:Y:S01]  /*3d60*/  UIADD3.64 UR58, UR18, 0xb00, URZ ;  /* 0x00000b00123a7897 */ /* 0x000fe2000fffe03f */
        /* <DEDUP_REMOVED lines=18> */
[C---:B------:R-:W-:Y:S01]  /*3e90*/  IMAD R29, R6.reuse, 0x4, R27 ;  /* 0x00000004061d7824 */ /* 0x040fe200078e021b */
[----:B------:R-:W-:Y:S01]  /*3ea0*/  UIADD3.64 UR58, UR18, 0xcfe, URZ ;  /* 0x00000cfe123a7897 */ /* 0x000fe2000fffe03f */
[-C--:B0-----:R-:W-:Y:S02]  /*3eb0*/  LEA R190, P1, R57, R5.reuse, 0x1 ;  /* 0x0000000539be7211 */ /* 0x081fe400078208ff */
[C---:B------:R-:W-:Y:S01]  /*3ec0*/  IMAD R31, R6.reuse, 0x4, R29 ;  /* 0x00000004061f7824 */ /* 0x040fe200078e021d */
[----:B------:R-:W-:Y:S01]  /*3ed0*/  UIADD3.64 UR6, UR18, 0xd00, URZ ;  /* 0x00000d0012067897 */ /* 0x000fe2000fffe03f */
[-C--:B-1----:R-:W-:Y:S01]  /*3ee0*/  LEA R188, P2, R59, R5.reuse, 0x1 ;  /* 0x000000053bbc7211 */ /* 0x082fe200078408ff */
[----:B------:R-:W-:Y:S01]  /*3ef0*/  UIADD3.64 UR8, UR16, 0x900, URZ ;  /* 0x0000090010087897 */ /* 0x000fe2000fffe03f */
[-C--:B------:R-:W-:Y:S01]  /*3f00*/  LEA.HI.X.SX32 R191, R57, R4.reuse, 0x1, P1 ;  /* 0x0000000439bf7211 */ /* 0x080fe200008f0eff */
[----:B------:R-:W-:Y:S01]  /*3f10*/  UIADD3.64 UR14, UR18, 0x802, URZ ;  /* 0x00000802120e7897 */ /* 0x000fe2000fffe03f */
[-C--:B------:R-:W-:Y:S01]  /*3f20*/  LEA.HI.X.SX32 R189, R59, R4.reuse, 0x1, P2 ;  /* 0x000000043bbd7211 */ /* 0x080fe200010f0eff */
[----:B------:R-:W-:Y:S01]  /*3f30*/  UIADD3.64 UR10, UR18, 0x804, URZ ;  /* 0x00000804120a7897 */ /* 0x000fe2000fffe03f */
[C---:B--2---:R-:W-:Y:S01]  /*3f40*/  LEA R192, P0, R61.reuse, R5, 0x1 ;  /* 0x000000053dc07211 */ /* 0x044fe200078008ff */
[----:B------:R0:W-:Y:S01]  /*3f50*/  STL.64 [R1+0x408], R190 ;  /* 0x000408be01007387 */ /* 0x0001e20000100a00 */
[C---:B------:R-:W-:Y:S01]  /*3f60*/  LEA R33, R6.reuse, R31, 0x2 ;  /* 0x0000001f06217211 */ /* 0x040fe200078e10ff */
[----:B------:R-:W-:Y:S01]  /*3f70*/  UIADD3.64 UR60, UR18, 0xd02, URZ ;  /* 0x00000d02123c7897 */ /* 0x000fe2000fffe03f */
[-C--:B------:R-:W-:Y:S01]  /*3f80*/  LEA.HI.X.SX32 R193, R61, R4.reuse, 0x1, P0 ;  /* 0x000000043dc17211 */ /* 0x080fe200000f0eff */
[----:B------:R1:W-:Y:S01]  /*3f90*/  STL.64 [R1+0x400], R188 ;  /* 0x000400bc01007387 */ /* 0x0003e20000100a00 */
[----:B------:R-:W-:Y:S01]  /*3fa0*/  UIADD3.64 UR58, UR18, 0xd04, URZ ;  /* 0x00000d04123a7897 */ /* 0x000fe2000fffe03f */
[C---:B------:R-:W-:Y:S01]  /*3fb0*/  IMAD R35, R6.reuse, 0x4, R33 ;  /* 0x0000000406237824 */ /* 0x040fe200078e0221 */
[----:B------:R-:W-:Y:S01]  /*3fc0*/  UIADD3.64 UR6, UR18, 0xefe, URZ ;  /* 0x00000efe12067897 */ /* 0x000fe2000fffe03f */
[----:B------:R2:W-:Y:S01]  /*3fd0*/  STL.64 [R1+0x3f8], R192 ;  /* 0x0003f8c001007387 */ /* 0x0005e20000100a00 */
[----:B------:R-:W-:Y:S01]  /*3fe0*/  UIADD3.64 UR12, UR16, 0xa00, URZ ;  /* 0x00000a00100c7897 */ /* 0x000fe2000fffe03f */
[C---:B------:R-:W-:Y:S01]  /*3ff0*/  IMAD R37, R6.reuse, 0x4, R35 ;  /* 0x0000000406257824 */ /* 0x040fe200078e0223 */
[----:B------:R-:W-:Y:S01]  /*4000*/  UIADD3.64 UR8, UR16, 0xa80, URZ ;  /* 0x00000a8010087897 */ /* 0x000fe2000fffe03f */
[-C--:B0-----:R-:W-:Y:S01]  /*4010*/  LEA R190, P1, R63, R5.reuse, 0x1 ;  /* 0x000000053fbe7211 */ /* 0x081fe200078208ff */
[----:B------:R-:W-:Y:S01]  /*4020*/  UIADD3.64 UR20, UR16, 0xb00, URZ ;  /* 0x00000b0010147897 */ /* 0x000fe2000fffe03f */
[C---:B------:R-:W-:Y:S01]  /*4030*/  IMAD R39, R6.reuse, 0x4, R37 ;  /* 0x0000000406277824 */ /* 0x040fe200078e0225 */
[----:B------:R-:W-:Y:S01]  /*4040*/  UIADD3.64 UR24, UR16, 0xb80, URZ ;  /* 0x00000b8010187897 */ /* 0x000fe2000fffe03f */
        /* <DEDUP_REMOVED lines=21> */
[----:B-1----:R-:W-:Y:S01]  /*41a0*/  LEA R188, P2, R71, R5, 0x1 ;  /* 0x0000000547bc7211 */ /* 0x002fe200078408ff */
[----:B------:R-:W-:Y:S01]  /*41b0*/  UIADD3.64 UR14, UR18, 0xa00, URZ ;  /* 0x00000a00120e7897 */ /* 0x000fe2000fffe03f */
[-C--:B------:R-:W-:Y:S01]  /*41c0*/  LEA.HI.X.SX32 R191, R69, R4.reuse, 0x1, P1 ;  /* 0x0000000445bf7211 */ /* 0x080fe200008f0eff */
[----:B------:R-:W-:Y:S01]  /*41d0*/  IMAD R51, R6, 0x4, R49 ;  /* 0x0000000406337824 */ /* 0x000fe200078e0231 */
[----:B------:R-:W-:-:S02]  /*41e0*/  LEA.HI.X.SX32 R189, R71, R4, 0x1, P2 ;  /* 0x0000000447bd7211 */ /* 0x000fc400010f0eff */
[----:B------:R-:W-:Y:S02]  /*41f0*/  CS2R R70, SRZ ;  /* 0x0000000000467805 */ /* 0x000fe4000001ff00 */
[CC--:B--2---:R-:W-:Y:S01]  /*4200*/  LEA R192, P0, R73.reuse, R5.reuse, 0x1 ;  /* 0x0000000549c07211 */ /* 0x0c4fe200078008ff */
[----:B------:R0:W-:Y:S01]  /*4210*/  STL.64 [R1+0x3d0], R190 ;  /* 0x0003d0be01007387 */ /* 0x0001e20000100a00 */
[C---:B------:R-:W-:Y:S01]  /*4220*/  IMAD R53, R6.reuse, 0x4, R51 ;  /* 0x0000000406357824 */ /* 0x040fe200078e0233 */
[----:B------:R-:W-:Y:S01]  /*4230*/  UIADD3.64 UR10, UR18, 0xa02, URZ ;  /* 0x00000a02120a7897 */ /* 0x000fe2000fffe03f */
[----:B------:R-:W-:Y:S01]  /*4240*/  LEA.HI.X.SX32 R193, R73, R4, 0x1, P0 ;  /* 0x0000000449c17211 */ /* 0x000fe200000f0eff */
[----:B------:R1:W-:Y:S01]  /*4250*/  STL.64 [R1+0x3c8], R188 ;  /* 0x0003c8bc01007387 */ /* 0x0003e20000100a00 */
[C---:B------:R-:W-:Y:S01]  /*4260*/  IMAD R55, R6.reuse, 0x4, R53 ;  /* 0x0000000406377824 */ /* 0x040fe200078e0235 */
[----:B------:R-:W-:Y:S01]  /*4270*/  CS2R R72, SRZ ;  /* 0x0000000000487805 */ /* 0x000fe2000001ff00 */
[----:B------:R-:W-:Y:S01]  /*4280*/  UIADD3.64 UR22, UR18, 0xa04, URZ ;  /* 0x00000a0412167897 */ /* 0x000fe2000fffe03f */
[----:B------:R2:W-:Y:S01]  /*4290*/  STL.64 [R1+0x3c0], R192 ;  /* 0x0003c0c001007387 */ /* 0x0005e20000100a00 */
[----:B------:R-:W-:Y:S01]  /*42a0*/  IMAD R57, R6, 0x4, R55 ;  /* 0x0000000406397824 */ /* 0x000fe200078e0237 */
[----:B------:R-:W-:Y:S01]  /*42b0*/  UIADD3.64 UR26, UR18, 0xbfe, URZ ;  /* 0x00000bfe121a7897 */ /* 0x000fe2000fffe03f */
[----:B0-----:R-:W-:-:S02]  /*42c0*/  LEA R190, P1, R75, R5, 0x1 ;  /* 0x000000054bbe7211 */ /* 0x001fc400078208ff */
[----:B------:R-:W-:Y:S01]  /*42d0*/  IMAD R59, R6, 0x4, R57 ;  /* 0x00000004063b7824 */ /* 0x000fe200078e0239 */
[----:B------:R-:W-:Y:S01]  /*42e0*/  UIADD3.64 UR30, UR18, 0xc00, URZ ;  /* 0x00000c00121e7897 */ /* 0x000fe2000fffe03f */
[----:B-1----:R-:W-:Y:S01]  /*42f0*/  LEA R188, P2, R77, R5, 0x1 ;  /* 0x000000054dbc7211 */ /* 0x002fe200078408ff */
[----:B------:R-:W-:Y:S01]  /*4300*/  UIADD3.64 UR34, UR18, 0xc02, URZ ;  /* 0x00000c0212227897 */ /* 0x000fe2000fffe03f */
[-C--:B------:R-:W-:Y:S02]  /*4310*/  LEA.HI.X.SX32 R191, R75, R4.reuse, 0x1, P1 ;  /* 0x000000044bbf7211 */ /* 0x080fe400008f0eff */
[----:B------:R-:W-:Y:S02]  /*4320*/  CS2R R74, SRZ ;  /* 0x00000000004a7805 */ /* 0x000fe4000001ff00 */
[----:B------:R-:W-:Y:S02]  /*4330*/  LEA.HI.X.SX32 R189, R77, R4, 0x1, P2 ;  /* 0x000000044dbd7211 */ /* 0x000fe400010f0eff */
[----:B------:R-:W-:-:S02]  /*4340*/  CS2R R76, SRZ ;  /* 0x00000000004c7805 */ /* 0x000fc4000001ff00 */
[C---:B--2---:R-:W-:Y:S01]  /*4350*/  LEA R192, P0, R79.reuse, R5, 0x1 ;  /* 0x000000054fc07211 */ /* 0x044fe200078008ff */
[----:B------:R0:W-:Y:S01]  /*4360*/  STL.64 [R1+0x3b8], R190 ;  /* 0x0003b8be01007387 */ /* 0x0001e20000100a00 */
[C---:B------:R-:W-:Y:S01]  /*4370*/  LEA R61, R6.reuse, R59, 0x2 ;  /* 0x0000003b063d7211 */ /* 0x040fe200078e10ff */
[----:B------:R-:W-:Y:S01]  /*4380*/  UIADD3.64 UR38, UR18, 0xc04, URZ ;  /* 0x00000c0412267897 */ /* 0x000fe2000fffe03f */
[-C--:B------:R-:W-:Y:S01]  /*4390*/  LEA.HI.X.SX32 R193, R79, R4.reuse, 0x1, P0 ;  /* 0x000000044fc17211 */ /* 0x080fe200000f0eff */
[----:B------:R1:W-:Y:S01]  /*43a0*/  STL.64 [R1+0x3b0], R188 ;  /* 0x0003b0bc01007387 */ /* 0x0003e20000100a00 */
[----:B------:R-:W-:Y:S01]  /*43b0*/  CS2R R78, SRZ ;  /* 0x00000000004e7805 */ /* 0x000fe2000001ff00 */
        /* <DEDUP_REMOVED lines=8> */
[----:B------:R-:W-:Y:S01]  /*4440*/  IMAD R67, R6, 0x4, R65 ;  /* 0x0000000406437824 */ /* 0x000fe200078e0241 */
[----:B------:R-:W-:Y:S01]  /*4450*/  UIADD3.64 UR60, UR18, 0xf00, URZ ;  /* 0x00000f00123c7897 */ /* 0x000fe2000fffe03f */
[----:B-1----:R-:W-:Y:S01]  /*4460*/  LEA R188, P2, R83, R5, 0x1 ;  /* 0x0000000553bc7211 */ /* 0x002fe200078408ff */
[----:B------:R-:W-:Y:S01]  /*4470*/  UIADD3.64 UR58, UR18, 0xf02, URZ ;  /* 0x00000f02123a7897 */ /* 0x000fe2000fffe03f */
[----:B------:R-:W-:-:S02]  /*4480*/  LEA.HI.X.SX32 R191, R81, R4, 0x1, P1 ;  /* 0x0000000451bf7211 */ /* 0x000fc400008f0eff */
[----:B------:R-:W-:Y:S02]  /*4490*/  CS2R R80, SRZ ;  /* 0x0000000000507805 */ /* 0x000fe4000001ff00 */
[-C--:B------:R-:W-:Y:S02]  /*44a0*/  LEA.HI.X.SX32 R189, R83, R4.reuse, 0x1, P2 ;  /* 0x0000000453bd7211 */ /* 0x080fe400010f0eff */
[----:B------:R-:W-:Y:S02]  /*44b0*/  CS2R R82, SRZ ;  /* 0x0000000000527805 */ /* 0x000fe4000001ff00 */
[C---:B--2---:R-:W-:Y:S01]  /*44c0*/  LEA R192, P0, R85.reuse, R5, 0x1 ;  /* 0x0000000555c07211 */ /* 0x044fe200078008ff */
[----:B------:R0:W-:Y:S01]  /*44d0*/  STL.64 [R1+0x3a0], R190 ;  /* 0x0003a0be01007387 */ /* 0x0001e20000100a00 */
[----:B------:R-:W-:Y:S02]  /*44e0*/  UIADD3.64 UR6, UR18, 0xf04, URZ ;  /* 0x00000f0412067897 */ /* 0x000fe4000fffe03f */
[----:B------:R-:W-:Y:S01]  /*44f0*/  LEA.HI.X.SX32 R193, R85, R4, 0x1, P0 ;  /* 0x0000000455c17211 */ /* 0x000fe200000f0eff */
[----:B------:R1:W-:Y:S01]  /*4500*/  STL.64 [R1+0x398], R188 ;  /* 0x000398bc01007387 */ /* 0x0003e20000100a00 */
[----:B------:R-:W-:-:S03]  /*4510*/  CS2R R84, SRZ ;  /* 0x0000000000547805 */ /* 0x000fc6000001ff00 */
[----:B------:R2:W-:Y:S01]  /*4520*/  STL.64 [R1+0x390], R192 ;  /* 0x000390c001007387 */ /* 0x0005e20000100a00 */
[-C--:B0-----:R-:W-:Y:S02]  /*4530*/  LEA R190, P1, R87, R5.reuse, 0x1 ;  /* 0x0000000557be7211 */ /* 0x081fe400078208ff */
[----:B-1----:R-:W-:Y:S02]  /*4540*/  LEA R188, P2, R89, R5, 0x1 ;  /* 0x0000000559bc7211 */ /* 0x002fe400078408ff */
[-C--:B------:R-:W-:Y:S02]  /*4550*/  LEA.HI.X.SX32 R191, R87, R4.reuse, 0x1, P1 ;  /* 0x0000000457bf7211 */ /* 0x080fe400008f0eff */
[----:B------:R-:W-:Y:S02]  /*4560*/  CS2R R86, SRZ ;  /* 0x0000000000567805 */ /* 0x000fe4000001ff00 */
[----:B------:R-:W-:Y:S02]  /*4570*/  LEA.HI.X.SX32 R189, R89, R4, 0x1, P2 ;  /* 0x0000000459bd7211 */ /* 0x000fe400010f0eff */
[----:B------:R-:W-:-:S02]  /*4580*/  CS2R R88, SRZ ;  /* 0x0000000000587805 */ /* 0x000fc4000001ff00 */
[C---:B--2---:R-:W-:Y:S01]  /*4590*/  LEA R192, P0, R91.reuse, R5, 0x1 ;  /* 0x000000055bc07211 */ /* 0x044fe200078008ff */
[----:B------:R0:W-:Y:S03]  /*45a0*/  STL.64 [R1+0x388], R190 ;  /* 0x000388be01007387 */ /* 0x0001e60000100a00 */
        /* <DEDUP_REMOVED lines=17> */
[-C--:B-1----:R-:W-:Y:S02]  /*46c0*/  LEA R188, P2, R99, R5.reuse, 0x1 ;  /* 0x0000000563bc7211 */ /* 0x082fe400078408ff */
[-C--:B------:R-:W-:Y:S01]  /*46d0*/  LEA.HI.X.SX32 R191, R9, R4.reuse, 0x1, P1 ;  /* 0x0000000409bf7211 */ /* 0x080fe200008f0eff */
[C---:B------:R-:W-:Y:S01]  /*46e0*/  IMAD R9, R6.reuse, 0x4, R67 ;  /* 0x0000000406097824 */ /* 0x040fe200078e0243 */
[----:B------:R-:W-:Y:S02]  /*46f0*/  LEA.HI.X.SX32 R189, R99, R4, 0x1, P2 ;  /* 0x0000000463bd7211 */ /* 0x000fe400010f0eff */
[----:B------:R-:W-:Y:S02]  /*4700*/  CS2R R98, SRZ ;  /* 0x0000000000627805 */ /* 0x000fe4000001ff00 */
[----:B--2---:R-:W-:Y:S01]  /*4710*/  LEA R192, P0, R11, R5, 0x1 ;  /* 0x000000050bc07211 */ /* 0x004fe200078008ff */
[----:B------:R0:W-:Y:S01]  /*4720*/  STL.64 [R1+0x358], R190 ;  /* 0x000358be01007387 */ /* 0x0001e20000100a00 */
[----:B------:R-:W-:-:S02]  /*4730*/  IMAD R69, R6, 0x4, R9 ;  /* 0x0000000406457824 */ /* 0x000fc400078e0209 */
[----:B------:R-:W-:Y:S01]  /*4740*/  LEA.HI.X.SX32 R193, R11, R4, 0x1, P0 ;  /* 0x000000040bc17211 */ /* 0x000fe200000f0eff */
[----:B------:R1:W-:Y:S01]  /*4750*/  STL.64 [R1+0x350], R188 ;  /* 0x000350bc01007387 */ /* 0x0003e20000100a00 */
[----:B------:R-:W-:-:S03]  /*4760*/  IMAD R11, R6, 0x4, R69 ;  /* 0x00000004060b7824 */ /* 0x000fc600078e0245 */
[----:B------:R2:W-:Y:S01]  /*4770*/  STL.64 [R1+0x348], R192 ;  /* 0x000348c001007387 */ /* 0x0005e20000100a00 */
[-C--:B0-----:R-:W-:Y:S02]  /*4780*/  LEA R190, P1, R13, R5.reuse, 0x1 ;  /* 0x000000050dbe7211 */ /* 0x081fe400078208ff */
[-C--:B-1----:R-:W-:Y:S02]  /*4790*/  LEA R188, P2, R15, R5.reuse, 0x1 ;  /* 0x000000050fbc7211 */ /* 0x082fe400078408ff */
[-C--:B------:R-:W-:Y:S02]  /*47a0*/  LEA.HI.X.SX32 R191, R13, R4.reuse, 0x1, P1 ;  /* 0x000000040dbf7211 */ /* 0x080fe400008f0eff */
[----:B------:R-:W-:Y:S02]  /*47b0*/  LEA.HI.X.SX32 R189, R15, R4, 0x1, P2 ;  /* 0x000000040fbd7211 */ /* 0x000fe400010f0eff */
[----:B--2---:R-:W-:Y:S01]  /*47c0*/  LEA R192, P0, R17, R5, 0x1 ;  /* 0x0000000511c07211 */ /* 0x004fe200078008ff */
[----:B------:R0:W-:Y:S01]  /*47d0*/  STL.64 [R1+0x340], R190 ;  /* 0x000340be01007387 */ /* 0x0001e20000100a00 */
[----:B------:R-:W-:-:S02]  /*47e0*/  LEA R13, R6, R11, 0x2 ;  /* 0x0000000b060d7211 */ /* 0x000fc400078e10ff */
[----:B------:R-:W-:Y:S01]  /*47f0*/  LEA.HI.X.SX32 R193, R17, R4, 0x1, P0 ;  /* 0x0000000411c17211 */ /* 0x000fe200000f0eff */
[----:B------:R1:W-:Y:S02]  /*4800*/  STL.64 [R1+0x338], R188 ;  /* 0x000338bc01007387 */ /* 0x0003e40000100a00 */
[C---:B------:R-:W-:Y:S02]  /*4810*/  IMAD R15, R6.reuse, 0x4, R13 ;  /* 0x00000004060f7824 */ /* 0x040fe400078e020d */
[----:B------:R-:W-:Y:S02]  /*4820*/  STL.64 [R1+0x330], R192 ;  /* 0x000330c001007387 */ /* 0x000fe40000100a00 */
[----:B------:R-:W-:Y:S01]  /*4830*/  IMAD R17, R6, 0x4, R15 ;  /* 0x0000000406117824 */ /* 0x000fe200078e020f */
[-C--:B0-----:R-:W-:Y:S02]  /*4840*/  LEA R190, P1, R19, R5.reuse, 0x1 ;  /* 0x0000000513be7211 */ /* 0x081fe400078208ff */
[----:B-1----:R-:W-:-:S02]  /*4850*/  LEA R188, P2, R21, R5, 0x1 ;  /* 0x0000000515bc7211 */ /* 0x002fc400078408ff */
[-C--:B------:R-:W-:Y:S02]  /*4860*/  LEA.HI.X.SX32 R191, R19, R4.reuse, 0x1, P1 ;  /* 0x0000000413bf7211 */ /* 0x080fe400008f0eff */
[-C--:B------:R-:W-:Y:S02]  /*4870*/  LEA.HI.X.SX32 R189, R21, R4.reuse, 0x1, P2 ;  /* 0x0000000415bd7211 */ /* 0x080fe400010f0eff */
[CC--:B------:R-:W-:Y:S01]  /*4880*/  LEA R18, P2, R27.reuse, R5.reuse, 0x1 ;  /* 0x000000051b127211 */ /* 0x0c0fe200078408ff */
[----:B------:R0:W-:Y:S03]  /*4890*/  STL.64 [R1+0x328], R190 ;  /* 0x000328be01007387 */ /* 0x0001e60000100a00 */
[----:B------:R-:W-:Y:S01]  /*48a0*/  LEA.HI.X.SX32 R19, R27, R4, 0x1, P2 ;  /* 0x000000041b137211 */ /* 0x000fe200010f0eff */
[----:B------:R1:W-:Y:S01]  /*48b0*/  STL.64 [R1+0x320], R188 ;  /* 0x000320bc01007387 */ /* 0x0003e20000100a00 */
[----:B------:R-:W-:-:S03]  /*48c0*/  LEA R22, P2, R33, R5, 0x1 ;  /* 0x0000000521167211 */ /* 0x000fc600078408ff */
[----:B------:R2:W-:Y:S01]  /*48d0*/  STL.64 [R1+0x308], R18 ;  /* 0x0003081201007387 */ /* 0x0005e20000100a00 */
[-C--:B0-----:R-:W-:Y:S02]  /*48e0*/  LEA R190, P0, R23, R5.reuse, 0x1 ;  /* 0x0000000517be7211 */ /* 0x081fe400078008ff */
[----:B-1----:R-:W-:Y:S02]  /*48f0*/  LEA R188, P1, R25, R5, 0x1 ;  /* 0x0000000519bc7211 */ /* 0x002fe400078208ff */
[-C--:B------:R-:W-:Y:S02]  /*4900*/  LEA.HI.X.SX32 R191, R23, R4.reuse, 0x1, P0 ;  /* 0x0000000417bf7211 */ /* 0x080fe400000f0eff */
[-C--:B------:R-:W-:Y:S01]  /*4910*/  LEA.HI.X.SX32 R189, R25, R4.reuse, 0x1, P1 ;  /* 0x0000000419bd7211 */ /* 0x080fe200008f0eff */
[C---:B--2---:R-:W-:Y:S01]  /*4920*/  IMAD R19, R6.reuse, 0x4, R17 ;  /* 0x0000000406137824 */ /* 0x044fe200078e0211 */
[----:B------:R-:W-:Y:S01]  /*4930*/  LEA.HI.X.SX32 R23, R33, R4, 0x1, P2 ;  /* 0x0000000421177211 */ /* 0x000fe200010f0eff */
[----:B------:R0:W-:Y:S02]  /*4940*/  STL.64 [R1+0x318], R190 ;  /* 0x000318be01007387 */ /* 0x0001e40000100a00 */
[----:B------:R-:W-:-:S02]  /*4950*/  IMAD R21, R6, 0x4, R19 ;  /* 0x0000000406157824 */ /* 0x000fc400078e0213 */
[----:B------:R1:W-:Y:S04]  /*4960*/  STL.64 [R1+0x310], R188 ;  /* 0x000310bc01007387 */ /* 0x0003e80000100a00 */
[----:B------:R2:W-:Y:S01]  /*4970*/  STL.64 [R1+0x2f0], R22 ;  /* 0x0002f01601007387 */ /* 0x0005e20000100a00 */
[-C--:B0-----:R-:W-:Y:S02]  /*4980*/  LEA R190, P0, R29, R5.reuse, 0x1 ;  /* 0x000000051dbe7211 */ /* 0x081fe400078008ff */
[-C--:B-1----:R-:W-:Y:S02]  /*4990*/  LEA R188, P1, R31, R5.reuse, 0x1 ;  /* 0x000000051fbc7211 */ /* 0x082fe400078208ff */
[-C--:B------:R-:W-:Y:S02]  /*49a0*/  LEA.HI.X.SX32 R191, R29, R4.reuse, 0x1, P0 ;  /* 0x000000041dbf7211 */ /* 0x080fe400000f0eff */
[-C--:B------:R-:W-:Y:S01]  /*49b0*/  LEA.HI.X.SX32 R189, R31, R4.reuse, 0x1, P1 ;  /* 0x000000041fbd7211 */ /* 0x080fe200008f0eff */
[C---:B--2---:R-:W-:Y:S01]  /*49c0*/  IMAD R23, R6.reuse, 0x4, R21 ;  /* 0x0000000406177824 */ /* 0x044fe200078e0215 */
[C---:B------:R-:W-:Y:S01]  /*49d0*/  LEA R192, P0, R35.reuse, R5, 0x1 ;  /* 0x0000000523c07211 */ /* 0x040fe200078008ff */
[----:B------:R0:W-:Y:S02]  /*49e0*/  STL.64 [R1+0x300], R190 ;  /* 0x000300be01007387 */ /* 0x0001e40000100a00 */
[C---:B------:R-:W-:Y:S01]  /*49f0*/  IMAD R25, R6.reuse, 0x4, R23 ;  /* 0x0000000406197824 */ /* 0x040fe200078e0217 */
[----:B------:R-:W-:Y:S01]  /*4a00*/  LEA.HI.X.SX32 R193, R35, R4, 0x1, P0 ;  /* 0x0000000423c17211 */ /* 0x000fe200000f0eff */
[----:B------:R1:W-:Y:S03]  /*4a10*/  STL.64 [R1+0x2f8], R188 ;  /* 0x0002f8bc01007387 */ /* 0x0003e60000100a00 */
[----:B------:R-:W-:Y:S01]  /*4a20*/  LEA R27, R6, R25, 0x2 ;  /* 0x00000019061b7211 */ /* 0x000fe200078e10ff */
[----:B------:R2:W-:Y:S01]  /*4a30*/  STL.64 [R1+0x2e8], R192 ;  /* 0x0002e8c001007387 */ /* 0x0005e20000100a00 */
[----:B0-----:R-:W-:-:S03]  /*4a40*/  LEA R190, P1, R37, R5, 0x1 ;  /* 0x0000000525be7211 */ /* 0x001fc600078208ff */
[----:B------:R-:W-:Y:S01]  /*4a50*/  IMAD R29, R6, 0x4, R27 ;  /* 0x00000004061d7824 */ /* 0x000fe200078e021b */
[----:B-1----:R-:W-:-:S03]  /*4a60*/  LEA R188, P2, R39, R5, 0x1 ;  /* 0x0000000527bc7211 */ /* 0x002fc600078408ff */
[C---:B------:R-:W-:Y:S01]  /*4a70*/  IMAD R31, R6.reuse, 0x4, R29 ;  /* 0x00000004061f7824 */ /* 0x040fe200078e021d */
[-C--:B------:R-:W-:Y:S02]  /*4a80*/  LEA.HI.X.SX32 R191, R37, R4.reuse, 0x1, P1 ;  /* 0x0000000425bf7211 */ /* 0x080fe400008f0eff */
[-C--:B------:R-:W-:Y:S01]  /*4a90*/  LEA.HI.X.SX32 R189, R39, R4.reuse, 0x1, P2 ;  /* 0x0000000427bd7211 */ /* 0x080fe200010f0eff */
[C---:B------:R-:W-:Y:S01]  /*4aa0*/  IMAD R33, R6.reuse, 0x4, R31 ;  /* 0x0000000406217824 */ /* 0x040fe200078e021f */
[C---:B--2---:R-:W-:Y:S01]  /*4ab0*/  LEA R192, P0, R41.reuse, R5, 0x1 ;  /* 0x0000000529c07211 */ /* 0x044fe200078008ff */
[----:B------:R0:W-:Y:S02]  /*4ac0*/  STL.64 [R1+0x2e0], R190 ;  /* 0x0002e0be01007387 */ /* 0x0001e40000100a00 */
[C---:B------:R-:W-:Y:S01]  /*4ad0*/  IMAD R35, R6.reuse, 0x4, R33 ;  /* 0x0000000406237824 */ /* 0x040fe200078e0221 */
[----:B------:R-:W-:Y:S01]  /*4ae0*/  LEA.HI.X.SX32 R193, R41, R4, 0x1, P0 ;  /* 0x0000000429c17211 */ /* 0x000fe200000f0eff */
[----:B------:R1:W-:Y:S02]  /*4af0*/  STL.64 [R1+0x2d8], R188 ;  /* 0x0002d8bc01007387 */ /* 0x0003e40000100a00 */
[----:B------:R-:W-:-:S02]  /*4b00*/  IMAD R37, R6, 0x4, R35 ;  /* 0x0000000406257824 */ /* 0x000fc400078e0223 */
[----:B------:R2:W-:Y:S02]  /*4b10*/  STL.64 [R1+0x2d0], R192 ;  /* 0x0002d0c001007387 */ /* 0x0005e40000100a00 */
[----:B------:R-:W-:Y:S01]  /*4b20*/  IMAD R39, R6, 0x4, R37 ;  /* 0x0000000406277824 */ /* 0x000fe200078e0225 */
[----:B0-----:R-:W-:-:S04]  /*4b30*/  LEA R190, P1, R43, R5, 0x1 ;  /* 0x000000052bbe7211 */ /* 0x001fc800078208ff */
[C---:B------:R-:W-:Y:S02]  /*4b40*/  LEA R41, R6.reuse, R39, 0x2 ;  /* 0x0000002706297211 */ /* 0x040fe400078e10ff */
[-C--:B-1----:R-:W-:Y:S02]  /*4b50*/  LEA R188, P2, R45, R5.reuse, 0x1 ;  /* 0x000000052dbc7211 */ /* 0x082fe400078408ff */
[-C--:B------:R-:W-:Y:S01]  /*4b60*/  LEA.HI.X.SX32 R191, R43, R4.reuse, 0x1, P1 ;  /* 0x000000042bbf7211 */ /* 0x080fe200008f0eff */
[C---:B------:R-:W-:Y:S01]  /*4b70*/  IMAD R43, R6.reuse, 0x4, R41 ;  /* 0x00000004062b7824 */ /* 0x040fe200078e0229 */
[----:B------:R-:W-:Y:S02]  /*4b80*/  LEA.HI.X.SX32 R189, R45, R4, 0x1, P2 ;  /* 0x000000042dbd7211 */ /* 0x000fe400010f0eff */
        /* <DEDUP_REMOVED lines=22> */
[-C--:B------:R-:W-:Y:S02]  /*4cf0*/  LEA.HI.X.SX32 R189, R57, R4.reuse, 0x1, P2 ;  /* 0x0000000439bd7211 */ /* 0x080fe400010f0eff */
        /* <DEDUP_REMOVED lines=20> */
[-C--:B------:R-:W-:Y:S02]  /*4e40*/  LEA.HI.X.SX32 R191, R67, R4.reuse, 0x1, P1 ;  /* 0x0000000443bf7211 */ /* 0x080fe400008f0eff */
[----:B------:R-:W-:Y:S02]  /*4e50*/  CS2R R66, SRZ ;  /* 0x0000000000427805 */ /* 0x000fe4000001ff00 */
[-C--:B------:R-:W-:Y:S02]  /*4e60*/  LEA.HI.X.SX32 R189, R9, R4.reuse, 0x1, P2 ;  /* 0x0000000409bd7211 */ /* 0x080fe400010f0eff */
[C---:B--2---:R-:W-:Y:S01]  /*4e70*/  LEA R192, P0, R69.reuse, R5, 0x1 ;  /* 0x0000000545c07211 */ /* 0x044fe200078008ff */
[----:B------:R0:W-:Y:S03]  /*4e80*/  STL.64 [R1+0x268], R190 ;  /* 0x000268be01007387 */ /* 0x0001e60000100a00 */
[----:B------:R-:W-:Y:S01]  /*4e90*/  LEA.HI.X.SX32 R193, R69, R4, 0x1, P0 ;  /* 0x0000000445c17211 */ /* 0x000fe200000f0eff */
[----:B------:R1:W-:Y:S01]  /*4ea0*/  STL.64 [R1+0x260], R188 ;  /* 0x000260bc01007387 */ /* 0x0003e20000100a00 */
[----:B------:R-:W-:-:S03]  /*4eb0*/  CS2R R68, SRZ ;  /* 0x0000000000447805 */ /* 0x000fc6000001ff00 */
[----:B------:R-:W-:Y:S01]  /*4ec0*/  STL.64 [R1+0x258], R192 ;  /* 0x000258c001007387 */ /* 0x000fe20000100a00 */
[-C--:B0-----:R-:W-:Y:S02]  /*4ed0*/  LEA R190, P1, R11, R5.reuse, 0x1 ;  /* 0x000000050bbe7211 */ /* 0x081fe400078208ff */
[-C--:B-1----:R-:W-:Y:S02]  /*4ee0*/  LEA R188, P2, R13, R5.reuse, 0x1 ;  /* 0x000000050dbc7211 */ /* 0x082fe400078408ff */
[-C--:B------:R-:W-:Y:S02]  /*4ef0*/  LEA.HI.X.SX32 R191, R11, R4.reuse, 0x1, P1 ;  /* 0x000000040bbf7211 */ /* 0x080fe400008f0eff */
[-C--:B------:R-:W-:Y:S02]  /*4f00*/  LEA.HI.X.SX32 R189, R13, R4.reuse, 0x1, P2 ;  /* 0x000000040dbd7211 */ /* 0x080fe400010f0eff */
[-C--:B------:R-:W-:Y:S02]  /*4f10*/  LEA R10, P1, R17, R5.reuse, 0x1 ;  /* 0x00000005110a7211 */ /* 0x080fe400078208ff */
[----:B------:R-:W-:Y:S01]  /*4f20*/  LEA R8, P2, R19, R5, 0x1 ;  /* 0x0000000513087211 */ /* 0x000fe200078408ff */
[----:B------:R0:W-:Y:S01]  /*4f30*/  STL.64 [R1+0x248], R188 ;  /* 0x000248bc01007387 */ /* 0x0001e20000100a00 */
[----:B------:R-:W-:-:S02]  /*4f40*/  LEA.HI.X.SX32 R11, R17, R4, 0x1, P1 ;  /* 0x00000004110b7211 */ /* 0x000fc400008f0eff */
[----:B------:R-:W-:Y:S01]  /*4f50*/  LEA.HI.X.SX32 R9, R19, R4, 0x1, P2 ;  /* 0x0000000413097211 */ /* 0x000fe200010f0eff */
[----:B------:R-:W-:Y:S01]  /*4f60*/  STL.64 [R1+0x250], R190 ;  /* 0x000250be01007387 */ /* 0x000fe20000100a00 */
[----:B------:R-:W-:Y:S02]  /*4f70*/  LEA R19, R6, R53, 0x2 ;  /* 0x0000003506137211 */ /* 0x000fe400078e10ff */
[----:B0-----:R-:W-:-:S04]  /*4f80*/  LEA R188, P0, R15, R5, 0x1 ;  /* 0x000000050fbc7211 */ /* 0x001fc800078008ff */
[----:B------:R-:W-:Y:S01]  /*4f90*/  LEA.HI.X.SX32 R189, R15, R4, 0x1, P0 ;  /* 0x000000040fbd7211 */ /* 0x000fe200000f0eff */
[----:B------:R-:W-:Y:S01]  /*4fa0*/  IMAD R15, R6, 0x4, R19 ;  /* 0x00000004060f7824 */ /* 0x000fe200078e0213 */
[----:B------:R-:W-:-:S03]  /*4fb0*/  LEA R12, P0, R21, R5, 0x1 ;  /* 0x00000005150c7211 */ /* 0x000fc600078008ff */
[----:B------:R-:W-:Y:S01]  /*4fc0*/  STL.64 [R1+0x240], R188 ;  /* 0x000240bc01007387 */ /* 0x000fe20000100a00 */
[----:B------:R-:W-:Y:S01]  /*4fd0*/  LEA.HI.X.SX32 R13, R21, R4, 0x1, P0 ;  /* 0x00000004150d7211 */ /* 0x000fe200000f0eff */
[C---:B------:R-:W-:Y:S02]  /*4fe0*/  IMAD R55, R6.reuse, 0x4, R15 ;  /* 0x0000000406377824 */ /* 0x040fe400078e020f */
[----:B------:R0:W-:Y:S02]  /*4ff0*/  STL.64 [R1+0x238], R10 ;  /* 0x0002380a01007387 */ /* 0x0001e40000100a00 */
[----:B------:R-:W-:Y:S02]  /*5000*/  IMAD R57, R6, 0x4, R55 ;  /* 0x0000000406397824 */ /* 0x000fe400078e0237 */
[----:B------:R1:W-:Y:S04]  /*5010*/  STL.64 [R1+0x230], R8 ;  /* 0x0002300801007387 */ /* 0x0003e80000100a00 */
[----:B------:R2:W-:Y:S01]  /*5020*/  STL.64 [R1+0x228], R12 ;  /* 0x0002280c01007387 */ /* 0x0005e20000100a00 */
[----:B0-----:R-:W-:-:S02]  /*5030*/  LEA R10, P1, R23, R5, 0x1 ;  /* 0x00000005170a7211 */ /* 0x001fc400078208ff */
[-C--:B-1----:R-:W-:Y:S02]  /*5040*/  LEA R8, P2, R25, R5.reuse, 0x1 ;  /* 0x0000000519087211 */ /* 0x082fe400078408ff */
[-C--:B------:R-:W-:Y:S02]  /*5050*/  LEA.HI.X.SX32 R11, R23, R4.reuse, 0x1, P1 ;  /* 0x00000004170b7211 */ /* 0x080fe400008f0eff */
[-C--:B------:R-:W-:Y:S02]  /*5060*/  LEA.HI.X.SX32 R9, R25, R4.reuse, 0x1, P2 ;  /* 0x0000000419097211 */ /* 0x080fe400010f0eff */
[CC--:B--2---:R-:W-:Y:S01]  /*5070*/  LEA R12, P0, R27.reuse, R5.reuse, 0x1 ;  /* 0x000000051b0c7211 */ /* 0x0c4fe200078008ff */
[----:B------:R0:W-:Y:S03]  /*5080*/  STL.64 [R1+0x220], R10 ;  /* 0x0002200a01007387 */ /* 0x0001e60000100a00 */
[----:B------:R-:W-:Y:S01]  /*5090*/  LEA.HI.X.SX32 R13, R27, R4, 0x1, P0 ;  /* 0x000000041b0d7211 */ /* 0x000fe200000f0eff */
[----:B------:R1:W-:Y:S01]  /*50a0*/  STL.64 [R1+0x218], R8 ;  /* 0x0002180801007387 */ /* 0x0003e20000100a00 */
[----:B------:R-:W-:-:S04]  /*50b0*/  LEA R20, P0, R33, R5, 0x1 ;  /* 0x0000000521147211 */ /* 0x000fc800078008ff */
[-C--:B------:R-:W-:Y:S02]  /*50c0*/  LEA.HI.X.SX32 R21, R33, R4.reuse, 0x1, P0 ;  /* 0x0000000421157211 */ /* 0x080fe400000f0eff */
[----:B------:R-:W-:Y:S02]  /*50d0*/  CS2R R32, SRZ ;  /* 0x0000000000207805 */ /* 0x000fe4000001ff00 */
[-C--:B------:R-:W-:Y:S02]  /*50e0*/  LEA R22, P0, R39, R5.reuse, 0x1 ;  /* 0x0000000527167211 */ /* 0x080fe400078008ff */
[----:B0-----:R-:W-:Y:S02]  /*50f0*/  LEA R10, P1, R29, R5, 0x1 ;  /* 0x000000051d0a7211 */ /* 0x001fe400078208ff */
[----:B------:R-:W-:Y:S02]  /*5100*/  LEA.HI.X.SX32 R23, R39, R4, 0x1, P0 ;  /* 0x0000000427177211 */ /* 0x000fe400000f0eff */
[----:B------:R-:W-:-:S02]  /*5110*/  CS2R R38, SRZ ;  /* 0x0000000000267805 */ /* 0x000fc4000001ff00 */
[-C--:B-1----:R-:W-:Y:S02]  /*5120*/  LEA R8, P2, R31, R5.reuse, 0x1 ;  /* 0x000000051f087211 */ /* 0x082fe400078408ff */
[-C--:B------:R-:W-:Y:S02]  /*5130*/  LEA.HI.X.SX32 R11, R29, R4.reuse, 0x1, P1 ;  /* 0x000000041d0b7211 */ /* 0x080fe400008f0eff */
[----:B------:R-:W-:Y:S02]  /*5140*/  CS2R R28, SRZ ;  /* 0x00000000001c7805 */ /* 0x000fe4000001ff00 */
[----:B------:R-:W-:Y:S02]  /*5150*/  LEA.HI.X.SX32 R9, R31, R4, 0x1, P2 ;  /* 0x000000041f097211 */ /* 0x000fe400010f0eff */
[----:B------:R-:W-:Y:S02]  /*5160*/  CS2R R30, SRZ ;  /* 0x00000000001e7805 */ /* 0x000fe4000001ff00 */
[----:B------:R-:W-:-:S02]  /*5170*/  LEA R16, P1, R35, R5, 0x1 ;  /* 0x0000000523107211 */ /* 0x000fc400078208ff */
[-C--:B------:R-:W-:Y:S01]  /*5180*/  LEA R188, P0, R45, R5.reuse, 0x1 ;  /* 0x000000052dbc7211 */ /* 0x080fe200078008ff */
[----:B------:R0:W-:Y:S01]  /*5190*/  STL.64 [R1+0x200], R8 ;  /* 0x0002000801007387 */ /* 0x0001e20000100a00 */
[-C--:B------:R-:W-:Y:S02]  /*51a0*/  LEA.HI.X.SX32 R17, R35, R4.reuse, 0x1, P1 ;  /* 0x0000000423117211 */ /* 0x080fe400008f0eff */
[----:B------:R-:W-:Y:S02]  /*51b0*/  CS2R R34, SRZ ;  /* 0x0000000000227805 */ /* 0x000fe4000001ff00 */
[-C--:B------:R-:W-:Y:S01]  /*51c0*/  LEA.HI.X.SX32 R189, R45, R4.reuse, 0x1, P0 ;  /* 0x000000042dbd7211 */ /* 0x080fe200000f0eff */
[----:B------:R1:W-:Y:S01]  /*51d0*/  STL.64 [R1+0x210], R12 ;  /* 0x0002100c01007387 */ /* 0x0003e20000100a00 */
[C---:B------:R-:W-:Y:S02]  /*51e0*/  LEA R192, P0, R51.reuse, R5, 0x1 ;  /* 0x0000000533c07211 */ /* 0x040fe400078008ff */
[----:B------:R-:W-:Y:S01]  /*51f0*/  CS2R R44, SRZ ;  /* 0x00000000002c7805 */ /* 0x000fe2000001ff00 */
[----:B------:R2:W-:Y:S01]  /*5200*/  STL.64 [R1+0x208], R10 ;  /* 0x0002080a01007387 */ /* 0x0005e20000100a00 */
[----:B------:R-:W-:-:S02]  /*5210*/  LEA.HI.X.SX32 R193, R51, R4, 0x1, P0 ;  /* 0x0000000433c17211 */ /* 0x000fc400000f0eff */
[----:B------:R-:W-:Y:S01]  /*5220*/  CS2R R50, SRZ ;  /* 0x0000000000327805 */ /* 0x000fe2000001ff00 */
[----:B------:R3:W-:Y:S01]  /*5230*/  STL.64 [R1+0x1f8], R20 ;  /* 0x0001f81401007387 */ /* 0x0007e20000100a00 */
[----:B0-----:R-:W-:-:S03]  /*5240*/  IMAD R9, R6, 0x4, R57 ;  /* 0x0000000406097824 */ /* 0x001fc600078e0239 */
[----:B------:R0:W-:Y:S01]  /*5250*/  STL.64 [R1+0x1f0], R16 ;  /* 0x0001f01001007387 */ /* 0x0001e20000100a00 */
[----:B-1----:R-:W-:Y:S01]  /*5260*/  IMAD R13, R6, 0x4, R9 ;  /* 0x00000004060d7824 */ /* 0x002fe200078e0209 */
[----:B--2---:R-:W-:-:S03]  /*5270*/  LEA R10, P2, R37, R5, 0x1 ;  /* 0x00000005250a7211 */ /* 0x004fc600078408ff */
[C---:B------:R-:W-:Y:S01]  /*5280*/  IMAD R27, R6.reuse, 0x4, R13 ;  /* 0x00000004061b7824 */ /* 0x040fe200078e020d */
[-C--:B------:R-:W-:Y:S02]  /*5290*/  LEA.HI.X.SX32 R11, R37, R4.reuse, 0x1, P2 ;  /* 0x00000004250b7211 */ /* 0x080fe400010f0eff */
[----:B------:R-:W-:Y:S02]  /*52a0*/  CS2R R36, SRZ ;  /* 0x0000000000247805 */ /* 0x000fe4000001ff00 */
[----:B---3--:R-:W-:Y:S02]  /*52b0*/  LEA R21, R6, R27, 0x2 ;  /* 0x0000001b06157211 */ /* 0x008fe400078e10ff */
[C---:B0-----:R-:W-:Y:S01]  /*52c0*/  LEA R16, P1, R41.reuse, R5, 0x1 ;  /* 0x0000000529107211 */ /* 0x041fe200078208ff */
[----:B------:R0:W-:Y:S03]  /*52d0*/  STL.64 [R1+0x1e8], R10 ;  /* 0x0001e80a01007387 */ /* 0x0001e60000100a00 */
[----:B------:R-:W-:Y:S01]  /*52e0*/  LEA.HI.X.SX32 R17, R41, R4, 0x1, P1 ;  /* 0x0000000429117211 */ /* 0x000fe200008f0eff */
[----:B------:R1:W-:Y:S01]  /*52f0*/  STL.64 [R1+0x1e0], R22 ;  /* 0x0001e01601007387 */ /* 0x0003e20000100a00 */
[----:B------:R-:W-:-:S03]  /*5300*/  CS2R R40, SRZ ;  /* 0x0000000000287805 */ /* 0x000fc6000001ff00 */
[----:B------:R2:W-:Y:S01]  /*5310*/  STL.64 [R1+0x1d8], R16 ;  /* 0x0001d81001007387 */ /* 0x0005e20000100a00 */
[----:B0-----:R-:W-:-:S04]  /*5320*/  LEA R10, P2, R43, R5, 0x1 ;  /* 0x000000052b0a7211 */ /* 0x001fc800078408ff */
[-C--:B------:R-:W-:Y:S01]  /*5330*/  LEA.HI.X.SX32 R11, R43, R4.reuse, 0x1, P2 ;  /* 0x000000042b0b7211 */ /* 0x080fe200010f0eff */
[C---:B-1----:R-:W-:Y:S01]  /*5340*/  IMAD R23, R6.reuse, 0x4, R21 ;  /* 0x0000000406177824 */ /* 0x042fe200078e0215 */
[----:B------:R-:W-:Y:S02]  /*5350*/  CS2R R42, SRZ ;  /* 0x00000000002a7805 */ /* 0x000fe4000001ff00 */
[C---:B--2---:R-:W-:Y:S01]  /*5360*/  LEA R16, P1, R47.reuse, R5, 0x1 ;  /* 0x000000052f107211 */ /* 0x044fe200078208ff */
[----:B------:R0:W-:Y:S01]  /*5370*/  STL.64 [R1+0x1d0], R10 ;  /* 0x0001d00a01007387 */ /* 0x0001e20000100a00 */
[----:B------:R-:W-:Y:S02]  /*5380*/  IMAD R25, R6, 0x4, R23 ;  /* 0x0000000406197824 */ /* 0x000fe400078e0217 */
[----:B------:R-:W-:Y:S02]  /*5390*/  LEA.HI.X.SX32 R17, R47, R4, 0x1, P1 ;  /* 0x000000042f117211 */ /* 0x000fe400008f0eff */
[----:B------:R-:W-:-:S02]  /*53a0*/  CS2R R46, SRZ ;  /* 0x00000000002e7805 */ /* 0x000fc4000001ff00 */
[----:B------:R-:W-:-:S04]  /*53b0*/  LEA R190, P1, R53, R5, 0x1 ;  /* 0x0000000535be7211 */ /* 0x000fc800078208ff */
[----:B------:R-:W-:Y:S02]  /*53c0*/  LEA.HI.X.SX32 R191, R53, R4, 0x1, P1 ;  /* 0x0000000435bf7211 */ /* 0x000fe400008f0eff */
[----:B------:R-:W-:Y:S02]  /*53d0*/  CS2R R52, SRZ ;  /* 0x0000000000347805 */ /* 0x000fe4000001ff00 */
[----:B0-----:R-:W-:-:S04]  /*53e0*/  LEA R10, P2, R49, R5, 0x1 ;  /* 0x00000005310a7211 */ /* 0x001fc800078408ff */
[----:B------:R-:W-:Y:S02]  /*53f0*/  LEA.HI.X.SX32 R11, R49, R4, 0x1, P2 ;  /* 0x00000004310b7211 */ /* 0x000fe400010f0eff */
[----:B------:R-:W-:-:S03]  /*5400*/  CS2R R48, SRZ ;  /* 0x0000000000307805 */ /* 0x000fc6000001ff00 */
[----:B------:R0:W-:Y:S04]  /*5410*/  STL.64 [R1+0x1b8], R10 ;  /* 0x0001b80a01007387 */ /* 0x0001e80000100a00 */
[----:B------:R1:W-:Y:S04]  /*5420*/  STL.64 [R1+0x1c8], R188 ;  /* 0x0001c8bc01007387 */ /* 0x0003e80000100a00 */
[----:B------:R2:W-:Y:S04]  /*5430*/  STL.64 [R1+0x1c0], R16 ;  /* 0x0001c01001007387 */ /* 0x0005e80000100a00 */
[----:B------:R3:W-:Y:S01]  /*5440*/  STL.64 [R1+0x1b0], R192 ;  /* 0x0001b0c001007387 */ /* 0x0007e20000100a00 */
[----:B0-----:R-:W-:Y:S01]  /*5450*/  IMAD R11, R6, 0x4, R25 ;  /* 0x00000004060b7824 */ /* 0x001fe200078e0219 */
[----:B-1----:R-:W-:-:S02]  /*5460*/  LEA R188, P2, R19, R5, 0x1 ;  /* 0x0000000513bc7211 */ /* 0x002fc400078408ff */
[----:B------:R0:W-:Y:S02]  /*5470*/  STL.64 [R1+0x1a8], R190 ;  /* 0x0001a8be01007387 */ /* 0x0001e40000100a00 */
[----:B------:R-:W-:Y:S01]  /*5480*/  LEA.HI.X.SX32 R189, R19, R4, 0x1, P2 ;  /* 0x0000000413bd7211 */ /* 0x000fe200010f0eff */
[----:B--2---:R-:W-:Y:S01]  /*5490*/  IMAD R17, R6, 0x4, R11 ;  /* 0x0000000406117824 */ /* 0x004fe200078e020b */
[----:B---3--:R-:W-:-:S03]  /*54a0*/  LEA R192, P0, R15, R5, 0x1 ;  /* 0x000000050fc07211 */ /* 0x008fc600078008ff */
[----:B------:R1:W-:Y:S01]  /*54b0*/  STL.64 [R1+0x1a0], R188 ;  /* 0x0001a0bc01007387 */ /* 0x0003e20000100a00 */
[C---:B------:R-:W-:Y:S01]  /*54c0*/  IMAD R19, R6.reuse, 0x4, R17 ;  /* 0x0000000406137824 */ /* 0x040fe200078e0211 */
[-C--:B------:R-:W-:Y:S02]  /*54d0*/  LEA.HI.X.SX32 R193, R15, R4.reuse, 0x1, P0 ;  /* 0x000000040fc17211 */ /* 0x080fe400000f0eff */
[C---:B0-----:R-:W-:Y:S01]  /*54e0*/  LEA R190, P1, R55.reuse, R5, 0x1 ;  /* 0x0000000537be7211 */ /* 0x041fe200078208ff */
[----:B------:R-:W-:Y:S02]  /*54f0*/  IMAD R8, R6, 0x4, R19 ;  /* 0x0000000406087824 */ /* 0x000fe400078e0213 */
[----:B------:R0:W-:Y:S01]  /*5500*/  STL.64 [R1+0x198], R192 ;  /* 0x000198c001007387 */ /* 0x0001e20000100a00 */
[----:B------:R-:W-:Y:S02]  /*5510*/  LEA.HI.X.SX32 R191, R55, R4, 0x1, P1 ;  /* 0x0000000437bf7211 */ /* 0x000fe400008f0eff */
[----:B------:R-:W-:-:S02]  /*5520*/  CS2R R54, SRZ ;  /* 0x0000000000367805 */ /* 0x000fc4000001ff00 */
[C---:B------:R-:W-:Y:S02]  /*5530*/  LEA R15, R6.reuse, R8, 0x2 ;  /* 0x00000008060f7211 */ /* 0x040fe400078e10ff */
[CC--:B-1----:R-:W-:Y:S01]  /*5540*/  LEA R188, P2, R57.reuse, R5.reuse, 0x1 ;  /* 0x0000000539bc7211 */ /* 0x0c2fe200078408ff */
[----:B------:R1:W-:Y:S02]  /*5550*/  STL.64 [R1+0x190], R190 ;  /* 0x000190be01007387 */ /* 0x0003e40000100a00 */
[C---:B------:R-:W-:Y:S01]  /*5560*/  IMAD R16, R6.reuse, 0x4, R15 ;  /* 0x0000000406107824 */ /* 0x040fe200078e020f */
[-C--:B------:R-:W-:Y:S02]  /*5570*/  LEA.HI.X.SX32 R189, R57, R4.reuse, 0x1, P2 ;  /* 0x0000000439bd7211 */ /* 0x080fe400010f0eff */
[----:B------:R-:W-:Y:S02]  /*5580*/  CS2R R56, SRZ ;  /* 0x0000000000387805 */ /* 0x000fe4000001ff00 */
[CC--:B0-----:R-:W-:Y:S01]  /*5590*/  LEA R192, P0, R9.reuse, R5.reuse, 0x1 ;  /* 0x0000000509c07211 */ /* 0x0c1fe200078008ff */
[----:B------:R0:W-:Y:S03]  /*55a0*/  STL.64 [R1+0x188], R188 ;  /* 0x000188bc01007387 */ /* 0x0001e60000100a00 */
[----:B------:R-:W-:Y:S01]  /*55b0*/  LEA.HI.X.SX32 R193, R9, R4, 0x1, P0 ;  /* 0x0000000409c17211 */ /* 0x000fe200000f0eff */
[----:B------:R-:W-:Y:S01]  /*55c0*/  IMAD R9, R6, 0x4, R16 ;  /* 0x0000000406097824 */ /* 0x000fe200078e0210 */
[----:B-1----:R-:W-:-:S03]  /*55d0*/  LEA R190, P1, R13, R5, 0x1 ;  /* 0x000000050dbe7211 */ /* 0x002fc600078208ff */
[----:B------:R1:W-:Y:S01]  /*55e0*/  STL.64 [R1+0x180], R192 ;  /* 0x000180c001007387 */ /* 0x0003e20000100a00 */
[----:B------:R-:W-:Y:S01]  /*55f0*/  LEA.HI.X.SX32 R191, R13, R4, 0x1, P1 ;  /* 0x000000040dbf7211 */ /* 0x000fe200008f0eff */
[----:B------:R-:W-:Y:S01]  /*5600*/  IMAD R13, R6, 0x4, R9 ;  /* 0x00000004060d7824 */ /* 0x000fe200078e0209 */
[----:B0-----:R-:W-:-:S03]  /*5610*/  LEA R188, P2, R27, R5, 0x1 ;  /* 0x000000051bbc7211 */ /* 0x001fc600078408ff */
[----:B------:R0:W-:Y:S01]  /*5620*/  STL.64 [R1+0x178], R190 ;  /* 0x000178be01007387 */ /* 0x0001e20000100a00 */
[C---:B------:R-:W-:Y:S01]  /*5630*/  IMAD R14, R6.reuse, 0x4, R13 ;  /* 0x00000004060e7824 */ /* 0x040fe200078e020d */
[-C--:B------:R-:W-:Y:S02]  /*5640*/  LEA.HI.X.SX32 R189, R27, R4.reuse, 0x1, P2 ;  /* 0x000000041bbd7211 */ /* 0x080fe400010f0eff */
[----:B------:R-:W-:Y:S01]  /*5650*/  CS2R R26, SRZ ;  /* 0x00000000001a7805 */ /* 0x000fe2000001ff00 */
[----:B------:R-:W-:Y:S01]  /*5660*/  IMAD R10, R6, 0x4, R14 ;  /* 0x00000004060a7824 */ /* 0x000fe200078e020e */
[C---:B-1----:R-:W-:Y:S01]  /*5670*/  LEA R192, P0, R21.reuse, R5, 0x1 ;  /* 0x0000000515c07211 */ /* 0x042fe200078008ff */
[----:B------:R1:W-:Y:S03]  /*5680*/  STL.64 [R1+0x170], R188 ;  /* 0x000170bc01007387 */ /* 0x0003e60000100a00 */
[----:B------:R-:W-:-:S02]  /*5690*/  LEA.HI.X.SX32 R193, R21, R4, 0x1, P0 ;  /* 0x0000000415c17211 */ /* 0x000fc400000f0eff */
[----:B0-----:R-:W-:-:S03]  /*56a0*/  LEA R190, P1, R23, R5, 0x1 ;  /* 0x0000000517be7211 */ /* 0x001fc600078208ff */
[----:B------:R-:W-:Y:S01]  /*56b0*/  STL.64 [R1+0x168], R192 ;  /* 0x000168c001007387 */ /* 0x000fe20000100a00 */
[-C--:B------:R-:W-:Y:S02]  /*56c0*/  LEA.HI.X.SX32 R191, R23, R4.reuse, 0x1, P1 ;  /* 0x0000000417bf7211 */ /* 0x080fe400008f0eff */
[-C--:B------:R-:W-:Y:S02]  /*56d0*/  LEA R22, P1, R17, R5.reuse, 0x1 ;  /* 0x0000000511167211 */ /* 0x080fe400078208ff */
[----:B-1----:R-:W-:Y:S02]  /*56e0*/  LEA R188, P2, R25, R5, 0x1 ;  /* 0x0000000519bc7211 */ /* 0x002fe400078408ff */
[-C--:B------:R-:W-:Y:S02]  /*56f0*/  LEA.HI.X.SX32 R23, R17, R4.reuse, 0x1, P1 ;  /* 0x0000000411177211 */ /* 0x080fe400008f0eff */
[----:B------:R-:W-:Y:S02]  /*5700*/  LEA.HI.X.SX32 R189, R25, R4, 0x1, P2 ;  /* 0x0000000419bd7211 */ /* 0x000fe400010f0eff */
[----:B------:R-:W-:-:S02]  /*5710*/  CS2R R24, SRZ ;  /* 0x0000000000187805 */ /* 0x000fc4000001ff00 */
[CC--:B------:R-:W-:Y:S01]  /*5720*/  LEA R20, P2, R19.reuse, R5.reuse, 0x1 ;  /* 0x0000000513147211 */ /* 0x0c0fe200078408ff */
[----:B------:R0:W-:Y:S03]  /*5730*/  STL.64 [R1+0x158], R188 ;  /* 0x000158bc01007387 */ /* 0x0001e60000100a00 */
[----:B------:R-:W-:Y:S01]  /*5740*/  LEA.HI.X.SX32 R21, R19, R4, 0x1, P2 ;  /* 0x0000000413157211 */ /* 0x000fe200010f0eff */
[----:B------:R-:W-:Y:S01]  /*5750*/  STL.64 [R1+0x160], R190 ;  /* 0x000160be01007387 */ /* 0x000fe20000100a00 */
[----:B0-----:R-:W-:-:S04]  /*5760*/  LEA R188, P0, R11, R5, 0x1 ;  /* 0x000000050bbc7211 */ /* 0x001fc800078008ff */
[----:B------:R-:W-:Y:S01]  /*5770*/  LEA.HI.X.SX32 R189, R11, R4, 0x1, P0 ;  /* 0x000000040bbd7211 */ /* 0x000fe200000f0eff */
[----:B------:R-:W-:-:S04]  /*5780*/  IMAD R11, R6, 0x4, R10 ;  /* 0x00000004060b7824 */ /* 0x000fc800078e020a */
[----:B------:R0:W-:Y:S01]  /*5790*/  STL.64 [R1+0x150], R188 ;  /* 0x000150bc01007387 */ /* 0x0001e20000100a00 */
[----:B------:R-:W-:-:S03]  /*57a0*/  LEA R12, R6, R11, 0x2 ;  /* 0x0000000b060c7211 */ /* 0x000fc600078e10ff */
[----:B------:R1:W-:Y:S04]  /*57b0*/  STL.64 [R1+0x148], R22 ;  /* 0x0001481601007387 */ /* 0x0003e80000100a00 */
[----:B------:R2:W-:Y:S01]  /*57c0*/  STL.64 [R1+0x140], R20 ;  /* 0x0001401401007387 */ /* 0x0005e20000100a00 */
[CC--:B0-----:R-:W-:Y:S02]  /*57d0*/  LEA R188, P0, R8.reuse, R5.reuse, 0x1 ;  /* 0x0000000508bc7211 */ /* 0x0c1fe400078008ff */
[-C--:B-1----:R-:W-:Y:S02]  /*57e0*/  LEA R22, P1, R15, R5.reuse, 0x1 ;  /* 0x000000050f167211 */ /* 0x082fe400078208ff */
[----:B------:R-:W-:Y:S02]  /*57f0*/  LEA.HI.X.SX32 R189, R8, R4, 0x1, P0 ;  /* 0x0000000408bd7211 */ /* 0x000fe400000f0eff */
[----:B--2---:R-:W-:-:S02]  /*5800*/  LEA R20, P2, R16, R5, 0x1 ;  /* 0x0000000510147211 */ /* 0x004fc400078408ff */
[-C--:B------:R-:W-:Y:S01]  /*5810*/  LEA.HI.X.SX32 R23, R15, R4.reuse, 0x1, P1 ;  /* 0x000000040f177211 */ /* 0x080fe200008f0eff */
[----:B------:R-:W-:Y:S01]  /*5820*/  STL.64 [R1+0x138], R188 ;  /* 0x000138bc01007387 */ /* 0x000fe20000100a00 */
[-C--:B------:R-:W-:Y:S01]  /*5830*/  LEA.HI.X.SX32 R21, R16, R4.reuse, 0x1, P2 ;  /* 0x0000000410157211 */ /* 0x080fe200010f0eff */
[----:B------:R-:W-:Y:S01]  /*5840*/  IMAD R15, R6, 0x4, R12 ;  /* 0x00000004060f7824 */ /* 0x000fe200078e020c */
[-C--:B------:R-:W-:Y:S01]  /*5850*/  LEA R18, P2, R14, R5.reuse, 0x1 ;  /* 0x000000050e127211 */ /* 0x080fe200078408ff */
[----:B------:R0:W-:Y:S02]  /*5860*/  STL.64 [R1+0x130], R22 ;  /* 0x0001301601007387 */ /* 0x0001e40000100a00 */
[----:B------:R-:W-:Y:S01]  /*5870*/  IMAD R8, R6, 0x4, R15 ;  /* 0x0000000406087824 */ /* 0x000fe200078e020f */
[----:B------:R-:W-:Y:S01]  /*5880*/  LEA.HI.X.SX32 R19, R14, R4, 0x1, P2 ;  /* 0x000000040e137211 */ /* 0x000fe200010f0eff */
[----:B------:R1:W-:Y:S01]  /*5890*/  STL.64 [R1+0x128], R20 ;  /* 0x0001281401007387 */ /* 0x0003e20000100a00 */
[----:B------:R-:W-:-:S04]  /*58a0*/  LEA R16, P2, R12, R5, 0x1 ;  /* 0x000000050c107211 */ /* 0x000fc800078408ff */
[-C--:B------:R-:W-:Y:S02]  /*58b0*/  LEA.HI.X.SX32 R17, R12, R4.reuse, 0x1, P2 ;  /* 0x000000040c117211 */ /* 0x080fe400010f0eff */
[-C--:B0-----:R-:W-:Y:S02]  /*58c0*/  LEA R22, P0, R9, R5.reuse, 0x1 ;  /* 0x0000000509167211 */ /* 0x081fe400078008ff */
[----:B-1----:R-:W-:Y:S02]  /*58d0*/  LEA R20, P1, R13, R5, 0x1 ;  /* 0x000000050d147211 */ /* 0x002fe400078208ff */
[-C--:B------:R-:W-:Y:S01]  /*58e0*/  LEA.HI.X.SX32 R23, R9, R4.reuse, 0x1, P0 ;  /* 0x0000000409177211 */ /* 0x080fe200000f0eff */
[----:B------:R-:W-:Y:S01]  /*58f0*/  IMAD R9, R6, 0x4, R8 ;  /* 0x0000000406097824 */ /* 0x000fe200078e0208 */
[----:B------:R-:W-:-:S03]  /*5900*/  LEA.HI.X.SX32 R21, R13, R4, 0x1, P1 ;  /* 0x000000040d157211 */ /* 0x000fc600008f0eff */
[----:B------:R-:W-:Y:S01]  /*5910*/  STL.64 [R1+0x120], R22 ;  /* 0x0001201601007387 */ /* 0x000fe20000100a00 */
[----:B------:R-:W-:-:S03]  /*5920*/  IMAD R13, R6, 0x4, R9 ;  /* 0x00000004060d7824 */ /* 0x000fc600078e0209 */
[----:B------:R0:W-:Y:S04]  /*5930*/  STL.64 [R1+0x118], R20 ;  /* 0x0001181401007387 */ /* 0x0001e80000100a00 */
[----:B------:R1:W-:Y:S01]  /*5940*/  STL.64 [R1+0x110], R18 ;  /* 0x0001101201007387 */ /* 0x0003e20000100a00 */
[CC--:B0-----:R-:W-:Y:S02]  /*5950*/  LEA R20, P0, R10.reuse, R5.reuse, 0x1 ;  /* 0x000000050a147211 */ /* 0x0c1fe400078008ff */
[C---:B-1----:R-:W-:Y:S02]  /*5960*/  LEA R18, P1, R11.reuse, R5, 0x1 ;  /* 0x000000050b127211 */ /* 0x042fe400078208ff */
[-C--:B------:R-:W-:Y:S02]  /*5970*/  LEA.HI.X.SX32 R21, R10, R4.reuse, 0x1, P0 ;  /* 0x000000040a157211 */ /* 0x080fe400000f0eff */
[----:B------:R-:W-:Y:S01]  /*5980*/  LEA.HI.X.SX32 R19, R11, R4, 0x1, P1 ;  /* 0x000000040b137211 */ /* 0x000fe200008f0eff */
[----:B------:R-:W-:-:S02]  /*5990*/  IMAD R11, R6, 0x4, R13 ;  /* 0x00000004060b7824 */ /* 0x000fc400078e020d */
[----:B------:R0:W-:Y:S02]  /*59a0*/  STL.64 [R1+0x108], R20 ;  /* 0x0001081401007387 */ /* 0x0001e40000100a00 */
[C---:B------:R-:W-:Y:S02]  /*59b0*/  IMAD R10, R6.reuse, 0x4, R11 ;  /* 0x00000004060a7824 */ /* 0x040fe400078e020b */
[----:B------:R1:W-:Y:S03]  /*59c0*/  STL.64 [R1+0x100], R18 ;  /* 0x0001001201007387 */ /* 0x0003e60000100a00 */
[----:B------:R-:W-:Y:S01]  /*59d0*/  LEA R6, R6, R10, 0x2 ;  /* 0x0000000a06067211 */ /* 0x000fe200078e10ff */
[----:B------:R2:W-:Y:S03]  /*59e0*/  STL.64 [R1+0xf8], R16 ;  /* 0x0000f81001007387 */ /* 0x0005e60000100a00 */
[----:B------:R-:W-:-:S02]  /*59f0*/  LEA R14, P3, R6, R5, 0x1 ;  /* 0x00000005060e7211 */ /* 0x000fc400078608ff */
[CC--:B0-----:R-:W-:Y:S02]  /*5a00*/  LEA R20, P0, R15.reuse, R5.reuse, 0x1 ;  /* 0x000000050f147211 */ /* 0x0c1fe400078008ff */
[CC--:B-1----:R-:W-:Y:S02]  /*5a10*/  LEA R18, P1, R8.reuse, R5.reuse, 0x1 ;  /* 0x0000000508127211 */ /* 0x0c2fe400078208ff */
[-C--:B------:R-:W-:Y:S02]  /*5a20*/  LEA.HI.X.SX32 R21, R15, R4.reuse, 0x1, P0 ;  /* 0x000000040f157211 */ /* 0x080fe400000f0eff */
[C---:B--2---:R-:W-:Y:S02]  /*5a30*/  LEA R16, P2, R9.reuse, R5, 0x1 ;  /* 0x0000000509107211 */ /* 0x044fe400078408ff */
[-C--:B------:R-:W-:Y:S01]  /*5a40*/  LEA.HI.X.SX32 R19, R8, R4.reuse, 0x1, P1 ;  /* 0x0000000408137211 */ /* 0x080fe200008f0eff */
[----:B------:R0:W-:Y:S01]  /*5a50*/  STL.64 [R1+0xf0], R20 ;  /* 0x0000f01401007387 */ /* 0x0001e20000100a00 */
[-C--:B------:R-:W-:Y:S01]  /*5a60*/  LEA.HI.X.SX32 R17, R9, R4.reuse, 0x1, P2 ;  /* 0x0000000409117211 */ /* 0x080fe200010f0eff */
[----:B------:R-:W-:Y:S01]  /*5a70*/  IMAD.MOV.U32 R9, RZ, RZ, 0x3f800000 ;  /* 0x3f800000ff097424 */ /* 0x000fe200078e00ff */
[----:B------:R-:W-:Y:S01]  /*5a80*/  LEA.HI.X.SX32 R15, R6, R4, 0x1, P3 ;  /* 0x00000004060f7211 */ /* 0x000fe200018f0eff */
[----:B------:R1:W-:Y:S01]  /*5a90*/  STL.64 [R1+0xe8], R18 ;  /* 0x0000e81201007387 */ /* 0x0003e20000100a00 */
[----:B------:R-:W-:-:S02]  /*5aa0*/  IMAD.MOV.U32 R8, RZ, RZ, RZ ;  /* 0x000000ffff087224 */ /* 0x000fc400078e00ff */
[----:B------:R-:W-:Y:S01]  /*5ab0*/  IMAD.MOV.U32 R6, RZ, RZ, RZ ;  /* 0x000000ffff067224 */ /* 0x000fe200078e00ff */
[----:B------:R2:W-:Y:S01]  /*5ac0*/  STL.64 [R1+0xe0], R16 ;  /* 0x0000e01001007387 */ /* 0x0005e20000100a00 */
[-C--:B0-----:R-:W-:Y:S02]  /*5ad0*/  LEA R20, P0, R13, R5.reuse, 0x1 ;  /* 0x000000050d147211 */ /* 0x081fe400078008ff */
[-C--:B-1----:R-:W-:Y:S02]  /*5ae0*/  LEA R18, P1, R11, R5.reuse, 0x1 ;  /* 0x000000050b127211 */ /* 0x082fe400078208ff */
[-C--:B------:R-:W-:Y:S02]  /*5af0*/  LEA.HI.X.SX32 R21, R13, R4.reuse, 0x1, P0 ;  /* 0x000000040d157211 */ /* 0x080fe400000f0eff */
[C---:B--2---:R-:W-:Y:S01]  /*5b00*/  LEA R16, P2, R10.reuse, R5, 0x1 ;  /* 0x000000050a107211 */ /* 0x044fe200078408ff */
[----:B------:R-:W-:Y:S01]  /*5b10*/  IMAD.MOV.U32 R5, RZ, RZ, 0x3f800000 ;  /* 0x3f800000ff057424 */ /* 0x000fe200078e00ff */
[-C--:B------:R-:W-:Y:S01]  /*5b20*/  LEA.HI.X.SX32 R19, R11, R4.reuse, 0x1, P1 ;  /* 0x000000040b137211 */ /* 0x080fe200008f0eff */
[----:B------:R-:W-:Y:S01]  /*5b30*/  STL.64 [R1+0xd8], R20 ;  /* 0x0000d81401007387 */ /* 0x000fe20000100a00 */
[----:B------:R-:W-:Y:S01]  /*5b40*/  LEA.HI.X.SX32 R17, R10, R4, 0x1, P2 ;  /* 0x000000040a117211 */ /* 0x000fe200010f0eff */
[----:B------:R-:W-:-:S02]  /*5b50*/  IMAD.MOV.U32 R4, RZ, RZ, -0x800000 ;  /* 0xff800000ff047424 */ /* 0x000fc400078e00ff */
[----:B------:R-:W-:Y:S01]  /*5b60*/  STL.64 [R1+0xd0], R18 ;  /* 0x0000d01201007387 */ /* 0x000fe20000100a00 */
[----:B------:R-:W-:-:S03]  /*5b70*/  IMAD.MOV.U32 R10, RZ, RZ, -0x800000 ;  /* 0xff800000ff0a7424 */ /* 0x000fc600078e00ff */
[----:B------:R-:W-:Y:S04]  /*5b80*/  STL.64 [R1+0xc8], R16 ;  /* 0x0000c81001007387 */ /* 0x000fe80000100a00 */
[----:B------:R-:W-:Y:S04]  /*5b90*/  STL.64 [R1+0xc0], R14 ;  /* 0x0000c00e01007387 */ /* 0x000fe80000100a00 */
[----:B------:R-:W-:Y:S04]  /*5ba0*/  STL [R1+0xb4], R5 ;  /* 0x0000b40501007387 */ /* 0x000fe80000100800 */
[----:B------:R0:W-:Y:S04]  /*5bb0*/  STL [R1+0xac], R4 ;  /* 0x0000ac0401007387 */ /* 0x0001e80000100800 */
[----:B------:R1:W-:Y:S04]  /*5bc0*/  STL [R1+0xa8], R10 ;  /* 0x0000a80a01007387 */ /* 0x0003e80000100800 */
[----:B------:R1:W-:Y:S01]  /*5bd0*/  STL [R1+0xb0], R9 ;  /* 0x0000b00901007387 */ /* 0x0003e20000100800 */
[----:B0-----:R-:W-:-:S07]  /*5be0*/  CS2R R4, SRZ ;  /* 0x0000000000047805 */ /* 0x001fce000001ff00 */
.L_x_1:
[----:B------:R0:W-:Y:S01]  /*5bf0*/  STL [R1+0x564], R8 ;  /* 0x0005640801007387 */ /* 0x0001e20000100800 */
[----:B-----5:R-:W-:-:S03]  /*5c00*/  IMAD.WIDE R18, R5, 0x2, R184 ;  /* 0x0000000205127825 */ /* 0x020fc600078e02b8 */
[----:B------:R2:W-:Y:S01]  /*5c10*/  STL [R1+0x560], R7 ;  /* 0x0005600701007387 */ /* 0x0005e20000100800 */
[----:B------:R-:W-:-:S03]  /*5c20*/  IMAD.WIDE R16, R5, 0x2, R186 ;  /* 0x0000000205107825 */ /* 0x000fc600078e02ba */
[----:B------:R3:W-:Y:S01]  /*5c30*/  STL [R1+0x55c], R6 ;  /* 0x00055c0601007387 */ /* 0x0007e20000100800 */
[----:B0-----:R-:W-:-:S03]  /*5c40*/  MOV R8, UR48 ;  /* 0x0000003000087c02 */ /* 0x001fc60008000f00 */
[----:B------:R0:W-:Y:S01]  /*5c50*/  STL [R1+0x558], R4 ;  /* 0x0005580401007387 */ /* 0x0001e20000100800 */
[----:B--2---:R-:W-:-:S03]  /*5c60*/  MOV R7, UR55 ;  /* 0x0000003700077c02 */ /* 0x004fc60008000f00 */
[----:B------:R2:W-:Y:S01]  /*5c70*/  STL [R1+0x548], R2 ;  /* 0x0005480201007387 */ /* 0x0005e20000100800 */
[----:B---3--:R-:W-:-:S03]  /*5c80*/  MOV R6, UR54 ;  /* 0x0000003600067c02 */ /* 0x008fc60008000f00 */
[----:B------:R3:W-:Y:S01]  /*5c90*/  STL [R1+0x4fc], R3 ;  /* 0x0004fc0301007387 */ /* 0x0007e20000100800 */
[----:B0-----:R-:W-:-:S03]  /*5ca0*/  MOV R4, UR46 ;  /* 0x0000002e00047c02 */ /* 0x001fc60008000f00 */
[----:B------:R-:W4:Y:S01]  /*5cb0*/  LDG.E.U16 R21, desc[UR4][R18.64] ;  /* 0x0000000412157981 */ /* 0x000f22000c1e1500 */
[----:B--2---:R-:W-:Y:S02]  /*5cc0*/  MOV R2, UR47 ;  /* 0x0000002f00027c02 */ /* 0x004fe40008000f00 */
[----:B---3--:R-:W-:-:S03]  /*5cd0*/  MOV R3, UR45 ;  /* 0x0000002d00037c02 */ /* 0x008fc60008000f00 */
[----:B------:R0:W-:Y:S04]  /*5ce0*/  STL [R1+0x58], R2 ;  /* 0x0000580201007387 */ /* 0x0001e80000100800 */
[----:B------:R2:W-:Y:S04]  /*5cf0*/  STL [R1+0x54], R4 ;  /* 0x0000540401007387 */ /* 0x0005e80000100800 */
[----:B------:R3:W-:Y:S01]  /*5d00*/  STL [R1+0x50], R3 ;  /* 0x0000500301007387 */ /* 0x0007e20000100800 */
[----:B0-----:R-:W-:Y:S02]  /*5d10*/  MOV R2, UR44 ;  /* 0x0000002c00027c02 */ /* 0x001fe40008000f00 */
[----:B--2---:R-:W-:-:S03]  /*5d20*/  MOV R4, UR51 ;  /* 0x0000003300047c02 */ /* 0x004fc60008000f00 */
[----:B------:R0:W-:Y:S01]  /*5d30*/  STL [R1+0x4c], R2 ;  /* 0x00004c0201007387 */ /* 0x0001e20000100800 */
[----:B---3--:R-:W-:-:S03]  /*5d40*/  MOV R3, UR50 ;  /* 0x0000003200037c02 */ /* 0x008fc60008000f00 */
[----:B------:R2:W-:Y:S04]  /*5d50*/  STL [R1+0x48], R4 ;  /* 0x0000480401007387 */ /* 0x0005e80000100800 */
[----:B------:R3:W-:Y:S01]  /*5d60*/  STL [R1+0x44], R3 ;  /* 0x0000440301007387 */ /* 0x0007e20000100800 */
[----:B0-----:R-:W-:-:S03]  /*5d70*/  MOV R2, UR49 ;  /* 0x0000003100027c02 */ /* 0x001fc60008000f00 */
[----:B------:R-:W-:Y:S01]  /*5d80*/  STL [R1+0x568], R8 ;  /* 0x0005680801007387 */ /* 0x000fe20000100800 */
[----:B--2---:R-:W-:-:S03]  /*5d90*/  MOV R4, UR53 ;  /* 0x0000003500047c02 */ /* 0x004fc60008000f00 */
[----:B------:R0:W-:Y:S01]  /*5da0*/  STL [R1+0x40], R2 ;  /* 0x0000400201007387 */ /* 0x0001e20000100800 */
[----:B---3--:R-:W-:-:S03]  /*5db0*/  MOV R3, UR52 ;  /* 0x0000003400037c02 */ /* 0x008fc60008000f00 */
[----:B------:R2:W-:Y:S04]  /*5dc0*/  STL [R1+0x56c], R7 ;  /* 0x00056c0701007387 */ /* 0x0005e80000100800 */
[----:B------:R-:W-:Y:S01]  /*5dd0*/  STL [R1+0x570], R6 ;  /* 0x0005700601007387 */ /* 0x000fe20000100800 */
[----:B0-----:R-:W1:Y:S03]  /*5de0*/  LDC R2, c[0x0][0x254] ;  /* 0x00009500ff027b82 */ /* 0x001e660000000800 */
[----:B------:R-:W-:Y:S04]  /*5df0*/  STL [R1+0x574], R4 ;  /* 0x0005740401007387 */ /* 0x000fe80000100800 */
[----:B------:R0:W-:Y:S04]  /*5e00*/  STL [R1+0x578], R3 ;  /* 0x0005780301007387 */ /* 0x0001e80000100800 */
[----:B--2---:R2:W3:Y:S01]  /*5e10*/  LDG.E.U16 R7, desc[UR4][R16.64] ;  /* 0x0000000410077981 */ /* 0x0044e2000c1e1500 */
[C---:B-1----:R-:W-:Y:S01]  /*5e20*/  IMAD.WIDE R10, R2.reuse, 0x2, R184 ;  /* 0x00000002020a7825 */ /* 0x042fe200078e02b8 */
[----:B------:R-:W-:-:S03]  /*5e30*/  SHF.L.U32 R9, R2, 0x1, RZ ;  /* 0x0000000102097819 */ /* 0x000fc600000006ff */
[----:B------:R-:W-:-:S04]  /*5e40*/  IMAD.WIDE R14, R2, 0x2, R186 ;  /* 0x00000002020e7825 */ /* 0x000fc800078e02ba */
[----:B------:R-:W-:-:S04]  /*5e50*/  IMAD.WIDE R10, R5, 0x2, R10 ;  /* 0x00000002050a7825 */ /* 0x000fc800078e020a */
[----:B--2---:R-:W-:Y:S01]  /*5e60*/  IMAD R16, R2, 0x3, RZ ;  /* 0x0000000302107824 */ /* 0x004fe200078e02ff */
[----:B0-----:R0:W2:Y:S01]  /*5e70*/  LDG.E.U16 R3, desc[UR4][R10.64] ;  /* 0x000000040a037981 */ /* 0x0010a2000c1e1500 */
[----:B------:R-:W-:-:S04]  /*5e80*/  IMAD.WIDE R12, R9, 0x2, R184 ;  /* 0x00000002090c7825 */ /* 0x000fc800078e02b8 */
[----:B------:R-:W-:-:S04]  /*5e90*/  IMAD.WIDE R18, R16, 0x2, R184 ;  /* 0x0000000210127825 */ /* 0x000fc800078e02b8 */
[----:B0-----:R-:W-:-:S04]  /*5ea0*/  IMAD.WIDE R10, R9, 0x2, R186 ;  /* 0x00000002090a7825 */ /* 0x001fc800078e02ba */
[----:B------:R-:W-:-:S04]  /*5eb0*/  IMAD.WIDE R18, R5, 0x2, R18 ;  /* 0x0000000205127825 */ /* 0x000fc800078e0212 */
[----:B------:R-:W-:Y:S01]  /*5ec0*/  IMAD R9, R2, 0x5, RZ ;  /* 0x0000000502097824 */ /* 0x000fe200078e02ff */
[----:B------:R0:W2:Y:S01]  /*5ed0*/  LDG.E.U16 R188, desc[UR4][R18.64] ;  /* 0x0000000412bc7981 */ /* 0x0000a2000c1e1500 */
[----:B------:R-:W-:-:S04]  /*5ee0*/  IMAD.WIDE R14, R5, 0x2, R14 ;  /* 0x00000002050e7825 */ /* 0x000fc800078e020e */
[----:B------:R-:W-:Y:S01]  /*5ef0*/  IMAD.WIDE R12, R5, 0x2, R12 ;  /* 0x00000002050c7825 */ /* 0x000fe200078e020c */
[----:B------:R-:W2:Y:S03]  /*5f00*/  LDG.E.U16 R6, desc[UR4][R14.64] ;  /* 0x000000040e067981 */ /* 0x000ea6000c1e1500 */
[----:B0-----:R-:W-:Y:S01]  /*5f10*/  IMAD.WIDE R18, R9, 0x2, R186 ;  /* 0x0000000209127825 */ /* 0x001fe200078e02ba */
[----:B------:R0:W2:Y:S03]  /*5f20*/  LDG.E.U16 R4, desc[UR4][R12.64] ;  /* 0x000000040c047981 */ /* 0x0000a6000c1e1500 */
[----:B------:R-:W-:Y:S01]  /*5f30*/  IMAD.WIDE R18, R5, 0x2, R18 ;  /* 0x0000000205127825 */ /* 0x000fe200078e0212 */
[----:B----4-:R-:W-:Y:S04]  /*5f40*/  STL [R1+0x10], R21 ;  /* 0x0000101501007387 */ /* 0x010fe80000100800 */
[----:B---3--:R-:W-:Y:S04]  /*5f50*/  STL [R1+0xc], R7 ;  /* 0x00000c0701007387 */ /* 0x008fe80000100800 */
[----:B--2---:R1:W-:Y:S04]  /*5f60*/  STL [R1+0x38], R3 ;  /* 0x0000380301007387 */ /* 0x0043e80000100800 */
[----:B-1----:R-:W2:Y:S01]  /*5f70*/  LDG.E.U16 R3, desc[UR4][R18.64] ;  /* 0x0000000412037981 */ /* 0x002ea2000c1e1500 */
[----:B------:R-:W-:-:S02]  /*5f80*/  IMAD.SHL.U32 R20, R2, 0x4, RZ ;  /* 0x0000000402147824 */ /* 0x000fc400078e00ff */
[----:B------:R-:W-:-:S04]  /*5f90*/  IMAD.WIDE R16, R16, 0x2, R186 ;  /* 0x0000000210107825 */ /* 0x000fc800078e02ba */
[----:B0-----:R-:W-:-:S04]  /*5fa0*/  IMAD.WIDE R12, R20, 0x2, R186 ;  /* 0x00000002140c7825 */ /* 0x001fc800078e02ba */
[----:B------:R-:W-:-:S04]  /*5fb0*/  IMAD.WIDE R16, R5, 0x2, R16 ;  /* 0x0000000205107825 */ /* 0x000fc800078e0210 */
[----:B------:R-:W-:Y:S01]  /*5fc0*/  IMAD.WIDE R12, R5, 0x2, R12 ;  /* 0x00000002050c7825 */ /* 0x000fe200078e020c */
[----:B------:R0:W3:Y:S04]  /*5fd0*/  LDG.E.U16 R23, desc[UR4][R16.64] ;  /* 0x0000000410177981 */ /* 0x0000e8000c1e1500 */
[----:B------:R1:W4:Y:S01]  /*5fe0*/  LDG.E.U16 R22, desc[UR4][R12.64] ;  /* 0x000000040c167981 */ /* 0x000322000c1e1500 */
[----:B0-----:R-:W-:-:S04]  /*5ff0*/  IMAD R16, R2, 0x6, RZ ;  /* 0x0000000602107824 */ /* 0x001fc800078e02ff */
[----:B-1----:R-:W-:-:S04]  /*6000*/  IMAD.WIDE R12, R16, 0x2, R184 ;  /* 0x00000002100c7825 */ /* 0x002fc800078e02b8 */
[----:B------:R-:W-:Y:S01]  /*6010*/  IMAD.WIDE R16, R16, 0x2, R186 ;  /* 0x0000000210107825 */ /* 0x000fe200078e02ba */
[----:B------:R0:W-:Y:S03]  /*6020*/  STL [R1+0x34], R6 ;  /* 0x0000340601007387 */ /* 0x0001e60000100800 */
[----:B------:R-:W-:-:S04]  /*6030*/  IMAD.WIDE R14, R20, 0x2, R184 ;  /* 0x00000002140e7825 */ /* 0x000fc800078e02b8 */
[----:B------:R-:W-:-:S04]  /*6040*/  IMAD.WIDE R12, R5, 0x2, R12 ;  /* 0x00000002050c7825 */ /* 0x000fc800078e020c */
[----:B------:R-:W-:-:S04]  /*6050*/  IMAD.WIDE R16, R5, 0x2, R16 ;  /* 0x0000000205107825 */ /* 0x000fc800078e0210 */
[C---:B------:R-:W-:Y:S01]  /*6060*/  IMAD.WIDE R10, R5.reuse, 0x2, R10 ;  /* 0x00000002050a7825 */ /* 0x040fe200078e020a */
[----:B0-----:R-:W3:Y:S03]  /*6070*/  LDG.E.U16 R6, desc[UR4][R16.64] ;  /* 0x0000000410067981 */ /* 0x001ee6000c1e1500 */
[----:B------:R-:W-:Y:S01]  /*6080*/  IMAD.WIDE R14, R5, 0x2, R14 ;  /* 0x00000002050e7825 */ /* 0x000fe200078e020e */
[----:B------:R0:W4:Y:S04]  /*6090*/  LDG.E.U16 R8, desc[UR4][R10.64] ;  /* 0x000000040a087981 */ /* 0x000128000c1e1500 */
[----:B------:R-:W4:Y:S04]  /*60a0*/  LDG.E.U16 R20, desc[UR4][R14.64] ;  /* 0x000000040e147981 */ /* 0x000f28000c1e1500 */
[----:B--2---:R-:W-:Y:S04]  /*60b0*/  STL [R1+0x57c], R3 ;  /* 0x00057c0301007387 */ /* 0x004fe80000100800 */
[----:B------:R1:W-:Y:S04]  /*60c0*/  STL [R1+0x30], R4 ;  /* 0x0000300401007387 */ /* 0x0003e80000100800 */
[----:B-1----:R1:W2:Y:S01]  /*60d0*/  LDG.E.U16 R4, desc[UR4][R12.64] ;  /* 0x000000040c047981 */ /* 0x0022a2000c1e1500 */
[----:B0-----:R-:W-:-:S04]  /*60e0*/  IMAD.WIDE R10, R9, 0x2, R184 ;  /* 0x00000002090a7825 */ /* 0x001fc800078e02b8 */
[----:B------:R-:W-:-:S04]  /*60f0*/  IMAD.SHL.U32 R9, R2, 0x8, RZ ;  /* 0x0000000802097824 */ /* 0x000fc800078e00ff */
[----:B-1----:R-:W-:-:S04]  /*6100*/  IMAD.WIDE R12, R9, 0x2, R184 ;  /* 0x00000002090c7825 */ /* 0x002fc800078e02b8 */
[----:B------:R-:W-:-:S04]  /*6110*/  IMAD.WIDE R10, R5, 0x2, R10 ;  /* 0x00000002050a7825 */ /* 0x000fc800078e020a */
[----:B------:R-:W-:Y:S01]  /*6120*/  IMAD.WIDE R12, R5, 0x2, R12 ;  /* 0x00000002050c7825 */ /* 0x000fe200078e020c */
[----:B------:R0:W4:Y:S03]  /*6130*/  LDG.E.U16 R21, desc[UR4][R10.64] ;  /* 0x000000040a157981 */ /* 0x000126000c1e1500 */
[----:B------:R-:W-:-:S04]  /*6140*/  IMAD R14, R2, 0x7, RZ ;  /* 0x00000007020e7824 */ /* 0x000fc800078e02ff */
[----:B0-----:R-:W-:-:S04]  /*6150*/  IMAD.WIDE R10, R14, 0x2, R184 ;  /* 0x000000020e0a7825 */ /* 0x001fc800078e02b8 */
[----:B------:R-:W-:-:S04]  /*6160*/  IMAD.WIDE R14, R14, 0x2, R186 ;  /* 0x000000020e0e7825 */ /* 0x000fc800078e02ba */
[----:B------:R-:W-:-:S04]  /*6170*/  IMAD.WIDE R10, R5, 0x2, R10 ;  /* 0x00000002050a7825 */ /* 0x000fc800078e020a */
[----:B------:R-:W-:Y:S01]  /*6180*/  IMAD.WIDE R14, R5, 0x2, R14 ;  /* 0x00000002050e7825 */ /* 0x000fe200078e020e */
[----:B------:R0:W4:Y:S03]  /*6190*/  LDG.E.U16 R7, desc[UR4][R10.64] ;  /* 0x000000040a077981 */ /* 0x000126000c1e1500 */
[----:B------:R-:W-:-:S04]  /*61a0*/  IMAD R16, R2, 0x9, RZ ;  /* 0x0000000902107824 */ /* 0x000fc800078e02ff */
[----:B------:R-:W-:-:S04]  /*61b0*/  IMAD.WIDE R18, R16, 0x2, R184 ;  /* 0x0000000210127825 */ /* 0x000fc800078e02b8 */
[----:B0-----:R-:W-:-:S04]  /*61c0*/  IMAD.WIDE R10, R9, 0x2, R186 ;  /* 0x00000002090a7825 */ /* 0x001fc800078e02ba */
[----:B------:R-:W-:-:S04]  /*61d0*/  IMAD.WIDE R16, R16, 0x2, R186 ;  /* 0x0000000210107825 */ /* 0x000fc800078e02ba */
[----:B------:R-:W-:-:S04]  /*61e0*/  IMAD.WIDE R10, R5, 0x2, R10 ;  /* 0x00000002050a7825 */ /* 0x000fc800078e020a */
[----:B------:R-:W-:-:S04]  /*61f0*/  IMAD.WIDE R18, R5, 0x2, R18 ;  /* 0x0000000205127825 */ /* 0x000fc800078e0212 */
[----:B------:R-:W-:Y:S01]  /*6200*/  IMAD R9, R2, 0xb, RZ ;  /* 0x0000000b02097824 */ /* 0x000fe200078e02ff */
[----:B--2---:R-:W-:Y:S04]  /*6210*/  STL [R1+0x580], R4 ;  /* 0x0005800401007387 */ /* 0x004fe80000100800 */
[----:B---3--:R-:W-:Y:S04]  /*6220*/  STL [R1+0x584], R6 ;  /* 0x0005840601007387 */ /* 0x008fe80000100800 */
[----:B----4-:R0:W-:Y:S04]  /*6230*/  STL [R1+0x2c], R8 ;  /* 0x00002c0801007387 */ /* 0x0101e80000100800 */
[----:B------:R-:W-:Y:S04]  /*6240*/  STL [R1+0x28], R188 ;  /* 0x000028bc01007387 */ /* 0x000fe80000100800 */
[----:B------:R-:W-:Y:S04]  /*6250*/  STL [R1+0x24], R23 ;  /* 0x0000241701007387 */ /* 0x000fe80000100800 */
[----:B------:R1:W-:Y:S04]  /*6260*/  STL [R1+0x20], R20 ;  /* 0x0000201401007387 */ /* 0x0003e80000100800 */
[----:B0-----:R0:W2:Y:S01]  /*6270*/  LDG.E.U16 R8, desc[UR4][R14.64] ;  /* 0x000000040e087981 */ /* 0x0010a2000c1e1500 */
[----:B------:R-:W-:-:S03]  /*6280*/  IMAD.WIDE R16, R5, 0x2, R16 ;  /* 0x0000000205107825 */ /* 0x000fc600078e0210 */
[----:B------:R-:W3:Y:S04]  /*6290*/  LDG.E.U16 R6, desc[UR4][R10.64] ;  /* 0x000000040a067981 */ /* 0x000ee8000c1e1500 */
[----:B-1----:R1:W4:Y:S01]  /*62a0*/  LDG.E.U16 R20, desc[UR4][R12.64] ;  /* 0x000000040c147981 */ /* 0x002322000c1e1500 */
[----:B0-----:R-:W-:-:S03]  /*62b0*/  IMAD R14, R2, 0xa, RZ ;  /* 0x0000000a020e7824 */ /* 0x001fc600078e02ff */
[----:B------:R0:W2:Y:S04]  /*62c0*/  LDG.E.U16 R4, desc[UR4][R18.64] ;  /* 0x0000000412047981 */ /* 0x0000a8000c1e1500 */
[----:B------:R0:W2:Y:S01]  /*62d0*/  LDG.E.U16 R3, desc[UR4][R16.64] ;  /* 0x0000000410037981 */ /* 0x0000a2000c1e1500 */
[----:B-1----:R-:W-:-:S04]  /*62e0*/  IMAD.WIDE R12, R14, 0x2, R184 ;  /* 0x000000020e0c7825 */ /* 0x002fc800078e02b8 */
[----:B------:R-:W-:-:S04]  /*62f0*/  IMAD.WIDE R14, R14, 0x2, R186 ;  /* 0x000000020e0e7825 */ /* 0x000fc800078e02ba */
[----:B------:R-:W-:-:S04]  /*6300*/  IMAD.WIDE R12, R5, 0x2, R12 ;  /* 0x00000002050c7825 */ /* 0x000fc800078e020c */
[----:B------:R-:W-:Y:S01]  /*6310*/  IMAD.WIDE R10, R9, 0x2, R184 ;  /* 0x00000002090a7825 */ /* 0x000fe200078e02b8 */
[----:B------:R1:W2:Y:S03]  /*6320*/  LDG.E.U16 R252, desc[UR4][R12.64] ;  /* 0x000000040cfc7981 */ /* 0x0002a6000c1e1500 */
[----:B0-----:R-:W-:Y:S02]  /*6330*/  IMAD R18, R2, 0xc, RZ ;  /* 0x0000000c02127824 */ /* 0x001fe400078e02ff */
[----:B------:R-:W-:-:S04]  /*6340*/  IMAD.WIDE R14, R5, 0x2, R14 ;  /* 0x00000002050e7825 */ /* 0x000fc800078e020e */
[----:B------:R-:W-:Y:S01]  /*6350*/  IMAD.WIDE R16, R9, 0x2, R186 ;  /* 0x0000000209107825 */ /* 0x000fe200078e02ba */
[----:B------:R0:W2:Y:S03]  /*6360*/  LDG.E.U16 R251, desc[UR4][R14.64] ;  /* 0x000000040efb7981 */ /* 0x0000a6000c1e1500 */
[----:B-1----:R-:W-:-:S04]  /*6370*/  IMAD.WIDE R12, R18, 0x2, R184 ;  /* 0x00000002120c7825 */ /* 0x002fc800078e02b8 */
[----:B------:R-:W-:-:S04]  /*6380*/  IMAD.WIDE R10, R5, 0x2, R10 ;  /* 0x00000002050a7825 */ /* 0x000fc800078e020a */
[----:B0-----:R-:W-:Y:S01]  /*6390*/  IMAD.WIDE R14, R18, 0x2, R186 ;  /* 0x00000002120e7825 */ /* 0x001fe200078e02ba */
[----:B------:R0:W2:Y:S03]  /*63a0*/  LDG.E.U16 R250, desc[UR4][R10.64] ;  /* 0x000000040afa7981 */ /* 0x0000a6000c1e1500 */
[----:B------:R-:W-:Y:S02]  /*63b0*/  IMAD R9, R2, 0xd, RZ ;  /* 0x0000000d02097824 */ /* 0x000fe400078e02ff */
[----:B------:R-:W-:-:S04]  /*63c0*/  IMAD.WIDE R16, R5, 0x2, R16 ;  /* 0x0000000205107825 */ /* 0x000fc800078e0210 */
[----:B------:R-:W-:Y:S01]  /*63d0*/  IMAD.WIDE R12, R5, 0x2, R12 ;  /* 0x00000002050c7825 */ /* 0x000fe200078e020c */
[----:B------:R1:W2:Y:S03]  /*63e0*/  LDG.E.U16 R249, desc[UR4][R16.64] ;  /* 0x0000000410f97981 */ /* 0x0002a6000c1e1500 */
[----:B0-----:R-:W-:Y:S01]  /*63f0*/  IMAD.WIDE R10, R9, 0x2, R184 ;  /* 0x00000002090a7825 */ /* 0x001fe200078e02b8 */
[----:B------:R0:W2:Y:S03]  /*6400*/  LDG.E.U16 R248, desc[UR4][R12.64] ;  /* 0x000000040cf87981 */ /* 0x0000a6000c1e1500 */
[----:B------:R-:W-:Y:S02]  /*6410*/  IMAD R18, R2, 0xe, RZ ;  /* 0x0000000e02127824 */ /* 0x000fe400078e02ff */
[----:B------:R-:W-:-:S04]  /*6420*/  IMAD.WIDE R14, R5, 0x2, R14 ;  /* 0x00000002050e7825 */ /* 0x000fc800078e020e */
[----:B-1----:R-:W-:Y:S01]  /*6430*/  IMAD.WIDE R16, R9, 0x2, R186 ;  /* 0x0000000209107825 */ /* 0x002fe200078e02ba */
[----:B------:R1:W2:Y:S03]  /*6440*/  LDG.E.U16 R247, desc[UR4][R14.64] ;  /* 0x000000040ef77981 */ /* 0x0002a6000c1e1500 */
[----:B0-----:R-:W-:-:S04]  /*6450*/  IMAD.WIDE R12, R18, 0x2, R184 ;  /* 0x00000002120c7825 */ /* 0x001fc800078e02b8 */
[----:B------:R-:W-:-:S04]  /*6460*/  IMAD.WIDE R10, R5, 0x2, R10 ;  /* 0x00000002050a7825 */ /* 0x000fc800078e020a */
[----:B-1----:R-:W-:Y:S01]  /*6470*/  IMAD.WIDE R14, R18, 0x2, R186 ;  /* 0x00000002120e7825 */ /* 0x002fe200078e02ba */
[----:B------:R0:W2:Y:S03]  /*6480*/  LDG.E.U16 R246, desc[UR4][R10.64] ;  /* 0x000000040af67981 */ /* 0x0000a6000c1e1500 */
[----:B------:R-:W-:Y:S02]  /*6490*/  IMAD R9, R2, 0xf, RZ ;  /* 0x0000000f02097824 */ /* 0x000fe400078e02ff */
[----:B------:R-:W-:-:S04]  /*64a0*/  IMAD.WIDE R16, R5, 0x2, R16 ;  /* 0x0000000205107825 */ /* 0x000fc800078e0210 */
[----:B------:R-:W-:Y:S01]  /*64b0*/  IMAD.WIDE R12, R5, 0x2, R12 ;  /* 0x00000002050c7825 */ /* 0x000fe200078e020c */
[----:B------:R1:W2:Y:S03]  /*64c0*/  LDG.E.U16 R245, desc[UR4][R16.64] ;  /* 0x0000000410f57981 */ /* 0x0002a6000c1e1500 */
[----:B0-----:R-:W-:Y:S01]  /*64d0*/  IMAD.WIDE R10, R9, 0x2, R184 ;  /* 0x00000002090a7825 */ /* 0x001fe200078e02b8 */
[----:B------:R0:W2:Y:S03]  /*64e0*/  LDG.E.U16 R244, desc[UR4][R12.64] ;  /* 0x000000040cf47981 */ /* 0x0000a6000c1e1500 */
[----:B------:R-:W-:-:S04]  /*64f0*/  IMAD.WIDE R14, R5, 0x2, R14 ;  /* 0x00000002050e7825 */ /* 0x000fc800078e020e */
[----:B-1----:R-:W-:Y:S01]  /*6500*/  IMAD.SHL.U32 R16, R2, 0x10, RZ ;  /* 0x0000001002107824 */ /* 0x002fe200078e00ff */
[----:B------:R1:W2:Y:S01]  /*6510*/  LDG.E.U16 R243, desc[UR4][R14.64] ;  /* 0x000000040ef37981 */ /* 0x0002a2000c1e1500 */
[----:B------:R-:W-:-:S04]  /*6520*/  IMAD.WIDE R10, R5, 0x2, R10 ;  /* 0x00000002050a7825 */ /* 0x000fc800078e020a */
[----:B0-----:R-:W-:Y:S01]  /*6530*/  IMAD.WIDE R12, R9, 0x2, R186 ;  /* 0x00000002090c7825 */ /* 0x001fe200078e02ba */
[----:B------:R0:W2:Y:S03]  /*6540*/  LDG.E.U16 R241, desc[UR4][R10.64] ;  /* 0x000000040af17981 */ /* 0x0000a6000c1e1500 */
[----:B------:R-:W-:-:S04]  /*6550*/  IMAD.WIDE R18, R16, 0x2, R184 ;  /* 0x0000000210127825 */ /* 0x000fc800078e02b8 */
[----:B-1----:R-:W-:Y:S02]  /*6560*/  IMAD R14, R2, 0x11, RZ ;  /* 0x00000011020e7824 */ /* 0x002fe400078e02ff */
[----:B------:R-:W-:-:S04]  /*6570*/  IMAD.WIDE R16, R16, 0x2, R186 ;  /* 0x0000000210107825 */ /* 0x000fc800078e02ba */
        /* <DEDUP_REMOVED lines=10> */
[--C-:B------:R-:W-:Y:S01]  /*6620*/  IMAD.WIDE R14, R14, 0x2, R186.reuse ;  /* 0x000000020e0e7825 */ /* 0x100fe200078e02ba */
[----:B------:R0:W2:Y:S03]  /*6630*/  LDG.E.U16 R236, desc[UR4][R10.64] ;  /* 0x000000040aec7981 */ /* 0x0000a6000c1e1500 */
[----:B-1----:R-:W-:Y:S02]  /*6640*/  IMAD R18, R2, 0x13, RZ ;  /* 0x0000001302127824 */ /* 0x002fe400078e02ff */
[----:B0-----:R-:W-:-:S04]  /*6650*/  IMAD.WIDE R16, R9, 0x2, R186 ;  /* 0x0000000209107825 */ /* 0x001fc800078e02ba */
[----:B------:R-:W-:-:S04]  /*6660*/  IMAD.WIDE R12, R5, 0x2, R12 ;  /* 0x00000002050c7825 */ /* 0x000fc800078e020c */
[----:B------:R-:W-:Y:S01]  /*6670*/  IMAD.WIDE R10, R18, 0x2, R184 ;  /* 0x00000002120a7825 */ /* 0x000fe200078e02b8 */
[----:B------:R0:W2:Y:S03]  /*6680*/  LDG.E.U16 R234, desc[UR4][R12.64] ;  /* 0x000000040cea7981 */ /* 0x0000a6000c1e1500 */
[----:B------:R-:W-:-:S04]  /*6690*/  IMAD.WIDE R14, R5, 0x2, R14 ;  /* 0x00000002050e7825 */ /* 0x000fc800078e020e */
[----:B------:R-:W-:Y:S01]  /*66a0*/  IMAD R9, R2, 0x14, RZ ;  /* 0x0000001402097824 */ /* 0x000fe200078e02ff */
[----:B------:R1:W2:Y:S01]  /*66b0*/  LDG.E.U16 R235, desc[UR4][R14.64] ;  /* 0x000000040eeb7981 */ /* 0x0002a2000c1e1500 */
[----:B------:R-:W-:-:S04]  /*66c0*/  IMAD.WIDE R16, R5, 0x2, R16 ;  /* 0x0000000205107825 */ /* 0x000fc800078e0210 */
[----:B0-----:R-:W-:Y:S01]  /*66d0*/  IMAD.WIDE R12, R9, 0x2, R184 ;  /* 0x00000002090c7825 */ /* 0x001fe200078e02b8 */
[----:B------:R0:W2:Y:S03]  /*66e0*/  LDG.E.U16 R233, desc[UR4][R16.64] ;  /* 0x0000000410e97981 */ /* 0x0000a6000c1e1500 */
[----:B------:R-:W-:-:S04]  /*66f0*/  IMAD.WIDE R10, R5, 0x2, R10 ;  /* 0x00000002050a7825 */ /* 0x000fc800078e020a */
[--C-:B-1----:R-:W-:Y:S01]  /*6700*/  IMAD.WIDE R14, R18, 0x2, R186.reuse ;  /* 0x00000002120e7825 */ /* 0x102fe200078e02ba */
[----:B------:R1:W2:Y:S03]  /*6710*/  LDG.E.U16 R232, desc[UR4][R10.64] ;  /* 0x000000040ae87981 */ /* 0x0002a6000c1e1500 */
[----:B------:R-:W-:Y:S02]  /*6720*/  IMAD R18, R2, 0x15, RZ ;  /* 0x0000001502127824 */ /* 0x000fe400078e02ff */
[----:B0-----:R-:W-:-:S04]  /*6730*/  IMAD.WIDE R16, R9, 0x2, R186 ;  /* 0x0000000209107825 */ /* 0x001fc800078e02ba */
[----:B------:R-:W-:-:S04]  /*6740*/  IMAD.WIDE R12, R5, 0x2, R12 ;  /* 0x00000002050c7825 */ /* 0x000fc800078e020c */
[----:B-1----:R-:W-:Y:S01]  /*6750*/  IMAD.WIDE R10, R18, 0x2, R184 ;  /* 0x00000002120a7825 */ /* 0x002fe200078e02b8 */
[----:B------:R0:W2:Y:S03]  /*6760*/  LDG.E.U16 R230, desc[UR4][R12.64] ;  /* 0x000000040ce67981 */ /* 0x0000a6000c1e1500 */
[----:B------:R-:W-:-:S04]  /*6770*/  IMAD.WIDE R14, R5, 0x2, R14 ;  /* 0x00000002050e7825 */ /* 0x000fc800078e020e */
[----:B------:R-:W-:Y:S01]  /*6780*/  IMAD R9, R2, 0x16, RZ ;  /* 0x0000001602097824 */ /* 0x000fe200078e02ff */
[----:B------:R1:W2:Y:S01]  /*6790*/  LDG.E.U16 R231, desc[UR4][R14.64] ;  /* 0x000000040ee77981 */ /* 0x0002a2000c1e1500 */
[----:B------:R-:W-:-:S04]  /*67a0*/  IMAD.WIDE R16, R5, 0x2, R16 ;  /* 0x0000000205107825 */ /* 0x000fc800078e0210 */
[----:B0-----:R-:W-:Y:S01]  /*67b0*/  IMAD.WIDE R12, R9, 0x2, R184 ;  /* 0x00000002090c7825 */ /* 0x001fe200078e02b8 */
[----:B------:R0:W2:Y:S03]  /*67c0*/  LDG.E.U16 R229, desc[UR4][R16.64] ;  /* 0x0000000410e57981 */ /* 0x0000a6000c1e1500 */
[C---:B------:R-:W-:Y:S01]  /*67d0*/  IMAD.WIDE R10, R5.reuse, 0x2, R10 ;  /* 0x00000002050a7825 */ /* 0x040fe200078e020a */
[----:B------:R-:W-:Y:S03]  /*67e0*/  STL [R1+0x1c], R22 ;  /* 0x00001c1601007387 */ /* 0x000fe60000100800 */
[----:B-1----:R-:W-:Y:S01]  /*67f0*/  IMAD.WIDE R14, R18, 0x2, R186 ;  /* 0x00000002120e7825 */ /* 0x002fe200078e02ba */
[----:B------:R-:W-:Y:S03]  /*6800*/  STL [R1+0x18], R21 ;  /* 0x0000181501007387 */ /* 0x000fe60000100800 */
[----:B0-----:R-:W-:Y:S01]  /*6810*/  IMAD R16, R2, 0x17, RZ ;  /* 0x0000001702107824 */ /* 0x001fe200078e02ff */
[----:B------:R0:W2:Y:S01]  /*6820*/  LDG.E.U16 R228, desc[UR4][R10.64] ;  /* 0x000000040ae47981 */ /* 0x0000a2000c1e1500 */
[----:B------:R-:W-:-:S04]  /*6830*/  IMAD.WIDE R12, R5, 0x2, R12 ;  /* 0x00000002050c7825 */ /* 0x000fc800078e020c */
[----:B------:R-:W-:Y:S01]  /*6840*/  IMAD.WIDE R14, R5, 0x2, R14 ;  /* 0x00000002050e7825 */ /* 0x000fe200078e020e */
[----:B------:R-:W2:Y:S03]  /*6850*/  LDG.E.U16 R226, desc[UR4][R12.64] ;  /* 0x000000040ce27981 */ /* 0x000ea6000c1e1500 */
[----:B------:R-:W-:Y:S01]  /*6860*/  IMAD.WIDE R18, R16, 0x2, R184 ;  /* 0x0000000210127825 */ /* 0x000fe200078e02b8 */
[----:B------:R-:W2:Y:S03]  /*6870*/  LDG.E.U16 R227, desc[UR4][R14.64] ;  /* 0x000000040ee37981 */ /* 0x000ea6000c1e1500 */
[----:B0-----:R-:W-:-:S04]  /*6880*/  IMAD.WIDE R10, R9, 0x2, R186 ;  /* 0x00000002090a7825 */ /* 0x001fc800078e02ba */
[----:B------:R-:W-:-:S04]  /*6890*/  IMAD.WIDE R16, R16, 0x2, R186 ;  /* 0x0000000210107825 */ /* 0x000fc800078e02ba */
[----:B------:R-:W-:-:S04]  /*68a0*/  IMAD.WIDE R10, R5, 0x2, R10 ;  /* 0x00000002050a7825 */ /* 0x000fc800078e020a */
[C---:B------:R-:W-:Y:S01]  /*68b0*/  IMAD.WIDE R18, R5.reuse, 0x2, R18 ;  /* 0x0000000205127825 */ /* 0x040fe200078e0212 */
[----:B------:R0:W2:Y:S03]  /*68c0*/  LDG.E.U16 R225, desc[UR4][R10.64] ;  /* 0x000000040ae17981 */ /* 0x0000a6000c1e1500 */
[----:B------:R-:W-:Y:S01]  /*68d0*/  IMAD R9, R2, 0x19, RZ ;  /* 0x0000001902097824 */ /* 0x000fe200078e02ff */
[----:B------:R1:W2:Y:S01]  /*68e0*/  LDG.E.U16 R223, desc[UR4][R18.64] ;  /* 0x0000000412df7981 */ /* 0x0002a2000c1e1500 */
[----:B------:R-:W-:-:S04]  /*68f0*/  IMAD.WIDE R16, R5, 0x2, R16 ;  /* 0x0000000205107825 */ /* 0x000fc800078e0210 */
[----:B0-----:R-:W-:Y:S01]  /*6900*/  IMAD.WIDE R10, R9, 0x2, R184 ;  /* 0x00000002090a7825 */ /* 0x001fe200078e02b8 */
[----:B------:R0:W2:Y:S03]  /*6910*/  LDG.E.U16 R221, desc[UR4][R16.64] ;  /* 0x0000000410dd7981 */ /* 0x0000a6000c1e1500 */
[----:B-1----:R-:W-:Y:S02]  /*6920*/  IMAD R18, R2, 0x1a, RZ ;  /* 0x0000001a02127824 */ /* 0x002fe400078e02ff */
[----:B------:R-:W-:-:S04]  /*6930*/  IMAD.WIDE R10, R5, 0x2, R10 ;  /* 0x00000002050a7825 */ /* 0x000fc800078e020a */
[----:B0-----:R-:W-:Y:S01]  /*6940*/  IMAD.WIDE R16, R9, 0x2, R186 ;  /* 0x0000000209107825 */ /* 0x001fe200078e02ba */
[----:B------:R0:W2:Y:S03]  /*6950*/  LDG.E.U16 R217, desc[UR4][R10.64] ;  /* 0x000000040ad97981 */ /* 0x0000a6000c1e1500 */
[C---:B------:R-:W-:Y:S02]  /*6960*/  IMAD R9, R2.reuse, 0x1b, RZ ;  /* 0x0000001b02097824 */ /* 0x040fe400078e02ff */
[----:B------:R-:W-:Y:S01]  /*6970*/  IMAD.WIDE R16, R5, 0x2, R16 ;  /* 0x0000000205107825 */ /* 0x000fe200078e0210 */
[----:B----4-:R1:W-:Y:S03]  /*6980*/  STL [R1], R20 ;  /* 0x0000001401007387 */ /* 0x0103e60000100800 */
[----:B0-----:R-:W-:Y:S01]  /*6990*/  IMAD.WIDE R10, R9, 0x2, R184 ;  /* 0x00000002090a7825 */ /* 0x001fe200078e02b8 */
[----:B------:R-:W4:Y:S03]  /*69a0*/  LDG.E.U16 R216, desc[UR4][R16.64] ;  /* 0x0000000410d87981 */ /* 0x000f26000c1e1500 */
[----:B-1----:R-:W-:-:S04]  /*69b0*/  IMAD R20, R2, 0x18, RZ ;  /* 0x0000001802147824 */ /* 0x002fc800078e02ff */
[----:B------:R-:W-:-:S04]  /*69c0*/  IMAD.WIDE R12, R20, 0x2, R186 ;  /* 0x00000002140c7825 */ /* 0x000fc800078e02ba */
[----:B------:R-:W-:-:S04]  /*69d0*/  IMAD.WIDE R14, R20, 0x2, R184 ;  /* 0x00000002140e7825 */ /* 0x000fc800078e02b8 */
[----:B------:R-:W-:-:S04]  /*69e0*/  IMAD.WIDE R12, R5, 0x2, R12 ;  /* 0x00000002050c7825 */ /* 0x000fc800078e020c */
[----:B------:R-:W-:Y:S01]  /*69f0*/  IMAD.WIDE R14, R5, 0x2, R14 ;  /* 0x00000002050e7825 */ /* 0x000fe200078e020e */
[----:B------:R0:W4:Y:S04]  /*6a00*/  LDG.E.U16 R219, desc[UR4][R12.64] ;  /* 0x000000040cdb7981 */ /* 0x000128000c1e1500 */
[----:B------:R1:W4:Y:S01]  /*6a10*/  LDG.E.U16 R220, desc[UR4][R14.64] ;  /* 0x000000040edc7981 */ /* 0x000322000c1e1500 */
[----:B0-----:R-:W-:-:S04]  /*6a20*/  IMAD.WIDE R12, R18, 0x2, R186 ;  /* 0x00000002120c7825 */ /* 0x001fc800078e02ba */
[----:B-1----:R-:W-:-:S04]  /*6a30*/  IMAD.WIDE R14, R18, 0x2, R184 ;  /* 0x00000002120e7825 */ /* 0x002fc800078e02b8 */
[----:B------:R-:W-:-:S04]  /*6a40*/  IMAD.WIDE R12, R5, 0x2, R12 ;  /* 0x00000002050c7825 */ /* 0x000fc800078e020c */
[----:B------:R-:W-:Y:S01]  /*6a50*/  IMAD.WIDE R14, R5, 0x2, R14 ;  /* 0x00000002050e7825 */ /* 0x000fe200078e020e */
[----:B------:R0:W4:Y:S03]  /*6a60*/  LDG.E.U16 R213, desc[UR4][R12.64] ;  /* 0x000000040cd57981 */ /* 0x000126000c1e1500 */
[----:B------:R-:W-:Y:S01]  /*6a70*/  IMAD R18, R2, 0x1c, RZ ;  /* 0x0000001c02127824 */ /* 0x000fe200078e02ff */
[----:B------:R1:W4:Y:S01]  /*6a80*/  LDG.E.U16 R215, desc[UR4][R14.64] ;  /* 0x000000040ed77981 */ /* 0x000322000c1e1500 */
[----:B------:R-:W-:-:S04]  /*6a90*/  IMAD.WIDE R16, R9, 0x2, R186 ;  /* 0x0000000209107825 */ /* 0x000fc800078e02ba */
[----:B------:R-:W-:-:S04]  /*6aa0*/  IMAD.WIDE R10, R5, 0x2, R10 ;  /* 0x00000002050a7825 */ /* 0x000fc800078e020a */
[C---:B0-----:R-:W-:Y:S01]  /*6ab0*/  IMAD.WIDE R12, R18.reuse, 0x2, R186 ;  /* 0x00000002120c7825 */ /* 0x041fe200078e02ba */
[----:B------:R0:W4:Y:S03]  /*6ac0*/  LDG.E.U16 R211, desc[UR4][R10.64] ;  /* 0x000000040ad37981 */ /* 0x000126000c1e1500 */
[----:B-1----:R-:W-:-:S04]  /*6ad0*/  IMAD.WIDE R14, R18, 0x2, R184 ;  /* 0x00000002120e7825 */ /* 0x002fc800078e02b8 */
[----:B------:R-:W-:Y:S02]  /*6ae0*/  IMAD R18, R2, 0x1d, RZ ;  /* 0x0000001d02127824 */ /* 0x000fe400078e02ff */
[----:B------:R-:W-:-:S04]  /*6af0*/  IMAD.WIDE R16, R5, 0x2, R16 ;  /* 0x0000000205107825 */ /* 0x000fc800078e0210 */
[----:B------:R-:W-:Y:S01]  /*6b00*/  IMAD.WIDE R12, R5, 0x2, R12 ;  /* 0x00000002050c7825 */ /* 0x000fe200078e020c */
[----:B------:R1:W4:Y:S03]  /*6b10*/  LDG.E.U16 R210, desc[UR4][R16.64] ;  /* 0x0000000410d27981 */ /* 0x000326000c1e1500 */
[----:B------:R-:W-:Y:S01]  /*6b20*/  IMAD R9, R2, 0x1e, RZ ;  /* 0x0000001e02097824 */ /* 0x000fe200078e02ff */
[----:B------:R3:W4:Y:S01]  /*6b30*/  LDG.E.U16 R207, desc[UR4][R12.64] ;  /* 0x000000040ccf7981 */ /* 0x000722000c1e1500 */
[----:B0-----:R-:W-:-:S04]  /*6b40*/  IMAD.WIDE R10, R18, 0x2, R184 ;  /* 0x00000002120a7825 */ /* 0x001fc800078e02b8 */
[----:B------:R-:W-:-:S04]  /*6b50*/  IMAD.WIDE R14, R5, 0x2, R14 ;  /* 0x00000002050e7825 */ /* 0x000fc800078e020e */
[C---:B-1----:R-:W-:Y:S01]  /*6b60*/  IMAD.WIDE R16, R9.reuse, 0x2, R184 ;  /* 0x0000000209107825 */ /* 0x042fe200078e02b8 */
[----:B------:R0:W4:Y:S03]  /*6b70*/  LDG.E.U16 R209, desc[UR4][R14.64] ;  /* 0x000000040ed17981 */ /* 0x000126000c1e1500 */
[----:B---3--:R-:W-:-:S04]  /*6b80*/  IMAD.WIDE R12, R9, 0x2, R186 ;  /* 0x00000002090c7825 */ /* 0x008fc800078e02ba */
[----:B------:R-:W-:-:S04]  /*6b90*/  IMAD.WIDE R10, R5, 0x2, R10 ;  /* 0x00000002050a7825 */ /* 0x000fc800078e020a */
[----:B0-----:R-:W-:Y:S01]  /*6ba0*/  IMAD R14, R2, 0x1f, RZ ;  /* 0x0000001f020e7824 */ /* 0x001fe200078e02ff */
[----:B------:R0:W3:Y:S01]  /*6bb0*/  LDG.E.U16 R206, desc[UR4][R10.64] ;  /* 0x000000040ace7981 */ /* 0x0000e2000c1e1500 */
[----:B------:R-:W-:-:S04]  /*6bc0*/  IMAD.WIDE R16, R5, 0x2, R16 ;  /* 0x0000000205107825 */ /* 0x000fc800078e0210 */
[----:B------:R-:W-:Y:S01]  /*6bd0*/  IMAD.WIDE R12, R5, 0x2, R12 ;  /* 0x00000002050c7825 */ /* 0x000fe200078e020c */
[----:B------:R1:W3:Y:S03]  /*6be0*/  LDG.E.U16 R204, desc[UR4][R16.64] ;  /* 0x0000000410cc7981 */ /* 0x0002e6000c1e1500 */
[----:B------:R-:W-:Y:S01]  /*6bf0*/  IMAD.SHL.U32 R9, R2, 0x20, RZ ;  /* 0x0000002002097824 */ /* 0x000fe200078e00ff */
[----:B------:R1:W3:Y:S01]  /*6c00*/  LDG.E.U16 R203, desc[UR4][R12.64] ;  /* 0x000000040ccb7981 */ /* 0x0002e2000c1e1500 */
[----:B0-----:R-:W-:-:S04]  /*6c10*/  IMAD.WIDE R10, R14, 0x2, R184 ;  /* 0x000000020e0a7825 */ /* 0x001fc800078e02b8 */
[----:B------:R-:W-:-:S04]  /*6c20*/  IMAD.WIDE R14, R14, 0x2, R186 ;  /* 0x000000020e0e7825 */ /* 0x000fc800078e02ba */
[----:B------:R-:W-:Y:S02]  /*6c30*/  IMAD R180, R2, 0x21, RZ ;  /* 0x0000002102b47824 */ /* 0x000fe400078e02ff */
[----:B-1----:R-:W-:-:S04]  /*6c40*/  IMAD.WIDE R16, R9, 0x2, R184 ;  /* 0x0000000209107825 */ /* 0x002fc800078e02b8 */
[----:B------:R-:W-:-:S04]  /*6c50*/  IMAD.WIDE R12, R180, 0x2, R184 ;  /* 0x00000002b40c7825 */ /* 0x000fc800078e02b8 */
[----:B------:R-:W-:-:S04]  /*6c60*/  IMAD.WIDE R14, R5, 0x2, R14 ;  /* 0x00000002050e7825 */ /* 0x000fc800078e020e */
[C---:B------:R-:W-:Y:S02]  /*6c70*/  IMAD.WIDE R16, R5.reuse, 0x2, R16 ;  /* 0x0000000205107825 */ /* 0x040fe400078e0210 */
[----:B------:R-:W3:Y:S02]  /*6c80*/  LDG.E.U16 R14, desc[UR4][R14.64] ;  /* 0x000000040e0e7981 */ /* 0x000ee4000c1e1500 */
[----:B------:R-:W-:Y:S02]  /*6c90*/  IMAD R164, R2, 0x23, RZ ;  /* 0x0000002302a47824 */ /* 0x000fe400078e02ff */
[----:B------:R-:W-:-:S04]  /*6ca0*/  IMAD.WIDE R12, R5, 0x2, R12 ;  /* 0x00000002050c7825 */ /* 0x000fc800078e020c */
[----:B------:R-:W-:Y:S01]  /*6cb0*/  IMAD R156, R2, 0x24, RZ ;  /* 0x00000024029c7824 */ /* 0x000fe200078e02ff */
[----:B------:R0:W3:Y:S04]  /*6cc0*/  LDG.E.U16 R199, desc[UR4][R12.64] ;  /* 0x000000040cc77981 */ /* 0x0000e8000c1e1500 */
[----:B------:R1:W2:Y:S01]  /*6cd0*/  LDG.E.U16 R15, desc[UR4][R16.64] ;  /* 0x00000004100f7981 */ /* 0x0002a2000c1e1500 */
[----:B------:R-:W-:-:S04]  /*6ce0*/  IMAD.WIDE R18, R18, 0x2, R186 ;  /* 0x0000000212127825 */ /* 0x000fc800078e02ba */
[----:B0-----:R-:W-:-:S04]  /*6cf0*/  IMAD.WIDE R12, R156, 0x2, R184 ;  /* 0x000000029c0c7825 */ /* 0x001fc800078e02b8 */
[----:B-1----:R-:W-:-:S04]  /*6d00*/  IMAD.WIDE R16, R164, 0x2, R184 ;  /* 0x00000002a4107825 */ /* 0x002fc800078e02b8 */
[----:B------:R-:W-:-:S04]  /*6d10*/  IMAD.WIDE R12, R5, 0x2, R12 ;  /* 0x00000002050c7825 */ /* 0x000fc800078e020c */
[C---:B------:R-:W-:Y:S01]  /*6d20*/  IMAD.WIDE R16, R5.reuse, 0x2, R16 ;  /* 0x0000000205107825 */ /* 0x040fe200078e0210 */
[----:B------:R-:W3:Y:S03]  /*6d30*/  LDG.E.U16 R159, desc[UR4][R12.64] ;  /* 0x000000040c9f7981 */ /* 0x000ee6000c1e1500 */
[C---:B------:R-:W-:Y:S01]  /*6d40*/  IMAD.WIDE R18, R5.reuse, 0x2, R18 ;  /* 0x0000000205127825 */ /* 0x040fe200078e0212 */
[----:B------:R0:W3:Y:S03]  /*6d50*/  LDG.E.U16 R167, desc[UR4][R16.64] ;  /* 0x0000000410a77981 */ /* 0x0000e6000c1e1500 */
[----:B------:R-:W-:Y:S01]  /*6d60*/  IMAD.WIDE R10, R5, 0x2, R10 ;  /* 0x00000002050a7825 */ /* 0x000fe200078e020a */
[----:B------:R1:W3:Y:S03]  /*6d70*/  LDG.E.U16 R205, desc[UR4][R18.64] ;  /* 0x0000000412cd7981 */ /* 0x0002e6000c1e1500 */
[C---:B------:R-:W-:Y:S01]  /*6d80*/  IMAD R20, R2.reuse, 0x27, RZ ;  /* 0x0000002702147824 */ /* 0x040fe200078e02ff */
[----:B------:R1:W3:Y:S01]  /*6d90*/  LDG.E.U16 R202, desc[UR4][R10.64] ;  /* 0x000000040aca7981 */ /* 0x0002e2000c1e1500 */
[----:B0-----:R-:W-:-:S02]  /*6da0*/  IMAD R16, R2, 0x26, RZ ;  /* 0x0000002602107824 */ /* 0x001fc400078e02ff */
[----:B------:R-:W-:-:S04]  /*6db0*/  IMAD.WIDE R12, R20, 0x2, R184 ;  /* 0x00000002140c7825 */ /* 0x000fc800078e02b8 */
[----:B-1----:R-:W-:-:S04]  /*6dc0*/  IMAD.WIDE R18, R16, 0x2, R184 ;  /* 0x0000000210127825 */ /* 0x002fc800078e02b8 */
[----:B------:R-:W-:-:S04]  /*6dd0*/  IMAD.WIDE R10, R9, 0x2, R186 ;  /* 0x00000002090a7825 */ /* 0x000fc800078e02ba */
[----:B------:R-:W-:-:S04]  /*6de0*/  IMAD.WIDE R20, R20, 0x2, R186 ;  /* 0x0000000214147825 */ /* 0x000fc800078e02ba */
[----:B------:R-:W-:Y:S02]  /*6df0*/  IMAD R9, R2, 0x29, RZ ;  /* 0x0000002902097824 */ /* 0x000fe400078e02ff */
[----:B------:R-:W-:-:S04]  /*6e00*/  IMAD.WIDE R12, R5, 0x2, R12 ;  /* 0x00000002050c7825 */ /* 0x000fc800078e020c */
[----:B------:R-:W-:Y:S02]  /*6e10*/  IMAD.WIDE R154, R9, 0x2, R184 ;  /* 0x00000002099a7825 */ /* 0x000fe400078e02b8 */
[----:B------:R-:W3:Y:S02]  /*6e20*/  LDG.E.U16 R13, desc[UR4][R12.64] ;  /* 0x000000040c0d7981 */ /* 0x000ee4000c1e1500 */
[----:B------:R-:W-:-:S04]  /*6e30*/  IMAD.WIDE R18, R5, 0x2, R18 ;  /* 0x0000000205127825 */ /* 0x000fc800078e0212 */
[C---:B------:R-:W-:Y:S02]  /*6e40*/  IMAD.WIDE R20, R5.reuse, 0x2, R20 ;  /* 0x0000000205147825 */ /* 0x040fe400078e0214 */
[----:B------:R-:W3:Y:S02]  /*6e50*/  LDG.E.U16 R18, desc[UR4][R18.64] ;  /* 0x0000000412127981 */ /* 0x000ee4000c1e1500 */
[----:B------:R-:W-:Y:S02]  /*6e60*/  IMAD.WIDE R180, R180, 0x2, R186 ;  /* 0x00000002b4b47825 */ /* 0x000fe400078e02ba */
[----:B------:R0:W3:Y:S02]  /*6e70*/  LDG.E.U16 R12, desc[UR4][R20.64] ;  /* 0x00000004140c7981 */ /* 0x0000e4000c1e1500 */
[----:B------:R-:W-:Y:S02]  /*6e80*/  IMAD R160, R2, 0x28, RZ ;  /* 0x0000002802a07824 */ /* 0x000fe400078e02ff */
[----:B------:R-:W-:-:S04]  /*6e90*/  IMAD.WIDE R154, R5, 0x2, R154 ;  /* 0x00000002059a7825 */ /* 0x000fc800078e029a */
[--C-:B------:R-:W-:Y:S01]  /*6ea0*/  IMAD.WIDE R16, R16, 0x2, R186.reuse ;  /* 0x0000000210107825 */ /* 0x100fe200078e02ba */
[----:B------:R1:W3:Y:S03]  /*6eb0*/  LDG.E.U16 R198, desc[UR4][R154.64] ;  /* 0x000000049ac67981 */ /* 0x0002e6000c1e1500 */
[----:B0-----:R-:W-:-:S04]  /*6ec0*/  IMAD.WIDE R20, R9, 0x2, R186 ;  /* 0x0000000209147825 */ /* 0x001fc800078e02ba */
[----:B------:R-:W-:Y:S02]  /*6ed0*/  IMAD R19, R2, 0x2b, RZ ;  /* 0x0000002b02137824 */ /* 0x000fe400078e02ff */
[----:B------:R-:W-:-:S04]  /*6ee0*/  IMAD.WIDE R162, R160, 0x2, R184 ;  /* 0x00000002a0a27825 */ /* 0x000fc800078e02b8 */
[----:B------:R-:W-:-:S04]  /*6ef0*/  IMAD.WIDE R10, R5, 0x2, R10 ;  /* 0x00000002050a7825 */ /* 0x000fc800078e020a */
[----:B------:R-:W-:Y:S02]  /*6f00*/  IMAD.WIDE R180, R5, 0x2, R180 ;  /* 0x0000000205b47825 */ /* 0x000fe400078e02b4 */
[----:B------:R0:W3:Y:S02]  /*6f10*/  LDG.E.U16 R11, desc[UR4][R10.64] ;  /* 0x000000040a0b7981 */ /* 0x0000e4000c1e1500 */
[----:B-1----:R-:W-:Y:S02]  /*6f20*/  IMAD.WIDE R154, R19, 0x2, R184 ;  /* 0x00000002139a7825 */ /* 0x002fe400078e02b8 */
[----:B------:R-:W3:Y:S02]  /*6f30*/  LDG.E.U16 R180, desc[UR4][R180.64] ;  /* 0x00000004b4b47981 */ /* 0x000ee4000c1e1500 */
[----:B------:R-:W-:-:S04]  /*6f40*/  IMAD.WIDE R20, R5, 0x2, R20 ;  /* 0x0000000205147825 */ /* 0x000fc800078e0214 */
[C---:B------:R-:W-:Y:S02]  /*6f50*/  IMAD R22, R2.reuse, 0x25, RZ ;  /* 0x0000002502167824 */ /* 0x040fe400078e02ff */
[C---:B------:R-:W-:Y:S01]  /*6f60*/  IMAD.WIDE R16, R5.reuse, 0x2, R16 ;  /* 0x0000000205107825 */ /* 0x040fe200078e0210 */
[----:B------:R1:W3:Y:S03]  /*6f70*/  LDG.E.U16 R181, desc[UR4][R20.64] ;  /* 0x0000000414b57981 */ /* 0x0002e6000c1e1500 */
[----:B------:R-:W-:Y:S02]  /*6f80*/  IMAD R176, R2, 0x22, RZ ;  /* 0x0000002202b07824 */ /* 0x000fe400078e02ff */
[----:B------:R-:W-:Y:S01]  /*6f90*/  IMAD.WIDE R162, R5, 0x2, R162 ;  /* 0x0000000205a27825 */ /* 0x000fe200078e02a2 */
[----:B------:R-:W3:Y:S03]  /*6fa0*/  LDG.E.U16 R17, desc[UR4][R16.64] ;  /* 0x0000000410117981 */ /* 0x000ee6000c1e1500 */
[----:B------:R-:W-:-:S04]  /*6fb0*/  IMAD.WIDE R152, R22, 0x2, R184 ;  /* 0x0000000216987825 */ /* 0x000fc800078e02b8 */
[----:B------:R-:W-:Y:S01]  /*6fc0*/  IMAD.WIDE R160, R160, 0x2, R186 ;  /* 0x00000002a0a07825 */ /* 0x000fe200078e02ba */
[----:B------:R1:W3:Y:S03]  /*6fd0*/  LDG.E.U16 R16, desc[UR4][R162.64] ;  /* 0x00000004a2107981 */ /* 0x0002e6000c1e1500 */
[----:B0-----:R-:W-:Y:S02]  /*6fe0*/  IMAD R10, R2, 0x2a, RZ ;  /* 0x0000002a020a7824 */ /* 0x001fe400078e02ff */
[----:B------:R-:W-:-:S04]  /*6ff0*/  IMAD.WIDE R154, R5, 0x2, R154 ;  /* 0x00000002059a7825 */ /* 0x000fc800078e029a */
[--C-:B------:R-:W-:Y:S01]  /*7000*/  IMAD.WIDE R22, R22, 0x2, R186.reuse ;  /* 0x0000000216167825 */ /* 0x100fe200078e02ba */
[----:B------:R0:W3:Y:S03]  /*7010*/  LDG.E.U16 R166, desc[UR4][R154.64] ;  /* 0x000000049aa67981 */ /* 0x0000e6000c1e1500 */
[----:B-1----:R-:W-:-:S04]  /*7020*/  IMAD.WIDE R20, R19, 0x2, R186 ;  /* 0x0000000213147825 */ /* 0x002fc800078e02ba */
[----:B------:R-:W-:-:S04]  /*7030*/  IMAD.WIDE R172, R176, 0x2, R186 ;  /* 0x00000002b0ac7825 */ /* 0x000fc800078e02ba */
[----:B------:R-:W-:Y:S02]  /*7040*/  IMAD R19, R2, 0x38, RZ ;  /* 0x0000003802137824 */ /* 0x000fe400078e02ff */
[----:B------:R-:W-:-:S04]  /*7050*/  IMAD.WIDE R164, R164, 0x2, R186 ;  /* 0x00000002a4a47825 */ /* 0x000fc800078e02ba */
[----:B------:R-:W-:-:S04]  /*7060*/  IMAD.WIDE R162, R10, 0x2, R186 ;  /* 0x000000020aa27825 */ /* 0x000fc800078e02ba */
[----:B------:R-:W-:-:S04]  /*7070*/  IMAD.WIDE R160, R5, 0x2, R160 ;  /* 0x0000000205a07825 */ /* 0x000fc800078e02a0 */
[----:B0-----:R-:W-:Y:S01]  /*7080*/  IMAD.WIDE R154, R19, 0x2, R184 ;  /* 0x00000002139a7825 */ /* 0x001fe200078e02b8 */
[----:B------:R0:W3:Y:S03]  /*7090*/  LDG.E.U16 R9, desc[UR4][R160.64] ;  /* 0x00000004a0097981 */ /* 0x0000e6000c1e1500 */
[----:B------:R-:W-:-:S04]  /*70a0*/  IMAD.WIDE R22, R5, 0x2, R22 ;  /* 0x0000000205167825 */ /* 0x000fc800078e0216 */
[----:B------:R-:W-:Y:S02]  /*70b0*/  IMAD.WIDE R174, R10, 0x2, R184 ;  /* 0x000000020aae7825 */ /* 0x000fe400078e02b8 */
[----:B------:R1:W3:Y:S02]  /*70c0*/  LDG.E.U16 R22, desc[UR4][R22.64] ;  /* 0x0000000416167981 */ /* 0x0002e4000c1e1500 */
[----:B------:R-:W-:-:S04]  /*70d0*/  IMAD.WIDE R172, R5, 0x2, R172 ;  /* 0x0000000205ac7825 */ /* 0x000fc800078e02ac */
[----:B------:R-:W-:Y:S02]  /*70e0*/  IMAD R10, R2, 0x30, RZ ;  /* 0x00000030020a7824 */ /* 0x000fe400078e02ff */
[C---:B------:R-:W-:Y:S01]  /*70f0*/  IMAD.WIDE R164, R5.reuse, 0x2, R164 ;  /* 0x0000000205a47825 */ /* 0x040fe200078e02a4 */
[----:B------:R-:W3:Y:S03]  /*7100*/  LDG.E.U16 R172, desc[UR4][R172.64] ;  /* 0x00000004acac7981 */ /* 0x000ee6000c1e1500 */
[C---:B------:R-:W-:Y:S02]  /*7110*/  IMAD.WIDE R162, R5.reuse, 0x2, R162 ;  /* 0x0000000205a27825 */ /* 0x040fe400078e02a2 */
[----:B------:R-:W3:Y:S02]  /*7120*/  LDG.E.U16 R164, desc[UR4][R164.64] ;  /* 0x00000004a4a47981 */ /* 0x000ee4000c1e1500 */
[----:B------:R-:W-:-:S02]  /*7130*/  IMAD.WIDE R20, R5, 0x2, R20 ;  /* 0x0000000205147825 */ /* 0x000fc400078e0214 */
[----:B------:R1:W3:Y:S02]  /*7140*/  LDG.E.U16 R173, desc[UR4][R162.64] ;  /* 0x00000004a2ad7981 */ /* 0x0002e4000c1e1500 */
[----:B0-----:R-:W-:-:S04]  /*7150*/  IMAD.WIDE R160, R10, 0x2, R184 ;  /* 0x000000020aa07825 */ /* 0x001fc800078e02b8 */
[----:B------:R-:W-:Y:S01]  /*7160*/  IMAD.WIDE R154, R5, 0x2, R154 ;  /* 0x00000002059a7825 */ /* 0x000fe200078e029a */
[----:B------:R0:W3:Y:S03]  /*7170*/  LDG.E.U16 R165, desc[UR4][R20.64] ;  /* 0x0000000414a57981 */ /* 0x0000e6000c1e1500 */
[----:B-1----:R-:W-:Y:S02]  /*7180*/  IMAD R23, R2, 0x2c, RZ ;  /* 0x0000002c02177824 */ /* 0x002fe400078e02ff */
[----:B------:R-:W-:-:S04]  /*7190*/  IMAD.WIDE R156, R156, 0x2, R186 ;  /* 0x000000029c9c7825 */ /* 0x000fc800078e02ba */
[--C-:B------:R-:W-:Y:S02]  /*71a0*/  IMAD.WIDE R162, R10, 0x2, R186.reuse ;  /* 0x000000020aa27825 */ /* 0x100fe400078e02ba */
[----:B------:R1:W3:Y:S02]  /*71b0*/  LDG.E.U16 R10, desc[UR4][R154.64] ;  /* 0x000000049a0a7981 */ /* 0x0002e4000c1e1500 */
[----:B0-----:R-:W-:-:S04]  /*71c0*/  IMAD.WIDE R20, R19, 0x2, R186 ;  /* 0x0000000213147825 */ /* 0x001fc800078e02ba */
[----:B------:R-:W-:-:S04]  /*71d0*/  IMAD.WIDE R160, R5, 0x2, R160 ;  /* 0x0000000205a07825 */ /* 0x000fc800078e02a0 */
[----:B-1----:R-:W-:Y:S01]  /*71e0*/  IMAD.WIDE R154, R23, 0x2, R186 ;  /* 0x00000002179a7825 */ /* 0x002fe200078e02ba */
[----:B------:R0:W3:Y:S03]  /*71f0*/  LDG.E.U16 R177, desc[UR4][R160.64] ;  /* 0x00000004a0b17981 */ /* 0x0000e6000c1e1500 */
[----:B------:R-:W-:-:S04]  /*7200*/  IMAD.WIDE R156, R5, 0x2, R156 ;  /* 0x00000002059c7825 */ /* 0x000fc800078e029c */
[----:B------:R-:W-:Y:S02]  /*7210*/  IMAD.WIDE R20, R5, 0x2, R20 ;  /* 0x0000000205147825 */ /* 0x000fe400078e0214 */
[----:B------:R-:W3:Y:S02]  /*7220*/  LDG.E.U16 R156, desc[UR4][R156.64] ;  /* 0x000000049c9c7981 */ /* 0x000ee4000c1e1500 */
[----:B0-----:R-:W-:Y:S02]  /*7230*/  IMAD.WIDE R160, R23, 0x2, R184 ;  /* 0x0000000217a07825 */ /* 0x001fe400078e02b8 */
[----:B------:R0:W3:Y:S02]  /*7240*/  LDG.E.U16 R21, desc[UR4][R20.64] ;  /* 0x0000000414157981 */ /* 0x0000e4000c1e1500 */
[----:B------:R-:W-:-:S04]  /*7250*/  IMAD.WIDE R154, R5, 0x2, R154 ;  /* 0x00000002059a7825 */ /* 0x000fc800078e029a */
[----:B------:R-:W-:Y:S01]  /*7260*/  IMAD R170, R2, 0x31, RZ ;  /* 0x0000003102aa7824 */ /* 0x000fe200078e02ff */
[----:B------:R1:W3:Y:S01]  /*7270*/  LDG.E.U16 R157, desc[UR4][R154.64] ;  /* 0x000000049a9d7981 */ /* 0x0002e2000c1e1500 */
[----:B------:R-:W-:-:S04]  /*7280*/  IMAD.WIDE R162, R5, 0x2, R162 ;  /* 0x0000000205a27825 */ /* 0x000fc800078e02a2 */
[----:B------:R-:W-:Y:S01]  /*7290*/  IMAD.WIDE R160, R5, 0x2, R160 ;  /* 0x0000000205a07825 */ /* 0x000fe200078e02a0 */
[----:B------:R4:W3:Y:S03]  /*72a0*/  LDG.E.U16 R19, desc[UR4][R162.64] ;  /* 0x00000004a2137981 */ /* 0x0008e6000c1e1500 */
[----:B0-----:R-:W-:Y:S01]  /*72b0*/  IMAD R20, R2, 0x39, RZ ;  /* 0x0000003902147824 */ /* 0x001fe200078e02ff */
[----:B------:R0:W3:Y:S01]  /*72c0*/  LDG.E.U16 R158, desc[UR4][R160.64] ;  /* 0x00000004a09e7981 */ /* 0x0000e2000c1e1500 */
[----:B-1----:R-:W-:-:S04]  /*72d0*/  IMAD.WIDE R154, R176, 0x2, R184 ;  /* 0x00000002b09a7825 */ /* 0x002fc800078e02b8 */
[----:B------:R-:W-:-:S04]  /*72e0*/  IMAD.WIDE R168, R170, 0x2, R184 ;  /* 0x00000002aaa87825 */ /* 0x000fc800078e02b8 */
[----:B------:R-:W-:-:S04]  /*72f0*/  IMAD.WIDE R170, R170, 0x2, R186 ;  /* 0x00000002aaaa7825 */ /* 0x000fc800078e02ba */
[----:B------:R-:W-:-:S04]  /*7300*/  IMAD.WIDE R174, R5, 0x2, R174 ;  /* 0x0000000205ae7825 */ /* 0x000fc800078e02ae */
[C---:B----4-:R-:W-:Y:S02]  /*7310*/  IMAD.WIDE R162, R20.reuse, 0x2, R184 ;  /* 0x0000000214a27825 */ /* 0x050fe400078e02b8 */
[----:B------:R-:W4:Y:S02]  /*7320*/  LDG.E.U16 R174, desc[UR4][R174.64] ;  /* 0x00000004aeae7981 */ /* 0x000f24000c1e1500 */
[----:B0-----:R-:W-:-:S04]  /*7330*/  IMAD.WIDE R160, R20, 0x2, R186 ;  /* 0x0000000214a07825 */ /* 0x001fc800078e02ba */
[----:B------:R-:W-:-:S04]  /*7340*/  IMAD.WIDE R154, R5, 0x2, R154 ;  /* 0x00000002059a7825 */ /* 0x000fc800078e029a */
[C---:B------:R-:W-:Y:S01]  /*7350*/  IMAD.WIDE R170, R5.reuse, 0x2, R170 ;  /* 0x0000000205aa7825 */ /* 0x040fe200078e02aa */
[----:B------:R0:W4:Y:S03]  /*7360*/  LDG.E.U16 R175, desc[UR4][R154.64] ;  /* 0x000000049aaf7981 */ /* 0x000126000c1e1500 */
[C---:B------:R-:W-:Y:S01]  /*7370*/  IMAD.WIDE R162, R5.reuse, 0x2, R162 ;  /* 0x0000000205a27825 */ /* 0x040fe200078e02a2 */
[----:B------:R1:W4:Y:S03]  /*7380*/  LDG.E.U16 R179, desc[UR4][R170.64] ;  /* 0x00000004aab37981 */ /* 0x000326000c1e1500 */
[----:B------:R-:W-:Y:S01]  /*7390*/  IMAD.WIDE R160, R5, 0x2, R160 ;  /* 0x0000000205a07825 */ /* 0x000fe200078e02a0 */
[----:B------:R2:W4:Y:S03]  /*73a0*/  LDG.E.U16 R178, desc[UR4][R162.64] ;  /* 0x00000004a2b27981 */ /* 0x000526000c1e1500 */
[C---:B0-----:R-:W-:Y:S01]  /*73b0*/  IMAD R154, R2.reuse, 0x33, RZ ;  /* 0x00000033029a7824 */ /* 0x041fe200078e02ff */
[----:B------:R0:W4:Y:S01]  /*73c0*/  LDG.E.U16 R176, desc[UR4][R160.64] ;  /* 0x00000004a0b07981 */ /* 0x000122000c1e1500 */
[----:B-1----:R-:W-:-:S02]  /*73d0*/  IMAD R170, R2, 0x32, RZ ;  /* 0x0000003202aa7824 */ /* 0x002fc400078e02ff */
[----:B------:R-:W-:Y:S02]  /*73e0*/  IMAD R182, R2, 0x3a, RZ ;  /* 0x0000003a02b67824 */ /* 0x000fe400078e02ff */
[----:B--2---:R-:W-:-:S04]  /*73f0*/  IMAD.WIDE R162, R154, 0x2, R184 ;  /* 0x000000029aa27825 */ /* 0x004fc800078e02b8 */
[----:B------:R-:W-:-:S04]  /*7400*/  IMAD.WIDE R154, R154, 0x2, R186 ;  /* 0x000000029a9a7825 */ /* 0x000fc800078e02ba */
[----:B0-----:R-:W-:-:S04]  /*7410*/  IMAD.WIDE R160, R170, 0x2, R184 ;  /* 0x00000002aaa07825 */ /* 0x001fc800078e02b8 */
[----:B------:R-:W-:-:S04]  /*7420*/  IMAD.WIDE R170, R170, 0x2, R186 ;  /* 0x00000002aaaa7825 */ /* 0x000fc800078e02ba */
[----:B------:R-:W-:-:S04]  /*7430*/  IMAD.WIDE R152, R5, 0x2, R152 ;  /* 0x0000000205987825 */ /* 0x000fc800078e0298 */
[----:B------:R-:W-:Y:S02]  /*7440*/  IMAD.WIDE R188, R182, 0x2, R184 ;  /* 0x00000002b6bc7825 */ /* 0x000fe400078e02b8 */
[----:B------:R-:W2:Y:S02]  /*7450*/  LDG.E.U16 R152, desc[UR4][R152.64] ;  /* 0x0000000498987981 */ /* 0x000ea4000c1e1500 */
[----:B------:R-:W-:-:S04]  /*7460*/  IMAD.WIDE R162, R5, 0x2, R162 ;  /* 0x0000000205a27825 */ /* 0x000fc800078e02a2 */
[----:B------:R-:W-:-:S04]  /*7470*/  IMAD.WIDE R154, R5, 0x2, R154 ;  /* 0x00000002059a7825 */ /* 0x000fc800078e029a */
[----:B------:R-:W-:Y:S01]  /*7480*/  IMAD.WIDE R182, R182, 0x2, R186 ;  /* 0x00000002b6b67825 */ /* 0x000fe200078e02ba */
[----:B------:R-:W2:Y:S03]  /*7490*/  LDG.E.U16 R153, desc[UR4][R162.64] ;  /* 0x00000004a2997981 */ /* 0x000ea6000c1e1500 */
[----:B------:R-:W-:-:S04]  /*74a0*/  IMAD.WIDE R170, R5, 0x2, R170 ;  /* 0x0000000205aa7825 */ /* 0x000fc800078e02aa */
[----:B------:R-:W-:Y:S02]  /*74b0*/  IMAD R192, R2, 0x3b, RZ ;  /* 0x0000003b02c07824 */ /* 0x000fe400078e02ff */
[C---:B------:R-:W-:Y:S01]  /*74c0*/  IMAD.WIDE R188, R5.reuse, 0x2, R188 ;  /* 0x0000000205bc7825 */ /* 0x040fe200078e02bc */
[----:B------:R0:W2:Y:S03]  /*74d0*/  LDG.E.U16 R163, desc[UR4][R154.64] ;  /* 0x000000049aa37981 */ /* 0x0000a6000c1e1500 */
[C---:B------:R-:W-:Y:S01]  /*74e0*/  IMAD.WIDE R168, R5.reuse, 0x2, R168 ;  /* 0x0000000205a87825 */ /* 0x040fe200078e02a8 */
[----:B------:R-:W2:Y:S03]  /*74f0*/  LDG.E.U16 R171, desc[UR4][R170.64] ;  /* 0x00000004aaab7981 */ /* 0x000ea6000c1e1500 */
[----:B------:R-:W-:-:S02]  /*7500*/  IMAD.WIDE R182, R5, 0x2, R182 ;  /* 0x0000000205b67825 */ /* 0x000fc400078e02b6 */
[----:B------:R-:W4:Y:S02]  /*7510*/  LDG.E.U16 R169, desc[UR4][R168.64] ;  /* 0x00000004a8a97981 */ /* 0x000f24000c1e1500 */
[----:B0-----:R-:W-:Y:S02]  /*7520*/  IMAD R154, R2, 0x34, RZ ;  /* 0x00000034029a7824 */ /* 0x001fe400078e02ff */
[--C-:B------:R-:W-:Y:S01]  /*7530*/  IMAD.WIDE R194, R192, 0x2, R184.reuse ;  /* 0x00000002c0c27825 */ /* 0x100fe200078e02b8 */
[----:B------:R0:W2:Y:S03]  /*7540*/  LDG.E.U16 R170, desc[UR4][R188.64] ;  /* 0x00000004bcaa7981 */ /* 0x0000a6000c1e1500 */
[C---:B------:R-:W-:Y:S02]  /*7550*/  IMAD R196, R2.reuse, 0x2d, RZ ;  /* 0x0000002d02c47824 */ /* 0x040fe400078e02ff */
[----:B------:R-:W-:Y:S01]  /*7560*/  IMAD R200, R2, 0x3c, RZ ;  /* 0x0000003c02c87824 */ /* 0x000fe200078e02ff */
[----:B------:R1:W2:Y:S01]  /*7570*/  LDG.E.U16 R168, desc[UR4][R182.64] ;  /* 0x00000004b6a87981 */ /* 0x0002a2000c1e1500 */
[----:B------:R-:W-:-:S04]  /*7580*/  IMAD.WIDE R190, R196, 0x2, R184 ;  /* 0x00000002c4be7825 */ /* 0x000fc800078e02b8 */
[----:B0-----:R-:W-:-:S04]  /*7590*/  IMAD.WIDE R188, R154, 0x2, R184 ;  /* 0x000000029abc7825 */ /* 0x001fc800078e02b8 */
[----:B------:R-:W-:-:S04]  /*75a0*/  IMAD.WIDE R154, R154, 0x2, R186 ;  /* 0x000000029a9a7825 */ /* 0x000fc800078e02ba */
[----:B------:R-:W-:-:S04]  /*75b0*/  IMAD.WIDE R194, R5, 0x2, R194 ;  /* 0x0000000205c27825 */ /* 0x000fc800078e02c2 */
[----:B-1----:R-:W-:Y:S01]  /*75c0*/  IMAD.WIDE R182, R200, 0x2, R184 ;  /* 0x00000002c8b67825 */ /* 0x002fe200078e02b8 */
[----:B------:R0:W2:Y:S03]  /*75d0*/  LDG.E.U16 R162, desc[UR4][R194.64] ;  /* 0x00000004c2a27981 */ /* 0x0000a6000c1e1500 */
[----:B------:R-:W-:-:S04]  /*75e0*/  IMAD.WIDE R192, R192, 0x2, R186 ;  /* 0x00000002c0c07825 */ /* 0x000fc800078e02ba */
[----:B------:R-:W-:-:S04]  /*75f0*/  IMAD.WIDE R190, R5, 0x2, R190 ;  /* 0x0000000205be7825 */ /* 0x000fc800078e02be */
[C---:B------:R-:W-:Y:S01]  /*7600*/  IMAD.WIDE R154, R5.reuse, 0x2, R154 ;  /* 0x00000002059a7825 */ /* 0x040fe200078e029a */
[----:B------:R1:W2:Y:S03]  /*7610*/  LDG.E.U16 R23, desc[UR4][R190.64] ;  /* 0x00000004be177981 */ /* 0x0002a6000c1e1500 */
[----:B------:R-:W-:Y:S02]  /*7620*/  IMAD.WIDE R200, R200, 0x2, R186 ;  /* 0x00000002c8c87825 */ /* 0x000fe400078e02ba */
[----:B------:R-:W2:Y:S02]  /*7630*/  LDG.E.U16 R155, desc[UR4][R154.64] ;  /* 0x000000049a9b7981 */ /* 0x000ea4000c1e1500 */
[----:B------:R-:W-:-:S04]  /*7640*/  IMAD.WIDE R160, R5, 0x2, R160 ;  /* 0x0000000205a07825 */ /* 0x000fc800078e02a0 */
[C---:B------:R-:W-:Y:S02]  /*7650*/  IMAD.WIDE R182, R5.reuse, 0x2, R182 ;  /* 0x0000000205b67825 */ /* 0x040fe400078e02b6 */
[----:B------:R-:W2:Y:S02]  /*7660*/  LDG.E.U16 R161, desc[UR4][R160.64] ;  /* 0x00000004a0a17981 */ /* 0x000ea4000c1e1500 */
[----:B0-----:R-:W-:Y:S02]  /*7670*/  IMAD.WIDE R194, R196, 0x2, R186 ;  /* 0x00000002c4c27825 */ /* 0x001fe400078e02ba */
[----:B------:R0:W2:Y:S02]  /*7680*/  LDG.E.U16 R154, desc[UR4][R182.64] ;  /* 0x00000004b69a7981 */ /* 0x0000a4000c1e1500 */
[----:B------:R-:W-:-:S04]  /*7690*/  IMAD.WIDE R192, R5, 0x2, R192 ;  /* 0x0000000205c07825 */ /* 0x000fc800078e02c0 */
[C---:B------:R-:W-:Y:S01]  /*76a0*/  IMAD R197, R2.reuse, 0x2e, RZ ;  /* 0x0000002e02c57824 */ /* 0x040fe200078e02ff */
[----:B------:R0:W2:Y:S01]  /*76b0*/  LDG.E.U16 R160, desc[UR4][R192.64] ;  /* 0x00000004c0a07981 */ /* 0x0000a2000c1e1500 */
[----:B-1----:R-:W-:Y:S02]  /*76c0*/  IMAD R190, R2, 0x35, RZ ;  /* 0x0000003502be7824 */ /* 0x002fe400078e02ff */
[----:B------:R-:W-:-:S04]  /*76d0*/  IMAD.WIDE R200, R5, 0x2, R200 ;  /* 0x0000000205c87825 */ /* 0x000fc800078e02c8 */
[----:B0-----:R-:W-:Y:S02]  /*76e0*/  IMAD.WIDE R182, R197, 0x2, R184 ;  /* 0x00000002c5b67825 */ /* 0x001fe400078e02b8 */
[----:B------:R-:W2:Y:S02]  /*76f0*/  LDG.E.U16 R200, desc[UR4][R200.64] ;  /* 0x00000004c8c87981 */ /* 0x000ea4000c1e1500 */
[----:B------:R-:W-:-:S04]  /*7700*/  IMAD.WIDE R194, R5, 0x2, R194 ;  /* 0x0000000205c27825 */ /* 0x000fc800078e02c2 */
[----:B------:R-:W-:-:S04]  /*7710*/  IMAD.WIDE R188, R5, 0x2, R188 ;  /* 0x0000000205bc7825 */ /* 0x000fc800078e02bc */
[----:B------:R-:W-:Y:S01]  /*7720*/  IMAD R196, R2, 0x3d, RZ ;  /* 0x0000003d02c47824 */ /* 0x000fe200078e02ff */
[----:B------:R0:W2:Y:S01]  /*7730*/  LDG.E.U16 R201, desc[UR4][R194.64] ;  /* 0x00000004c2c97981 */ /* 0x0000a2000c1e1500 */
[----:B------:R-:W-:-:S03]  /*7740*/  IMAD.WIDE R192, R190, 0x2, R184 ;  /* 0x00000002bec07825 */ /* 0x000fc600078e02b8 */
[----:B------:R1:W2:Y:S01]  /*7750*/  LDG.E.U16 R20, desc[UR4][R188.64] ;  /* 0x00000004bc147981 */ /* 0x0002a2000c1e1500 */
[----:B------:R-:W-:-:S04]  /*7760*/  IMAD.WIDE R182, R5, 0x2, R182 ;  /* 0x0000000205b67825 */ /* 0x000fc800078e02b6 */
[C---:B0-----:R-:W-:Y:S01]  /*7770*/  IMAD.WIDE R194, R196.reuse, 0x2, R186 ;  /* 0x00000002c4c27825 */ /* 0x041fe200078e02ba */
[----:B------:R0:W2:Y:S03]  /*7780*/  LDG.E.U16 R208, desc[UR4][R182.64] ;  /* 0x00000004b6d07981 */ /* 0x0000a6000c1e1500 */
[----:B-1----:R-:W-:-:S04]  /*7790*/  IMAD.WIDE R188, R196, 0x2, R184 ;  /* 0x00000002c4bc7825 */ /* 0x002fc800078e02b8 */
[----:B------:R-:W-:-:S04]  /*77a0*/  IMAD.WIDE R192, R5, 0x2, R192 ;  /* 0x0000000205c07825 */ /* 0x000fc800078e02c0 */
[--C-:B------:R-:W-:Y:S01]  /*77b0*/  IMAD.WIDE R190, R190, 0x2, R186.reuse ;  /* 0x00000002bebe7825 */ /* 0x100fe200078e02ba */
[----:B------:R1:W2:Y:S03]  /*77c0*/  LDG.E.U16 R212, desc[UR4][R192.64] ;  /* 0x00000004c0d47981 */ /* 0x0002a6000c1e1500 */
[----:B0-----:R-:W-:-:S04]  /*77d0*/  IMAD.WIDE R182, R197, 0x2, R186 ;  /* 0x00000002c5b67825 */ /* 0x001fc800078e02ba */
[----:B------:R-:W-:-:S04]  /*77e0*/  IMAD.WIDE R194, R5, 0x2, R194 ;  /* 0x0000000205c27825 */ /* 0x000fc800078e02c2 */
[C---:B------:R-:W-:Y:S01]  /*77f0*/  IMAD.WIDE R188, R5.reuse, 0x2, R188 ;  /* 0x0000000205bc7825 */ /* 0x040fe200078e02bc */
[----:B------:R0:W2:Y:S03]  /*7800*/  LDG.E.U16 R222, desc[UR4][R194.64] ;  /* 0x00000004c2de7981 */ /* 0x0000a6000c1e1500 */
[C---:B-1----:R-:W-:Y:S01]  /*7810*/  IMAD R192, R2.reuse, 0x2f, RZ ;  /* 0x0000002f02c07824 */ /* 0x042fe200078e02ff */
[----:B------:R1:W2:Y:S01]  /*7820*/  LDG.E.U16 R218, desc[UR4][R188.64] ;  /* 0x00000004bcda7981 */ /* 0x0002a2000c1e1500 */
[----:B------:R-:W-:Y:S02]  /*7830*/  IMAD R196, R2, 0x36, RZ ;  /* 0x0000003602c47824 */ /* 0x000fe400078e02ff */
[----:B------:R-:W-:-:S04]  /*7840*/  IMAD.WIDE R190, R5, 0x2, R190 ;  /* 0x0000000205be7825 */ /* 0x000fc800078e02be */
[----:B------:R-:W-:Y:S01]  /*7850*/  IMAD.WIDE R182, R5, 0x2, R182 ;  /* 0x0000000205b67825 */ /* 0x000fe200078e02b6 */
[----:B------:R1:W2:Y:S03]  /*7860*/  LDG.E.U16 R214, desc[UR4][R190.64] ;  /* 0x00000004bed67981 */ /* 0x0002a6000c1e1500 */
[--C-:B0-----:R-:W-:Y:S01]  /*7870*/  IMAD.WIDE R194, R192, 0x2, R184.reuse ;  /* 0x00000002c0c27825 */ /* 0x101fe200078e02b8 */
[----:B------:R0:W2:Y:S03]  /*7880*/  LDG.E.U16 R224, desc[UR4][R182.64] ;  /* 0x00000004b6e07981 */ /* 0x0000a6000c1e1500 */
[----:B------:R-:W-:Y:S02]  /*7890*/  IMAD R193, R2, 0x3e, RZ ;  /* 0x0000003e02c17824 */ /* 0x000fe400078e02ff */
[----:B-1----:R-:W-:-:S04]  /*78a0*/  IMAD.WIDE R188, R196, 0x2, R184 ;  /* 0x00000002c4bc7825 */ /* 0x002fc800078e02b8 */
[----:B------:R-:W-:-:S04]  /*78b0*/  IMAD.WIDE R196, R196, 0x2, R186 ;  /* 0x00000002c4c47825 */ /* 0x000fc800078e02ba */
[----:B------:R-:W-:-:S04]  /*78c0*/  IMAD.WIDE R190, R193, 0x2, R184 ;  /* 0x00000002c1be7825 */ /* 0x000fc800078e02b8 */
[----:B------:R-:W-:-:S04]  /*78d0*/  IMAD.WIDE R194, R5, 0x2, R194 ;  /* 0x0000000205c27825 */ /* 0x000fc800078e02c2 */
[----:B0-----:R-:W-:Y:S02]  /*78e0*/  IMAD.WIDE R182, R193, 0x2, R186 ;  /* 0x00000002c1b67825 */ /* 0x001fe400078e02ba */
[----:B------:R-:W2:Y:S02]  /*78f0*/  LDG.E.U16 R194, desc[UR4][R194.64] ;  /* 0x00000004c2c27981 */ /* 0x000ea4000c1e1500 */
[----:B------:R-:W-:-:S04]  /*7900*/  IMAD.WIDE R188, R5, 0x2, R188 ;  /* 0x0000000205bc7825 */ /* 0x000fc800078e02bc */
[----:B------:R-:W-:-:S04]  /*7910*/  IMAD.WIDE R192, R192, 0x2, R186 ;  /* 0x00000002c0c07825 */ /* 0x000fc800078e02ba */
[C---:B------:R-:W-:Y:S01]  /*7920*/  IMAD.WIDE R196, R5.reuse, 0x2, R196 ;  /* 0x0000000205c47825 */ /* 0x040fe200078e02c4 */
[----:B------:R0:W2:Y:S03]  /*7930*/  LDG.E.U16 R195, desc[UR4][R188.64] ;  /* 0x00000004bcc37981 */ /* 0x0000a6000c1e1500 */
[C---:B------:R-:W-:Y:S02]  /*7940*/  IMAD.WIDE R190, R5.reuse, 0x2, R190 ;  /* 0x0000000205be7825 */ /* 0x040fe400078e02be */
[----:B------:R-:W2:Y:S02]  /*7950*/  LDG.E.U16 R196, desc[UR4][R196.64] ;  /* 0x00000004c4c47981 */ /* 0x000ea4000c1e1500 */
[----:B------:R-:W-:-:S04]  /*7960*/  IMAD.WIDE R182, R5, 0x2, R182 ;  /* 0x0000000205b67825 */ /* 0x000fc800078e02b6 */
[C---:B0-----:R-:W-:Y:S01]  /*7970*/  IMAD R188, R2.reuse, 0x37, RZ ;  /* 0x0000003702bc7824 */ /* 0x041fe200078e02ff */
[----:B------:R0:W2:Y:S01]  /*7980*/  LDG.E.U16 R240, desc[UR4][R182.64] ;  /* 0x00000004b6f07981 */ /* 0x0000a2000c1e1500 */
[----:B------:R-:W-:Y:S02]  /*7990*/  IMAD R189, R2, 0x3f, RZ ;  /* 0x0000003f02bd7824 */ /* 0x000fe400078e02ff */
[----:B------:R-:W-:Y:S01]  /*79a0*/  IMAD.WIDE R192, R5, 0x2, R192 ;  /* 0x0000000205c07825 */ /* 0x000fe200078e02c0 */
[----:B------:R1:W2:Y:S04]  /*79b0*/  LDG.E.U16 R197, desc[UR4][R190.64] ;  /* 0x00000004bec57981 */ /* 0x0002a8000c1e1500 */
[----:B------:R3:W-:Y:S01]  /*79c0*/  STL [R1+0x4dc], R184 ;  /* 0x0004dcb801007387 */ /* 0x0007e20000100800 */
[----:B0-----:R-:W-:-:S03]  /*79d0*/  IMAD.WIDE R182, R189, 0x2, R184 ;  /* 0x00000002bdb67825 */ /* 0x001fc600078e02b8 */
[----:B------:R0:W2:Y:S01]  /*79e0*/  LDG.E.U16 R242, desc[UR4][R192.64] ;  /* 0x00000004c0f27981 */ /* 0x0000a2000c1e1500 */
[----:B-1----:R-:W-:-:S03]  /*79f0*/  IMAD.WIDE R190, R188, 0x2, R184 ;  /* 0x00000002bcbe7825 */ /* 0x002fc600078e02b8 */
[----:B---3--:R-:W3:Y:S04]  /*7a00*/  LDL.LU R184, [R1+0x34] ;  /* 0x0000340001b87983 */ /* 0x008ee80000300800 */
[----:B------:R1:W-:Y:S01]  /*7a10*/  STL [R1+0x4d8], R185 ;  /* 0x0004d8b901007387 */ /* 0x0003e20000100800 */
[----:B0-----:R-:W-:-:S04]  /*7a20*/  IMAD.WIDE R192, R188, 0x2, R186 ;  /* 0x00000002bcc07825 */ /* 0x001fc800078e02ba */
[----:B------:R-:W-:Y:S01]  /*7a30*/  IMAD.WIDE R188, R189, 0x2, R186 ;  /* 0x00000002bdbc7825 */ /* 0x000fe200078e02ba */
[----:B-1----:R-:W4:Y:S04]  /*7a40*/  LDL.LU R185, [R1] ;  /* 0x0000000001b97983 */ /* 0x002f280000300800 */
[----:B------:R0:W-:Y:S01]  /*7a50*/  STL [R1+0x4e4], R186 ;  /* 0x0004e4ba01007387 */ /* 0x0001e20000100800 */
[----:B------:R-:W-:-:S04]  /*7a60*/  IMAD.WIDE R190, R5, 0x2, R190 ;  /* 0x0000000205be7825 */ /* 0x000fc800078e02be */
[C---:B------:R-:W-:Y:S01]  /*7a70*/  IMAD.WIDE R192, R5.reuse, 0x2, R192 ;  /* 0x0000000205c07825 */ /* 0x040fe200078e02c0 */
[----:B------:R-:W1:Y:S01]  /*7a80*/  S2R R2, SR_TID.X ;  /* 0x0000000000027919 */ /* 0x000e620000002100 */
[----:B0-----:R-:W2:Y:S02]  /*7a90*/  LDL.LU R186, [R1+0xc] ;  /* 0x00000c0001ba7983 */ /* 0x001ea40000300800 */
[C---:B------:R-:W-:Y:S02]  /*7aa0*/  IMAD.WIDE R182, R5.reuse, 0x2, R182 ;  /* 0x0000000205b67825 */ /* 0x040fe400078e02b6 */
[----:B------:R0:W-:Y:S02]  /*7ab0*/  STL [R1+0x4e0], R187 ;  /* 0x0004e0bb01007387 */ /* 0x0001e40000100800 */
[----:B------:R-:W-:Y:S02]  /*7ac0*/  IMAD.WIDE R188, R5, 0x2, R188 ;  /* 0x0000000205bc7825 */ /* 0x000fe400078e02bc */
[----:B------:R-:W3:Y:S04]  /*7ad0*/  LDG.E.U16 R182, desc[UR4][R182.64] ;  /* 0x00000004b6b67981 */ /* 0x000ee8000c1e1500 */
[----:B------:R1:W3:Y:S04]  /*7ae0*/  LDG.E.U16 R190, desc[UR4][R190.64] ;  /* 0x00000004bebe7981 */ /* 0x0002e8000c1e1500 */
[----:B0-----:R-:W3:Y:S04]  /*7af0*/  LDL.LU R187, [R1+0x38] ;  /* 0x0000380001bb7983 */ /* 0x001ee80000300800 */
[----:B------:R0:W-:Y:S04]  /*7b00*/  STL [R1+0x4e8], R5 ;  /* 0x0004e80501007387 */ /* 0x0001e80000100800 */
[----:B------:R1:W3:Y:S04]  /*7b10*/  LDG.E.U16 R192, desc[UR4][R192.64] ;  /* 0x00000004c0c07981 */ /* 0x0002e8000c1e1500 */
[----:B------:R-:W3:Y:S04]  /*7b20*/  LDG.E.U16 R183, desc[UR4][R188.64] ;  /* 0x00000004bcb77981 */ /* 0x000ee8000c1e1500 */
[----:B0-----:R-:W3:Y:S01]  /*7b30*/  LDL.LU R5, [R1+0x10] ;  /* 0x0000100001057983 */ /* 0x001ee20000300800 */
[----:B-1----:R-:W-:-:S02]  /*7b40*/  LOP3.LUT R191, R2, 0x3f, RZ, 0xc0, !PT ;  /* 0x0000003f02bf7812 */ /* 0x002fc400078ec0ff */
[----:B------:R-:W-:-:S05]  /*7b50*/  LOP3.LUT R193, R2, 0xc0, RZ, 0xc0, !PT ;  /* 0x000000c002c17812 */ /* 0x000fca00078ec0ff */
[----:B------:R-:W-:-:S04]  /*7b60*/  IMAD R191, R193, 0x40, R191 ;  /* 0x00000040c1bf7824 */ /* 0x000fc800078e02bf */
[----:B------:R-:W-:-:S05]  /*7b70*/  IMAD.SHL.U32 R191, R191, 0x2, RZ ;  /* 0x00000002bfbf7824 */ /* 0x000fca00078e00ff */
[----:B------:R-:W-:Y:S01]  /*7b80*/  IADD3 R193, R0, R191, RZ ;  /* 0x000000bf00c17210 */ /* 0x000fe20007ffe0ff */
[----:B------:R-:W-:Y:S06]  /*7b90*/  BAR.SYNC.DEFER_BLOCKING 0x0 ;  /* 0x0000000000007b1d */ /* 0x000fec0000010000 */
[----:B------:R0:W-:Y:S04]  /*7ba0*/  STS.U16 [R193+0x11000], R15 ;  /* 0x0110000fc1007388 */ /* 0x0001e80000000400 */
[----:B------:R1:W-:Y:S01]  /*7bb0*/  STS.U16 [R193+0x18400], R6 ;  /* 0x01840006c1007388 */ /* 0x0003e20000000400 */
[----:B0-----:R-:W-:-:S03]  /*7bc0*/  LOP3.LUT R15, R191, 0x10, RZ, 0x3c, !PT ;  /* 0x00000010bf0f7812 */ /* 0x001fc600078e3cff */
[----:B-1----:R-:W3:Y:S02]  /*7bd0*/  LDL.LU R6, [R1+0x584] ;  /* 0x0005840001067983 */ /* 0x002ee40000300800 */
[----:B------:R-:W-:Y:S02]  /*7be0*/  IMAD.IADD R15, R0, 0x1, R15 ;  /* 0x00000001000f7824 */ /* 0x000fe400078e020f */
        /* <DEDUP_REMOVED lines=11> */
[----:B----4-:R-:W-:Y:S04]  /*7ca0*/  STS.U16 [R193+0x10400], R185 ;  /* 0x010400b9c1007388 */ /* 0x010fe80000000400 */
[----:B--2---:R0:W-:Y:S04]  /*7cb0*/  STS.U16 [R193+0x18000], R186 ;  /* 0x018000bac1007388 */ /* 0x0041e80000000400 */
[----:B0-----:R-:W2:Y:S04]  /*7cc0*/  LDL.LU R186, [R1+0x30] ;  /* 0x0000300001ba7983 */ /* 0x001ea80000300800 */
[----:B------:R-:W4:Y:S04]  /*7cd0*/  LDL.LU R185, [R1+0x2c] ;  /* 0x00002c0001b97983 */ /* 0x000f280000300800 */
[----:B---3--:R-:W-:Y:S04]  /*7ce0*/  STS.U16 [R193+0x10000], R5 ;  /* 0x01000005c1007388 */ /* 0x008fe80000000400 */
[----:B------:R0:W-:Y:S04]  /*7cf0*/  STS.U16 [R15+0x10480], R4 ;  /* 0x010480040f007388 */ /* 0x0001e80000000400 */
[----:B------:R1:W-:Y:S04]  /*7d00*/  STS.U16 [R15+0x18480], R3 ;  /* 0x018480030f007388 */ /* 0x0003e80000000400 */
[----:B------:R3:W-:Y:S04]  /*7d10*/  STS.U16 [R15+0x10080], R187 ;  /* 0x010080bb0f007388 */ /* 0x0007e80000000400 */
[----:B0-----:R-:W4:Y:S04]  /*7d20*/  LDL.LU R4, [R1+0x580] ;  /* 0x0005800001047983 */ /* 0x001f280000300800 */
[----:B-1----:R-:W4:Y:S04]  /*7d30*/  LDL.LU R3, [R1+0x57c] ;  /* 0x00057c0001037983 */ /* 0x002f280000300800 */
[----:B------:R0:W-:Y:S04]  /*7d40*/  STS.U16 [R15+0x18080], R184 ;  /* 0x018080b80f007388 */ /* 0x0001e80000000400 */
[----:B---3--:R-:W3:Y:S04]  /*7d50*/  LDL.LU R187, [R1+0x28] ;  /* 0x0000280001bb7983 */ /* 0x008ee80000300800 */
[----:B0-----:R-:W3:Y:S01]  /*7d60*/  LDL.LU R184, [R1+0x24] ;  /* 0x0000240001b87983 */ /* 0x001ee20000300800 */
[----:B------:R-:W-:-:S05]  /*7d70*/  LOP3.LUT R9, R191, 0x20, RZ, 0x3c, !PT ;  /* 0x00000020bf097812 */ /* 0x000fca00078e3cff */
[----:B------:R-:W-:Y:S01]  /*7d80*/  IMAD.IADD R9, R0, 0x1, R9 ;  /* 0x0000000100097824 */ /* 0x000fe200078e0209 */
[----:B------:R-:W-:Y:S01]  /*7d90*/  STS.U16 [R15+0x10880], R236 ;  /* 0x010880ec0f007388 */ /* 0x000fe20000000400 */
[----:B------:R-:W-:-:S03]  /*7da0*/  LOP3.LUT R10, R191, 0x30, RZ, 0x3c, !PT ;  /* 0x00000030bf0a7812 */ /* 0x000fc600078e3cff */
        /* <DEDUP_REMOVED lines=10> */
[----:B------:R-:W-:Y:S01]  /*7e50*/  STS.U16 [R15+0x19c80], R176 ;  /* 0x019c80b00f007388 */ /* 0x000fe20000000400 */
[----:B------:R-:W-:-:S03]  /*7e60*/  IMAD.IADD R10, R0, 0x1, R10 ;  /* 0x00000001000a7824 */ /* 0x000fc600078e020a */
        /* <DEDUP_REMOVED lines=14> */
[----:B--2---:R0:W-:Y:S04]  /*7f50*/  STS.U16 [R9+0x10100], R186 ;  /* 0x010100ba09007388 */ /* 0x0041e80000000400 */
[----:B----4-:R1:W-:Y:S04]  /*7f60*/  STS.U16 [R9+0x18100], R185 ;  /* 0x018100b909007388 */ /* 0x0103e80000000400 */
[----:B0-----:R-:W2:Y:S04]  /*7f70*/  LDL.LU R186, [R1+0x20] ;  /* 0x0000200001ba7983 */ /* 0x001ea80000300800 */
[----:B-1----:R-:W4:Y:S04]  /*7f80*/  LDL.LU R185, [R1+0x1c] ;  /* 0x00001c0001b97983 */ /* 0x002f280000300800 */
[----:B---3--:R0:W-:Y:S04]  /*7f90*/  STS.U16 [R10+0x18180], R184 ;  /* 0x018180b80a007388 */ /* 0x0081e80000000400 */
[----:B0-----:R-:W3:Y:S01]  /*7fa0*/  LDL.LU R184, [R1+0x18] ;  /* 0x0000180001b87983 */ /* 0x001ee20000300800 */
[----:B------:R-:W-:-:S05]  /*7fb0*/  LOP3.LUT R9, R191, 0x40, RZ, 0x3c, !PT ;  /* 0x00000040bf097812 */ /* 0x000fca00078e3cff */
[----:B------:R-:W-:Y:S01]  /*7fc0*/  IMAD.IADD R9, R0, 0x1, R9 ;  /* 0x0000000100097824 */ /* 0x000fe200078e0209 */
        /* <DEDUP_REMOVED lines=15> */
[----:B------:R-:W-:Y:S04]  /*80c0*/  STS.U16 [R9+0x10600], R248 ;  /* 0x010600f809007388 */ /* 0x000fe80000000400 */
[----:B------:R-:W-:Y:S01]  /*80d0*/  STS.U16 [R9+0x18600], R247 ;  /* 0x018600f709007388 */ /* 0x000fe20000000400 */
[----:B0-----:R-:W-:-:S03]  /*80e0*/  LOP3.LUT R10, R191, 0x50, RZ, 0x3c, !PT ;  /* 0x00000050bf0a7812 */ /* 0x001fc600078e3cff */
        /* <DEDUP_REMOVED lines=13> */
[----:B--2---:R-:W-:Y:S04]  /*81c0*/  STS.U16 [R9+0x10200], R186 ;  /* 0x010200ba09007388 */ /* 0x004fe80000000400 */
[----:B----4-:R0:W-:Y:S02]  /*81d0*/  STS.U16 [R9+0x18200], R185 ;  /* 0x018200b909007388 */ /* 0x0101e40000000400 */
[C---:B0-----:R-:W-:Y:S02]  /*81e0*/  LOP3.LUT R9, R191.reuse, 0x60, RZ, 0x3c, !PT ;  /* 0x00000060bf097812 */ /* 0x041fe400078e3cff */
[----:B------:R0:W-:Y:S03]  /*81f0*/  STS.U16 [R10+0x18280], R3 ;  /* 0x018280030a007388 */ /* 0x0001e60000000400 */
        /* <DEDUP_REMOVED lines=10> */
[----:B---3--:R-:W-:Y:S04]  /*82a0*/  STS.U16 [R10+0x10280], R184 ;  /* 0x010280b80a007388 */ /* 0x008fe80000000400 */
[----:B------:R-:W-:Y:S04]  /*82b0*/  STS.U16 [R10+0x19680], R201 ;  /* 0x019680c90a007388 */ /* 0x000fe80000000400 */
[----:B------:R-:W-:Y:S04]  /*82c0*/  STS.U16 [R10+0x11a80], R212 ;  /* 0x011a80d40a007388 */ /* 0x000fe80000000400 */
[----:B------:R-:W-:Y:S04]  /*82d0*/  STS.U16 [R10+0x19a80], R214 ;  /* 0x019a80d60a007388 */ /* 0x000fe80000000400 */
[----:B------:R-:W-:Y:S04]  /*82e0*/  STS.U16 [R10+0x11e80], R218 ;  /* 0x011e80da0a007388 */ /* 0x000fe80000000400 */
[----:B------:R-:W-:Y:S04]  /*82f0*/  STS.U16 [R10+0x19e80], R222 ;  /* 0x019e80de0a007388 */ /* 0x000fe80000000400 */
[----:B0-----:R-:W2:Y:S04]  /*8300*/  LDL.LU R3, [R1+0x578] ;  /* 0x0005780001037983 */ /* 0x001ea80000300800 */
[----:B------:R0:W-:Y:S04]  /*8310*/  STS.U16 [R9+0x10300], R4 ;  /* 0x0103000409007388 */ /* 0x0001e80000000400 */
[----:B------:R1:W-:Y:S04]  /*8320*/  STS.U16 [R9+0x18300], R6 ;  /* 0x0183000609007388 */ /* 0x0003e80000000400 */
[----:B0-----:R-:W3:Y:S04]  /*8330*/  LDL.LU R4, [R1+0x574] ;  /* 0x0005740001047983 */ /* 0x001ee80000300800 */
[----:B-1----:R-:W4:Y:S04]  /*8340*/  LDL.LU R6, [R1+0x570] ;  /* 0x0005700001067983 */ /* 0x002f280000300800 */
[----:B------:R-:W2:Y:S01]  /*8350*/  LDL R5, [R1+0xb8] ;  /* 0x0000b80001057983 */ /* 0x000ea20000100800 */
[----:B------:R-:W-:-:S04]  /*8360*/  LOP3.LUT R191, R191, 0x70, RZ, 0x3c, !PT ;  /* 0x00000070bfbf7812 */ /* 0x000fc800078e3cff */
[----:B------:R-:W-:Y:S01]  /*8370*/  IADD3 R191, R0, R191, RZ ;  /* 0x000000bf00bf7210 */ /* 0x000fe20007ffe0ff */
        /* <DEDUP_REMOVED lines=29> */
[----:B------:R0:W-:Y:S01]  /*8550*/  STS.U16 [R191+0x19f80], R183 ;  /* 0x019f80b7bf007388 */ /* 0x0001e20000000400 */
[----:B------:R1:W-:Y:S06]  /*8560*/  MEMBAR.ALL.CTA ;  /* 0x0000000000007992 */ /* 0x0003ec0000008000 */
[----:B-1----:R-:W1:Y:S02]  /*8570*/  FENCE.VIEW.ASYNC.S ;  /* 0x00000000000073c6 */ /* 0x002e640000000000 */
[----:B-1----:R-:W-:Y:S06]  /*8580*/  BAR.SYNC.DEFER_BLOCKING 0x0 ;  /* 0x0000000000007b1d */ /* 0x002fec0000010000 */
[----:B------:R-:W-:Y:S01]  /*8590*/  UMOV UR59, 0x40000040 ;  /* 0x40000040003b7882 */ /* 0x000fe20000000000 */
[----:B0-----:R-:W-:Y:S01]  /*85a0*/  WARPGROUP.ARRIVE ;  /* 0x00000000000079c5 */ /* 0x001fe20000000000 */
[----:B------:R-:W-:Y:S01]  /*85b0*/  MOV R188, UR5 ;  /* 0x0000000500bc7c02 */ /* 0x000fe20008000f00 */
[----:B------:R-:W-:Y:S01]  /*85c0*/  UIADD3.64 UR6, UR18, 0x2, URZ ;  /* 0x0000000212067897 */ /* 0x000fe2000fffe03f */
[----:B------:R-:W-:-:S02]  /*85d0*/  MOV R189, UR4 ;  /* 0x0000000400bd7c02 */ /* 0x000fc40008000f00 */
[----:B--2---:R-:W-:-:S13]  /*85e0*/  R2UR UR58, R5 ;  /* 0x00000000053a72ca */ /* 0x004fda00000e0000 */
[----:B------:R-:W-:Y:S01]  /*85f0*/  HGMMA.64x32x16.F32 R168, gdesc[UR56].tnspA, RZ, !UPT ;  /* 0x2060000038a879f0 */ /* 0x000fe2000c7008ff */
[----:B------:R-:W-:-:S03]  /*8600*/  UIADD3.64 UR4, UR16, 0x80, URZ ;  /* 0x0000008010047897 */ /* 0x000fc6000fffe03f */
[----:B------:R-:W-:Y:S01]  /*8610*/  HGMMA.64x32x16.F32 R168, gdesc[UR16].tnspA, R168 ;  /* 0x2060000010a879f0 */ /* 0x000fe200087008a8 */
[----:B------:R-:W-:Y:S02]  /*8620*/  UIADD3.64 UR52, UR16, 0x100, URZ ;  /* 0x0000010010347897 */ /* 0x000fe4000fffe03f */
        /* <DEDUP_REMOVED lines=31> */
[----:B------:R-:W-:Y:S06]  /*8820*/  HGMMA.64x32x16.F32 R168, gdesc[UR48].tnspA, R168 ;  /* 0x2060000030a879f0 */ /* 0x000fec00087008a8 */
[----:B------:R-:W-:Y:S01]  /*8830*/  HGMMA.64x32x16.F32 R168, gdesc[UR44].tnspA, R168 ;  /* 0x206000002ca879f0 */ /* 0x000fe200087008a8 */
[----:B------:R-:W-:Y:S02]  /*8840*/  UIADD3.64 UR44, UR16, 0x680, URZ ;  /* 0x00000680102c7897 */ /* 0x000fe4000fffe03f */
[----:B------:R-:W-:Y:S02]  /*8850*/  UIADD3.64 UR46, UR18, 0x602, URZ ;  /* 0x00000602122e7897 */ /* 0x000fe4000fffe03f */
[----:B------:R-:W-:-:S02]  /*8860*/  UIADD3.64 UR4, UR16, 0x700, URZ ;  /* 0x0000070010047897 */ /* 0x000fc4000fffe03f */
[----:B------:R-:W-:-:S05]  /*8870*/  UIADD3.64 UR6, UR18, 0x604, URZ ;  /* 0x0000060412067897 */ /* 0x000fca000fffe03f */
[----:B------:R-:W-:Y:S01]  /*8880*/  HGMMA.64x32x16.F32 R168, gdesc[UR44].tnspA, R168 ;  /* 0x206000002ca879f0 */ /* 0x000fe200087008a8 */
[----:B------:R-:W-:Y:S02]  /*8890*/  UIADD3.64 UR52, UR16, 0x780, URZ ;  /* 0x0000078010347897 */ /* 0x000fe4000fffe03f */
[----:B------:R-:W-:Y:S01]  /*88a0*/  UIADD3.64 UR54, UR18, 0x7fe, URZ ;  /* 0x000007fe12367897 */ /* 0x000fe2000fffe03f */
[----:B------:R-:W-:Y:S01]  /*88b0*/  HGMMA.64x32x16.F32 R168, gdesc[UR4].tnspA, R168 ;  /* 0x2060000004a879f0 */ /* 0x000fe200087008a8 */
[----:B------:R-:W-:Y:S02]  /*88c0*/  UIADD3.64 UR48, UR16, 0x800, URZ ;  /* 0x0000080010307897 */ /* 0x000fe4000fffe03f */
[----:B------:R-:W-:-:S05]  /*88d0*/  UIADD3.64 UR50, UR18, 0x800, URZ ;  /* 0x0000080012327897 */ /* 0x000fca000fffe03f */
[----:B------:R-:W-:Y:S01]  /*88e0*/  HGMMA.64x32x16.F32 R168, gdesc[UR52].tnspA, R168 ;  /* 0x2060000034a879f0 */ /* 0x000fe200087008a8 */
[----:B------:R-:W-:Y:S02]  /*88f0*/  UIADD3.64 UR4, UR16, 0x880, URZ ;  /* 0x0000088010047897 */ /* 0x000fe4000fffe03f */
[----:B------:R-:W-:Y:S01]  /*8900*/  UIADD3.64 UR6, UR18, 0x802, URZ ;  /* 0x0000080212067897 */ /* 0x000fe2000fffe03f */
[----:B------:R-:W-:Y:S01]  /*8910*/  HGMMA.64x32x16.F32 R168, gdesc[UR48].tnspA, R168 ;  /* 0x2060000030a879f0 */ /* 0x000fe200087008a8 */
[----:B------:R-:W-:Y:S01]  /*8920*/  UMOV UR60, UR48 ;  /* 0x00000030003c7c82 */ /* 0x000fe20008000000 */
[----:B------:R-:W-:Y:S01]  /*8930*/  UMOV UR61, UR49 ;  /* 0x00000031003d7c82 */ /* 0x000fe20008000000 */
[----:B------:R-:W-:Y:S02]  /*8940*/  UIADD3.64 UR48, UR16, 0x900, URZ ;  /* 0x0000090010307897 */ /* 0x000fe4000fffe03f */
[----:B------:R-:W-:-:S03]  /*8950*/  UIADD3.64 UR50, UR18, 0x804, URZ ;  /* 0x0000080412327897 */ /* 0x000fc6000fffe03f */
[----:B------:R-:W-:Y:S01]  /*8960*/  HGMMA.64x32x16.F32 R168, gdesc[UR4].tnspA, R168 ;  /* 0x2060000004a879f0 */ /* 0x000fe200087008a8 */
[----:B------:R-:W-:Y:S02]  /*8970*/  UIADD3.64 UR52, UR16, 0x980, URZ ;  /* 0x0000098010347897 */ /* 0x000fe4000fffe03f */
[----:B------:R-:W-:-:S03]  /*8980*/  UIADD3.64 UR54, UR18, 0x9fe, URZ ;  /* 0x000009fe12367897 */ /* 0x000fc6000fffe03f */
[----:B------:R-:W-:Y:S06]  /*8990*/  HGMMA.64x32x16.F32 R168, gdesc[UR48].tnspA, R168 ;  /* 0x2060000030a879f0 */ /* 0x000fec00087008a8 */
[----:B------:R-:W-:Y:S04]  /*89a0*/  HGMMA.64x32x16.F32 R168, gdesc[UR52].tnspA, R168 ;  /* 0x2060000034a879f0 */ /* 0x000fe800087008a8 */
[----:B------:R-:W-:Y:S04]  /*89b0*/  HGMMA.64x32x16.F32 R168, gdesc[UR12].tnspA, R168 ;  /* 0x206000000ca879f0 */ /* 0x000fe800087008a8 */
[----:B------:R-:W-:Y:S01]  /*89c0*/  HGMMA.64x32x16.F32 R168, gdesc[UR8].tnspA, R168 ;  /* 0x2060000008a879f0 */ /* 0x000fe200087008a8 */
[----:B------:R-:W-:Y:S04]  /*89d0*/  STL [R1+0x4ec], R0 ;  /* 0x0004ec0001007387 */ /* 0x000fe80000100800 */
[----:B------:R-:W2:Y:S04]  /*89e0*/  LDL.LU R7, [R1+0x56c] ;  /* 0x00056c0001077983 */ /* 0x000ea80000300800 */
[----:B------:R-:W3:Y:S04]  /*89f0*/  LDL.LU R8, [R1+0x568] ;  /* 0x0005680001087983 */ /* 0x000ee80000300800 */
[----:B------:R-:W4:Y:S04]  /*8a00*/  LDL.LU R237, [R1+0x58] ;  /* 0x0000580001ed7983 */ /* 0x000f280000300800 */
[----:B------:R-:W2:Y:S04]  /*8a10*/  LDL.LU R238, [R1+0x54] ;  /* 0x0000540001ee7983 */ /* 0x000ea80000300800 */
[----:B------:R-:W3:Y:S04]  /*8a20*/  LDL.LU R5, [R1+0x50] ;  /* 0x0000500001057983 */ /* 0x000ee80000300800 */
[----:B------:R-:W3:Y:S04]  /*8a30*/  LDL.LU R187, [R1+0x4c] ;  /* 0x00004c0001bb7983 */ /* 0x000ee80000300800 */
[----:B------:R-:W3:Y:S04]  /*8a40*/  LDL.LU R186, [R1+0x48] ;  /* 0x0000480001ba7983 */ /* 0x000ee80000300800 */
[----:B------:R-:W3:Y:S04]  /*8a50*/  LDL.LU R185, [R1+0x44] ;  /* 0x0000440001b97983 */ /* 0x000ee80000300800 */
[----:B------:R-:W3:Y:S01]  /*8a60*/  LDL.LU R184, [R1+0x40] ;  /* 0x0000400001b87983 */ /* 0x000ee20000300800 */
[----:B------:R-:W-:Y:S04]  /*8a70*/  HGMMA.64x32x16.F32 R168, gdesc[UR20].tnspA, R168 ;  /* 0x2060000014a879f0 */ /* 0x000fe800087008a8 */
[----:B------:R-:W-:Y:S04]  /*8a80*/  HGMMA.64x32x16.F32 R168, gdesc[UR24].tnspA, R168 ;  /* 0x2060000018a879f0 */ /* 0x000fe800087008a8 */
[----:B------:R-:W-:Y:S04]  /*8a90*/  HGMMA.64x32x16.F32 R168, gdesc[UR28].tnspA, R168 ;  /* 0x206000001ca879f0 */ /* 0x000fe800087008a8 */
[----:B------:R-:W-:Y:S04]  /*8aa0*/  HGMMA.64x32x16.F32 R168, gdesc[UR32].tnspA, R168 ;  /* 0x2060000020a879f0 */ /* 0x000fe800087008a8 */
[----:B------:R-:W-:Y:S01]  /*8ab0*/  HGMMA.64x32x16.F32 R168, gdesc[UR36].tnspA, R168 ;  /* 0x2060000024a879f0 */ /* 0x000fe200087008a8 */
[----:B----4-:R-:W-:-:S03]  /*8ac0*/  R2UR UR47, R237 ;  /* 0x00000000ed2f72ca */ /* 0x010fc600000e0000 */
[----:B------:R-:W-:Y:S01]  /*8ad0*/  HGMMA.64x32x16.F32 R168, gdesc[UR40].tnspA, R168 ;  /* 0x2060000028a879f0 */ /* 0x000fe200087008a8 */
[----:B--2---:R-:W-:Y:S02]  /*8ae0*/  R2UR UR46, R238 ;  /* 0x00000000ee2e72ca */ /* 0x004fe400000e0000 */
[----:B---3--:R-:W-:Y:S02]  /*8af0*/  R2UR UR45, R5 ;  /* 0x00000000052d72ca */ /* 0x008fe400000e0000 */
[----:B------:R-:W-:Y:S01]  /*8b00*/  R2UR UR44, R187 ;  /* 0x00000000bb2c72ca */ /* 0x000fe200000e0000 */
[----:B------:R-:W-:Y:S01]  /*8b10*/  UMOV UR58, UR48 ;  /* 0x00000030003a7c82 */ /* 0x000fe20008000000 */
[----:B------:R-:W-:Y:S01]  /*8b20*/  UMOV UR59, UR49 ;  /* 0x00000031003b7c82 */ /* 0x000fe20008000000 */
[----:B------:R-:W-:Y:S02]  /*8b30*/  R2UR UR51, R186 ;  /* 0x00000000ba3372ca */ /* 0x000fe400000e0000 */
[----:B------:R-:W-:-:S02]  /*8b40*/  R2UR UR50, R185 ;  /* 0x00000000b93272ca */ /* 0x000fc400000e0000 */
[----:B------:R-:W-:-:S06]  /*8b50*/  R2UR UR49, R184 ;  /* 0x00000000b83172ca */ /* 0x000fcc00000e0000 */
[----:B------:R-:W-:Y:S01]  /*8b60*/  HGMMA.64x32x16.F32 R168, gdesc[UR44].tnspA, R168 ;  /* 0x206000002ca879f0 */ /* 0x000fe200087008a8 */
[----:B------:R-:W-:Y:S01]  /*8b70*/  R2UR UR48, R8 ;  /* 0x00000000083072ca */ /* 0x000fe200000e0000 */
[----:B------:R-:W-:Y:S01]  /*8b80*/  UMOV UR6, UR4 ;  /* 0x0000000400067c82 */ /* 0x000fe20008000000 */
[----:B------:R-:W-:Y:S01]  /*8b90*/  UMOV UR7, UR5 ;  /* 0x0000000500077c82 */ /* 0x000fe20008000000 */
[----:B------:R-:W-:Y:S01]  /*8ba0*/  UMOV UR4, UR52 ;  /* 0x0000003400047c82 */ /* 0x000fe20008000000 */
[----:B------:R-:W-:Y:S01]  /*8bb0*/  UMOV UR5, UR53 ;  /* 0x0000003500057c82 */ /* 0x000fe20008000000 */
[----:B------:R-:W-:Y:S01]  /*8bc0*/  R2UR UR55, R7 ;  /* 0x00000000073772ca */ /* 0x000fe200000e0000 */
[----:B------:R-:W2:Y:S01]  /*8bd0*/  LDL.LU R8, [R1+0x564] ;  /* 0x0005640001087983 */ /* 0x000ea20000300800 */
[----:B------:R-:W-:Y:S02]  /*8be0*/  R2UR UR54, R6 ;  /* 0x00000000063672ca */ /* 0x000fe400000e0000 */
[----:B------:R-:W-:Y:S01]  /*8bf0*/  R2UR UR53, R4 ;  /* 0x00000000043572ca */ /* 0x000fe200000e0000 */
[----:B------:R-:W3:Y:S01]  /*8c00*/  LDL.LU R7, [R1+0x560] ;  /* 0x0005600001077983 */ /* 0x000ee20000300800 */
[----:B------:R-:W-:-:S02]  /*8c10*/  R2UR UR52, R3 ;  /* 0x00000000033472ca */ /* 0x000fc400000e0000 */
[----:B------:R-:W-:Y:S01]  /*8c20*/  HGMMA.64x32x16.F32 R168, gdesc[UR48].tnspA, R168 ;  /* 0x2060000030a879f0 */ /* 0x000fe200087008a8 */
[----:B------:R-:W-:Y:S01]  /*8c30*/  MOV R17, UR51 ;  /* 0x0000003300117c02 */ /* 0x000fe20008000f00 */
[----:B------:R-:W4:Y:S01]  /*8c40*/  LDL.LU R6, [R1+0x55c] ;  /* 0x00055c0001067983 */ /* 0x000f220000300800 */
[----:B------:R-:W-:Y:S01]  /*8c50*/  MOV R18, UR50 ;  /* 0x0000003200127c02 */ /* 0x000fe20008000f00 */
[----:B------:R-:W-:Y:S01]  /*8c60*/  UIADD3.64 UR50, UR18, 0xfe, URZ ;  /* 0x000000fe12327897 */ /* 0x000fe2000fffe03f */
[----:B------:R-:W-:Y:S01]  /*8c70*/  MOV R19, UR49 ;  /* 0x0000003100137c02 */ /* 0x000fe20008000f00 */
[----:B------:R-:W-:Y:S01]  /*8c80*/  UMOV UR49, UR57 ;  /* 0x0000003900317c82 */ /* 0x000fe20008000000 */
[----:B------:R-:W-:Y:S01]  /*8c90*/  MOV R20, UR48 ;  /* 0x0000003000147c02 */ /* 0x000fe20008000f00 */
[----:B------:R-:W-:Y:S01]  /*8ca0*/  UMOV UR48, UR56 ;  /* 0x0000003800307c82 */ /* 0x000fe20008000000 */
[----:B------:R-:W-:Y:S01]  /*8cb0*/  MOV R13, UR15 ;  /* 0x0000000f000d7c02 */ /* 0x000fe20008000f00 */
[----:B------:R-:W4:Y:S01]  /*8cc0*/  LDL.LU R4, [R1+0x558] ;  /* 0x0005580001047983 */ /* 0x000f220000300800 */
[----:B------:R-:W-:Y:S01]  /*8cd0*/  MOV R14, UR14 ;  /* 0x0000000e000e7c02 */ /* 0x000fe20008000f00 */
[----:B------:R-:W-:Y:S01]  /*8ce0*/  HGMMA.64x32x16.F32 R168, gdesc[UR52].tnspA, R168 ;  /* 0x2060000034a879f0 */ /* 0x000fe200087008a8 */
[----:B------:R-:W-:Y:S01]  /*8cf0*/  MOV R15, UR13 ;  /* 0x0000000d000f7c02 */ /* 0x000fe20008000f00 */
[----:B------:R-:W4:Y:S02]  /*8d00*/  LDL.64 R200, [R1+0x4c0] ;  /* 0x0004c00001c87983 */ /* 0x000f240000100a00 */
[----:B------:R-:W-:Y:S01]  /*8d10*/  HGMMA.64x32x16.F32 R152, gdesc[UR48].tnspA, RZ, !UPT ;  /* 0x20600000309879f0 */ /* 0x000fe2000c7008ff */
[----:B------:R-:W-:Y:S01]  /*8d20*/  UIADD3.64 UR14, UR18, 0x100, URZ ;  /* 0x00000100120e7897 */ /* 0x000fe2000fffe03f */
[----:B------:R-:W-:Y:S01]  /*8d30*/  MOV R16, UR12 ;  /* 0x0000000c00107c02 */ /* 0x000fe20008000f00 */
[----:B------:R-:W-:Y:S01]  /*8d40*/  UMOV UR12, UR16 ;  /* 0x00000010000c7c82 */ /* 0x000fe20008000000 */
[----:B------:R-:W-:Y:S01]  /*8d50*/  UMOV UR13, UR17 ;  /* 0x00000011000d7c82 */ /* 0x000fe20008000000 */
[----:B------:R-:W-:Y:S01]  /*8d60*/  MOV R9, UR7 ;  /* 0x0000000700097c02 */ /* 0x000fe20008000f00 */
[----:B------:R-:W4:Y:S01]  /*8d70*/  LDL.64 R198, [R1+0x4b8] ;  /* 0x0004b80001c67983 */ /* 0x000f220000100a00 */
[----:B------:R-:W-:Y:S01]  /*8d80*/  MOV R10, UR6 ;  /* 0x00000006000a7c02 */ /* 0x000fe20008000f00 */
[----:B------:R-:W-:Y:S01]  /*8d90*/  UIADD3.64 UR6, UR16, 0x80, URZ ;  /* 0x0000008010067897 */ /* 0x000fe2000fffe03f */
[----:B------:R-:W-:Y:S01]  /*8da0*/  MOV R21, UR55 ;  /* 0x0000003700157c02 */ /* 0x000fe20008000f00 */
[----:B------:R-:W4:Y:S01]  /*8db0*/  LDL.64 R196, [R1+0x4b0] ;  /* 0x0004b00001c47983 */ /* 0x000f220000100a00 */
[----:B------:R-:W-:-:S02]  /*8dc0*/  MOV R22, UR54 ;  /* 0x0000003600167c02 */ /* 0x000fc40008000f00 */
[----:B------:R-:W-:Y:S01]  /*8dd0*/  MOV R23, UR53 ;  /* 0x0000003500177c02 */ /* 0x000fe20008000f00 */
[----:B------:R-:W4:Y:S01]  /*8de0*/  LDL.64 R208, [R1+0x4a8] ;  /* 0x0004a80001d07983 */ /* 0x000f220000100a00 */
[----:B------:R-:W-:Y:S02]  /*8df0*/  MOV R190, UR52 ;  /* 0x0000003400be7c02 */ /* 0x000fe40008000f00 */
[----:B------:R-:W-:Y:S01]  /*8e00*/  MOV R11, UR5 ;  /* 0x00000005000b7c02 */ /* 0x000fe20008000f00 */
[----:B------:R-:W4:Y:S01]  /*8e10*/  LDL.64 R194, [R1+0x4a0] ;  /* 0x0004a00001c27983 */ /* 0x000f220000100a00 */
[----:B------:R-:W-:-:S03]  /*8e20*/  MOV R12, UR4 ;  /* 0x00000004000c7c02 */ /* 0x000fc60008000f00 */
[----:B------:R-:W4:Y:S04]  /*8e30*/  LDL.64 R192, [R1+0x498] ;  /* 0x0004980001c07983 */ /* 0x000f280000100a00 */
[----:B------:R-:W4:Y:S04]  /*8e40*/  LDL.64 R186, [R1+0x490] ;  /* 0x0004900001ba7983 */ /* 0x000f280000100a00 */
[----:B------:R-:W4:Y:S01]  /*8e50*/  LDL.64 R184, [R1+0x488] ;  /* 0x0004880001b87983 */ /* 0x000f220000100a00 */
[----:B------:R-:W-:Y:S01]  /*8e60*/  HGMMA.64x32x16.F32 R152, gdesc[UR12].tnspA, R152 ;  /* 0x206000000c9879f0 */ /* 0x000fe20008700898 */
[----:B------:R-:W-:Y:S01]  /*8e70*/  UIADD3.64 UR54, UR18, 0x102, URZ ;  /* 0x0000010212367897 */ /* 0x000fe2000fffe03f */
[----:B------:R-:W-:Y:S01]  /*8e80*/  UMOV UR52, UR6 ;  /* 0x0000000600347c82 */ /* 0x000fe20008000000 */
[----:B------:R-:W-:Y:S01]  /*8e90*/  UMOV UR53, UR7 ;  /* 0x0000000700357c82 */ /* 0x000fe20008000000 */
[----:B------:R-:W-:-:S02]  /*8ea0*/  UIADD3.64 UR14, UR18, 0x104, URZ ;  /* 0x00000104120e7897 */ /* 0x000fc4000fffe03f */
[----:B------:R-:W-:-:S04]  /*8eb0*/  UIADD3.64 UR4, UR16, 0x100, URZ ;  /* 0x0000010010047897 */ /* 0x000fc8000fffe03f */
[----:B------:R-:W-:Y:S03]  /*8ec0*/  HGMMA.64x32x16.F32 R152, gdesc[UR52].tnspA, R152 ;  /* 0x20600000349879f0 */ /* 0x000fe60008700898 */
[----:B------:R-:W-:Y:S01]  /*8ed0*/  UMOV UR12, UR4 ;  /* 0x00000004000c7c82 */ /* 0x000fe20008000000 */
[----:B------:R-:W-:Y:S01]  /*8ee0*/  UMOV UR13, UR5 ;  /* 0x00000005000d7c82 */ /* 0x000fe20008000000 */
[----:B------:R-:W-:Y:S02]  /*8ef0*/  UIADD3.64 UR50, UR18, 0x2fe, URZ ;  /* 0x000002fe12327897 */ /* 0x000fe4000fffe03f */
[----:B------:R-:W-:Y:S01]  /*8f00*/  UIADD3.64 UR6, UR16, 0x180, URZ ;  /* 0x0000018010067897 */ /* 0x000fe2000fffe03f */
[----:B------:R-:W-:Y:S06]  /*8f10*/  HGMMA.64x32x16.F32 R152, gdesc[UR12].tnspA, R152 ;  /* 0x206000000c9879f0 */ /* 0x000fec0008700898 */
[----:B------:R-:W-:Y:S01]  /*8f20*/  UMOV UR48, UR6 ;  /* 0x0000000600307c82 */ /* 0x000fe20008000000 */
[----:B------:R-:W-:Y:S01]  /*8f30*/  UMOV UR49, UR7 ;  /* 0x0000000700317c82 */ /* 0x000fe20008000000 */
[----:B------:R-:W-:-:S02]  /*8f40*/  UIADD3.64 UR14, UR18, 0x300, URZ ;  /* 0x00000300120e7897 */ /* 0x000fc4000fffe03f */
[----:B------:R-:W-:Y:S01]  /*8f50*/  UIADD3.64 UR4, UR16, 0x200, URZ ;  /* 0x0000020010047897 */ /* 0x000fe2000fffe03f */
[----:B------:R-:W-:Y:S06]  /*8f60*/  HGMMA.64x32x16.F32 R152, gdesc[UR48].tnspA, R152 ;  /* 0x20600000309879f0 */ /* 0x000fec0008700898 */
        /* <DEDUP_REMOVED lines=49> */
[----:B------:R-:W-:Y:S01]  /*9280*/  HGMMA.64x32x16.F32 R152, gdesc[UR48].tnspA, R152 ;  /* 0x20600000309879f0 */ /* 0x000fe20008700898 */
[----:B------:R-:W-:Y:S02]  /*9290*/  UIADD3.64 UR54, UR18, 0x8fe, URZ ;  /* 0x000008fe12367897 */ /* 0x000fe4000fffe03f */
[----:B------:R-:W-:-:S05]  /*92a0*/  UIADD3.64 UR48, UR16, 0x780, URZ ;  /* 0x0000078010307897 */ /* 0x000fca000fffe03f */
[----:B------:R-:W-:Y:S02]  /*92b0*/  HGMMA.64x32x16.F32 R152, gdesc[UR4].tnspA, R152 ;  /* 0x20600000049879f0 */ /* 0x000fe40008700898 */
[----:B------:R-:W-:Y:S01]  /*92c0*/  UMOV UR52, UR48 ;  /* 0x0000003000347c82 */ /* 0x000fe20008000000 */
[----:B------:R-:W-:Y:S01]  /*92d0*/  UMOV UR53, UR49 ;  /* 0x0000003100357c82 */ /* 0x000fe20008000000 */
[----:B------:R-:W-:Y:S01]  /*92e0*/  UIADD3.64 UR50, UR18, 0x900, URZ ;  /* 0x0000090012327897 */ /* 0x000fe2000fffe03f */
[----:B------:R-:W-:Y:S01]  /*92f0*/  HGMMA.64x32x16.F32 R152, gdesc[UR52].tnspA, R152 ;  /* 0x20600000349879f0 */ /* 0x000fe20008700898 */
[----:B------:R-:W-:Y:S01]  /*9300*/  UMOV UR48, UR60 ;  /* 0x0000003c00307c82 */ /* 0x000fe20008000000 */
[----:B------:R-:W-:Y:S01]  /*9310*/  UMOV UR49, UR61 ;  /* 0x0000003d00317c82 */ /* 0x000fe20008000000 */
[----:B------:R-:W-:Y:S02]  /*9320*/  R2UR UR7, R9 ;  /* 0x00000000090772ca */ /* 0x000fe400000e0000 */
[----:B------:R-:W-:Y:S01]  /*9330*/  R2UR UR6, R10 ;  /* 0x000000000a0672ca */ /* 0x000fe200000e0000 */
[----:B------:R-:W-:-:S02]  /*9340*/  UIADD3.64 UR54, UR18, 0x902, URZ ;  /* 0x0000090212367897 */ /* 0x000fc4000fffe03f */
[----:B------:R-:W-:Y:S10]  /*9350*/  HGMMA.64x32x16.F32 R152, gdesc[UR48].tnspA, R152 ;  /* 0x20600000309879f0 */ /* 0x000ff40008700898 */
[----:B------:R-:W-:Y:S01]  /*9360*/  UMOV UR52, UR6 ;  /* 0x0000000600347c82 */ /* 0x000fe20008000000 */
[----:B------:R-:W-:Y:S01]  /*9370*/  UMOV UR53, UR7 ;  /* 0x0000000700357c82 */ /* 0x000fe20008000000 */
[----:B------:R-:W-:Y:S01]  /*9380*/  UIADD3.64 UR50, UR18, 0x904, URZ ;  /* 0x0000090412327897 */ /* 0x000fe2000fffe03f */
[----:B------:R-:W-:Y:S01]  /*9390*/  HGMMA.64x32x16.F32 R152, gdesc[UR52].tnspA, R152 ;  /* 0x20600000349879f0 */ /* 0x000fe20008700898 */
[----:B------:R-:W-:Y:S01]  /*93a0*/  UMOV UR48, UR58 ;  /* 0x0000003a00307c82 */ /* 0x000fe20008000000 */
[----:B------:R-:W-:Y:S01]  /*93b0*/  UMOV UR49, UR59 ;  /* 0x0000003b00317c82 */ /* 0x000fe20008000000 */
[----:B------:R-:W-:-:S02]  /*93c0*/  R2UR UR5, R11 ;  /* 0x000000000b0572ca */ /* 0x000fc400000e0000 */
[----:B------:R-:W-:Y:S01]  /*93d0*/  R2UR UR4, R12 ;  /* 0x000000000c0472ca */ /* 0x000fe200000e0000 */
[----:B------:R-:W-:Y:S02]  /*93e0*/  UIADD3.64 UR6, UR18, 0xafe, URZ ;  /* 0x00000afe12067897 */ /* 0x000fe4000fffe03f */
[----:B------:R-:W-:Y:S01]  /*93f0*/  HGMMA.64x32x16.F32 R152, gdesc[UR48].tnspA, R152 ;  /* 0x20600000309879f0 */ /* 0x000fe20008700898 */
[----:B------:R-:W-:Y:S02]  /*9400*/  R2UR UR13, R15 ;  /* 0x000000000f0d72ca */ /* 0x000fe400000e0000 */
[----:B------:R-:W-:Y:S01]  /*9410*/  R2UR UR12, R16 ;  /* 0x00000000100c72ca */ /* 0x000fe200000e0000 */
[----:B------:R-:W-:-:S06]  /*9420*/  UIADD3.64 UR50, UR18, 0xb00, URZ ;  /* 0x00000b0012327897 */ /* 0x000fcc000fffe03f */
[----:B------:R-:W-:Y:S06]  /*9430*/  HGMMA.64x32x16.F32 R152, gdesc[UR4].tnspA, R152 ;  /* 0x20600000049879f0 */ /* 0x000fec0008700898 */
[----:B------:R-:W-:Y:S01]  /*9440*/  UMOV UR48, UR12 ;  /* 0x0000000c00307c82 */ /* 0x000fe20008000000 */
[----:B------:R-:W-:Y:S01]  /*9450*/  UMOV UR49, UR13 ;  /* 0x0000000d00317c82 */ /* 0x000fe20008000000 */
[----:B------:R-:W-:Y:S01]  /*9460*/  UIADD3.64 UR6, UR18, 0xb02, URZ ;  /* 0x00000b0212067897 */ /* 0x000fe2000fffe03f */
[----:B------:R-:W-:Y:S01]  /*9470*/  HGMMA.64x32x16.F32 R152, gdesc[UR48].tnspA, R152 ;  /* 0x20600000309879f0 */ /* 0x000fe20008700898 */
[----:B------:R-:W-:Y:S01]  /*9480*/  UMOV UR4, UR8 ;  /* 0x0000000800047c82 */ /* 0x000fe20008000000 */
[----:B------:R-:W-:Y:S01]  /*9490*/  UMOV UR5, UR9 ;  /* 0x0000000900057c82 */ /* 0x000fe20008000000 */
[----:B------:R-:W-:-:S05]  /*94a0*/  UIADD3.64 UR50, UR18, 0xb04, URZ ;  /* 0x00000b0412327897 */ /* 0x000fca000fffe03f */
[----:B------:R-:W-:Y:S01]  /*94b0*/  HGMMA.64x32x16.F32 R152, gdesc[UR4].tnspA, R152 ;  /* 0x20600000049879f0 */ /* 0x000fe20008700898 */
        /* <DEDUP_REMOVED lines=28> */
[----:B------:R-:W-:Y:S02]  /*9680*/  R2UR UR49, R19 ;  /* 0x00000000133172ca */ /* 0x000fe400000e0000 */
[----:B------:R-:W-:-:S11]  /*9690*/  R2UR UR48, R20 ;  /* 0x00000000143072ca */ /* 0x000fd600000e0000 */
[----:B------:R-:W-:Y:S02]  /*96a0*/  UMOV UR53, UR49 ;  /* 0x0000003100357c82 */ /* 0x000fe40008000000 */
[----:B------:R-:W-:Y:S02]  /*96b0*/  UMOV UR52, UR48 ;  /* 0x0000003000347c82 */ /* 0x000fe40008000000 */
[----:B------:R-:W-:Y:S01]  /*96c0*/  HGMMA.64x32x16.F32 R152, gdesc[UR52].tnspA, R152 ;  /* 0x20600000349879f0 */ /* 0x000fe20008700898 */
[----:B------:R-:W-:Y:S02]  /*96d0*/  R2UR UR53, R23 ;  /* 0x00000000173572ca */ /* 0x000fe400000e0000 */
[----:B------:R-:W-:Y:S01]  /*96e0*/  R2UR UR52, R190 ;  /* 0x00000000be3472ca */ /* 0x000fe200000e0000 */
[----:B------:R-:W-:-:S10]  /*96f0*/  UIADD3.64 UR6, UR18, 0xf04, URZ ;  /* 0x00000f0412067897 */ /* 0x000fd4000fffe03f */
[----:B------:R-:W-:Y:S02]  /*9700*/  UMOV UR5, UR53 ;  /* 0x0000003500057c82 */ /* 0x000fe40008000000 */
[----:B------:R-:W-:Y:S01]  /*9710*/  UMOV UR4, UR52 ;  /* 0x0000003400047c82 */ /* 0x000fe20008000000 */
[----:B------:R-:W-:Y:S02]  /*9720*/  LOP3.LUT R190, R2, 0x3, RZ, 0xc0, !PT ;  /* 0x0000000302be7812 */ /* 0x000fe400078ec0ff */
[----:B------:R-:W0:Y:S01]  /*9730*/  LDC R2, c[0x0][0x238] ;  /* 0x00008e00ff027b82 */ /* 0x000e220000000800 */
[----:B------:R-:W-:Y:S01]  /*9740*/  HGMMA.64x32x16.F32 R152, gdesc[UR4].tnspA, R152, gsb0 ;  /* 0x20600000049879f0 */ /* 0x000fe20008000898 */
[----:B--2---:R-:W-:Y:S02]  /*9750*/  LEA R190, P0, R190, R8, 0x1 ;  /* 0x00000008bebe7211 */ /* 0x004fe400078008ff */
[----:B------:R-:W-:Y:S01]  /*9760*/  R2UR UR4, R189 ;  /* 0x00000000bd0472ca */ /* 0x000fe200000e0000 */
[----:B---3--:R-:W-:Y:S01]  /*9770*/  VIADD R189, R7, 0x8 ;  /* 0x0000000807bd7836 */ /* 0x008fe20000000000 */
[----:B------:R-:W-:-:S02]  /*9780*/  IADD3 R9, P1, R190, 0x9, RZ ;  /* 0x00000009be097810 */ /* 0x000fc40007f3e0ff */
[----:B------:R-:W-:Y:S01]  /*9790*/  R2UR UR5, R188 ;  /* 0x00000000bc0572ca */ /* 0x000fe200000e0000 */
[----:B----4-:R-:W-:Y:S01]  /*97a0*/  IMAD.X R188, RZ, RZ, R6, P0 ;  /* 0x000000ffffbc7224 */ /* 0x010fe200000e0606 */
[C---:B------:R-:W-:Y:S02]  /*97b0*/  IADD3 R10, P6, R190.reuse, 0x8, RZ ;  /* 0x00000008be0a7810 */ /* 0x040fe40007fde0ff */
[C---:B------:R-:W-:Y:S02]  /*97c0*/  ISETP.GT.U32.AND P3, PT, R9.reuse, R7, PT ;  /* 0x000000070900720c */ /* 0x040fe40003f64070 */
[----:B------:R-:W-:Y:S02]  /*97d0*/  ISETP.GT.U32.AND P5, PT, R9, R189, PT ;  /* 0x000000bd0900720c */ /* 0x000fe40003fa4070 */
[----:B------:R-:W-:Y:S02]  /*97e0*/  IADD3 R9, P0, R190, 0x10, RZ ;  /* 0x00000010be097810 */ /* 0x000fe40007f1e0ff */
[-C--:B------:R-:W-:Y:S01]  /*97f0*/  ISETP.GT.U32.AND P4, PT, R10, R7.reuse, PT ;  /* 0x000000070a00720c */ /* 0x080fe20003f84070 */
[--C-:B------:R-:W-:Y:S01]  /*9800*/  IMAD.X R10, RZ, RZ, R188.reuse, P6 ;  /* 0x000000ffff0a7224 */ /* 0x100fe200030e06bc */
[----:B------:R-:W-:Y:S01]  /*9810*/  R2UR UR15, R13 ;  /* 0x000000000d0f72ca */ /* 0x000fe200000e0000 */
[----:B------:R-:W-:Y:S01]  /*9820*/  IMAD.X R12, RZ, RZ, R188, P1 ;  /* 0x000000ffff0c7224 */ /* 0x000fe200008e06bc */
[----:B------:R-:W-:-:S02]  /*9830*/  ISETP.GE.U32.AND P2, PT, R190, R7, PT ;  /* 0x00000007be00720c */ /* 0x000fc40003f46070 */
[----:B------:R-:W-:Y:S02]  /*9840*/  R2UR UR14, R14 ;  /* 0x000000000e0e72ca */ /* 0x000fe400000e0000 */
[----:B------:R-:W-:Y:S01]  /*9850*/  R2UR UR50, R18 ;  /* 0x00000000123272ca */ /* 0x000fe200000e0000 */
[--C-:B------:R-:W-:Y:S01]  /*9860*/  IMAD.X R18, RZ, RZ, R188.reuse, P0 ;  /* 0x000000ffff127224 */ /* 0x100fe200000e06bc */
[C---:B------:R-:W-:Y:S02]  /*9870*/  IADD3 R13, P6, R190.reuse, 0x11, RZ ;  /* 0x00000011be0d7810 */ /* 0x040fe40007fde0ff */
[C---:B------:R-:W-:Y:S02]  /*9880*/  IADD3 R14, P1, R190.reuse, 0x18, RZ ;  /* 0x00000018be0e7810 */ /* 0x040fe40007f3e0ff */
[----:B------:R-:W-:Y:S02]  /*9890*/  IADD3 R19, P0, R190, 0x19, RZ ;  /* 0x00000019be137810 */ /* 0x000fe40007f1e0ff */
[----:B------:R-:W-:Y:S01]  /*98a0*/  ISETP.GE.U32.AND.EX P2, PT, R188, RZ, PT, P2 ;  /* 0x000000ffbc00720c */ /* 0x000fe20003f46120 */
[----:B------:R-:W-:Y:S01]  /*98b0*/  IMAD.X R20, RZ, RZ, R188, P6 ;  /* 0x000000ffff147224 */ /* 0x000fe200030e06bc */
[----:B------:R-:W-:-:S02]  /*98c0*/  R2UR UR54, R22 ;  /* 0x00000000163672ca */ /* 0x000fc400000e0000 */
[----:B------:R-:W-:Y:S01]  /*98d0*/  IADD3.X R22, RZ, R188, RZ, P1, !PT ;  /* 0x000000bcff167210 */ /* 0x000fe20000ffe4ff */
[----:B------:R-:W-:Y:S01]  /*98e0*/  IMAD.X R23, RZ, RZ, R188, P0 ;  /* 0x000000ffff177224 */ /* 0x000fe200000e06bc */
[C---:B------:R-:W-:Y:S02]  /*98f0*/  ISETP.GT.U32.AND P6, PT, R9.reuse, R7, PT ;  /* 0x000000070900720c */ /* 0x040fe40003fc4070 */
[-C--:B------:R-:W-:Y:S02]  /*9900*/  ISETP.GT.U32.AND P1, PT, R9, R189.reuse, PT ;  /* 0x000000bd0900720c */ /* 0x080fe40003f24070 */
[----:B------:R-:W-:Y:S02]  /*9910*/  ISETP.GT.U32.AND P0, PT, R190, R189, PT ;  /* 0x000000bdbe00720c */ /* 0x000fe40003f04070 */
[----:B------:R-:W-:Y:S02]  /*9920*/  ISETP.GT.U32.AND.EX P4, PT, R10, RZ, PT, P4 ;  /* 0x000000ff0a00720c */ /* 0x000fe40003f84140 */
[----:B------:R-:W-:Y:S01]  /*9930*/  ISETP.GT.U32.AND.EX P0, PT, R188, RZ, PT, P0 ;  /* 0x000000ffbc00720c */ /* 0x000fe20003f04100 */
[----:B------:R-:W-:-:S02]  /*9940*/  WARPGROUP.DEPBAR.LE gsb0, 0x0 ;  /* 0x00008000000079c5 */ /* 0x000fc40000010000 */
[-C--:B0-----:R-:W-:Y:S01]  /*9950*/  FMUL R169, R169, R2.reuse ;  /* 0x00000002a9a97220 */ /* 0x081fe20000400000 */
[----:B------:R-:W-:-:S04]  /*9960*/  FMUL R170, R170, R2 ;  /* 0x00000002aaaa7220 */ /* 0x000fc80000400000 */
[----:B------:R-:W-:Y:S02]  /*9970*/  FSEL R9, R169, -INF , !P2 ;  /* 0xff800000a9097808 */ /* 0x000fe40005000000 */
[----:B------:R-:W-:Y:S01]  /*9980*/  ISETP.GE.U32.AND P2, PT, R190, R189, PT ;  /* 0x000000bdbe00720c */ /* 0x000fe20003f46070 */
[-C--:B------:R-:W-:Y:S01]  /*9990*/  FMUL R11, R171, R2.reuse ;  /* 0x00000002ab0b7220 */ /* 0x080fe20000400000 */
[----:B------:R-:W-:Y:S02]  /*99a0*/  FMUL R172, R172, R2 ;  /* 0x00000002acac7220 */ /* 0x000fe40000400000 */
[----:B------:R-:W-:Y:S02]  /*99b0*/  ISETP.GE.U32.AND.EX P2, PT, R188, RZ, PT, P2 ;  /* 0x000000ffbc00720c */ /* 0x000fe40003f46120 */
[----:B------:R-:W-:Y:S02]  /*99c0*/  FSEL R10, R170, -INF , !P0 ;  /* 0xff800000aa0a7808 */ /* 0x000fe40004000000 */
[----:B------:R-:W-:-:S02]  /*99d0*/  FSEL R11, R11, -INF , !P2 ;  /* 0xff8000000b0b7808 */ /* 0x000fc40005000000 */
[C---:B------:R-:W-:Y:S02]  /*99e0*/  ISETP.GT.U32.AND P0, PT, R13.reuse, R7, PT ;  /* 0x000000070d00720c */ /* 0x040fe40003f04070 */
[----:B------:R-:W-:Y:S02]  /*99f0*/  ISETP.GT.U32.AND P2, PT, R13, R189, PT ;  /* 0x000000bd0d00720c */ /* 0x000fe40003f44070 */
[----:B------:R-:W-:Y:S02]  /*9a00*/  FSEL R13, R172, -INF , !P4 ;  /* 0xff800000ac0d7808 */ /* 0x000fe40006000000 */
[----:B------:R-:W-:Y:S01]  /*9a10*/  ISETP.GT.U32.AND P4, PT, R190, R7, PT ;  /* 0x00000007be00720c */ /* 0x000fe20003f84070 */
[-C--:B------:R-:W-:Y:S01]  /*9a20*/  FMUL R173, R173, R2.reuse ;  /* 0x00000002adad7220 */ /* 0x080fe20000400000 */
[----:B------:R-:W-:Y:S01]  /*9a30*/  R2UR UR51, R17 ;  /* 0x00000000113372ca */ /* 0x000fe200000e0000 */
[-C--:B------:R-:W-:Y:S01]  /*9a40*/  FMUL R17, R168, R2.reuse ;  /* 0x00000002a8117220 */ /* 0x080fe20000400000 */
[-C--:B------:R-:W-:Y:S01]  /*9a50*/  FMUL R15, R174, R2.reuse ;  /* 0x00000002ae0f7220 */ /* 0x080fe20000400000 */
[----:B------:R-:W-:Y:S01]  /*9a60*/  ISETP.GT.U32.AND.EX P3, PT, R12, RZ, PT, P3 ;  /* 0x000000ff0c00720c */ /* 0x000fe20003f64130 */
[-C--:B------:R-:W-:Y:S01]  /*9a70*/  FMUL R175, R175, R2.reuse ;  /* 0x00000002afaf7220 */ /* 0x080fe20000400000 */
[----:B------:R-:W-:Y:S01]  /*9a80*/  ISETP.GT.U32.AND.EX P4, PT, R188, RZ, PT, P4 ;  /* 0x000000ffbc00720c */ /* 0x000fe20003f84140 */
[----:B------:R-:W-:Y:S01]  /*9a90*/  FMUL R16, R176, R2 ;  /* 0x00000002b0107220 */ /* 0x000fe20000400000 */
[----:B------:R-:W-:-:S02]  /*9aa0*/  ISETP.GT.U32.AND.EX P5, PT, R12, RZ, PT, P5 ;  /* 0x000000ff0c00720c */ /* 0x000fc40003fa4150 */
[----:B------:R-:W-:Y:S02]  /*9ab0*/  ISETP.GT.U32.AND.EX P6, PT, R18, RZ, PT, P6 ;  /* 0x000000ff1200720c */ /* 0x000fe40003fc4160 */
[----:B------:R-:W-:Y:S02]  /*9ac0*/  FSEL R12, R173, -INF , !P3 ;  /* 0xff800000ad0c7808 */ /* 0x000fe40005800000 */
[----:B------:R-:W-:Y:S02]  /*9ad0*/  FSEL R17, R17, -INF , !P4 ;  /* 0xff80000011117808 */ /* 0x000fe40006000000 */
[----:B------:R-:W-:Y:S02]  /*9ae0*/  FSEL R15, R15, -INF , !P4 ;  /* 0xff8000000f0f7808 */ /* 0x000fe40006000000 */
[C---:B------:R-:W-:Y:S02]  /*9af0*/  ISETP.GT.U32.AND P3, PT, R14.reuse, R7, PT ;  /* 0x000000070e00720c */ /* 0x040fe40003f64070 */
[----:B------:R-:W-:-:S02]  /*9b00*/  ISETP.GT.U32.AND P4, PT, R14, R189, PT ;  /* 0x000000bd0e00720c */ /* 0x000fc40003f84070 */
[----:B------:R-:W-:Y:S02]  /*9b10*/  FSEL R14, R175, -INF , !P5 ;  /* 0xff800000af0e7808 */ /* 0x000fe40006800000 */
[----:B------:R-:W-:Y:S02]  /*9b20*/  FSEL R16, R16, -INF , !P6 ;  /* 0xff80000010107808 */ /* 0x000fe40007000000 */
[C---:B------:R-:W-:Y:S02]  /*9b30*/  ISETP.GT.U32.AND P5, PT, R19.reuse, R7, PT ;  /* 0x000000071300720c */ /* 0x040fe40003fa4070 */
[----:B------:R-:W-:Y:S01]  /*9b40*/  ISETP.GT.U32.AND P6, PT, R19, R189, PT ;  /* 0x000000bd1300720c */ /* 0x000fe20003fc4070 */
[-C--:B------:R-:W-:Y:S01]  /*9b50*/  FMUL R19, R178, R2.reuse ;  /* 0x00000002b2137220 */ /* 0x080fe20000400000 */
[----:B------:R-:W-:Y:S01]  /*9b60*/  ISETP.GT.U32.AND.EX P1, PT, R18, RZ, PT, P1 ;  /* 0x000000ff1200720c */ /* 0x000fe20003f24110 */
[-C--:B------:R-:W-:Y:S01]  /*9b70*/  FMUL R18, R177, R2.reuse ;  /* 0x00000002b1127220 */ /* 0x080fe20000400000 */
[----:B------:R-:W-:Y:S01]  /*9b80*/  R2UR UR55, R21 ;  /* 0x00000000153772ca */ /* 0x000fe200000e0000 */
[-C--:B------:R-:W-:Y:S01]  /*9b90*/  FMUL R179, R179, R2.reuse ;  /* 0x00000002b3b37220 */ /* 0x080fe20000400000 */
[----:B------:R-:W-:Y:S01]  /*9ba0*/  ISETP.GT.U32.AND.EX P0, PT, R20, RZ, PT, P0 ;  /* 0x000000ff1400720c */ /* 0x000fe20003f04100 */
[----:B------:R-:W-:Y:S01]  /*9bb0*/  FMUL R21, R180, R2 ;  /* 0x00000002b4157220 */ /* 0x000fe20000400000 */
[----:B------:R-:W-:-:S02]  /*9bc0*/  ISETP.GT.U32.AND.EX P2, PT, R20, RZ, PT, P2 ;  /* 0x000000ff1400720c */ /* 0x000fc40003f44120 */
[----:B------:R-:W-:Y:S02]  /*9bd0*/  LOP3.LUT R20, R190, 0x39, RZ, 0xfc, !PT ;  /* 0x00000039be147812 */ /* 0x000fe400078efcff */
[----:B------:R-:W-:Y:S02]  /*9be0*/  ISETP.GT.U32.AND.EX P3, PT, R22, RZ, PT, P3 ;  /* 0x000000ff1600720c */ /* 0x000fe40003f64130 */
[----:B------:R-:W-:Y:S02]  /*9bf0*/  LOP3.LUT R168, R190, 0x38, RZ, 0xfc, !PT ;  /* 0x00000038bea87812 */ /* 0x000fe400078efcff */
[----:B------:R-:W-:Y:S02]  /*9c00*/  FSEL R18, R18, -INF , !P0 ;  /* 0xff80000012127808 */ /* 0x000fe40004000000 */
[----:B------:R-:W-:Y:S02]  /*9c10*/  FSEL R19, R19, -INF , !P1 ;  /* 0xff80000013137808 */ /* 0x000fe40004800000 */
[----:B------:R-:W-:-:S02]  /*9c20*/  ISETP.GT.U32.AND P0, PT, R20, R189, PT ;  /* 0x000000bd1400720c */ /* 0x000fc40003f04070 */
[----:B------:R-:W-:Y:S02]  /*9c30*/  ISETP.GT.U32.AND P1, PT, R20, R7, PT ;  /* 0x000000071400720c */ /* 0x000fe40003f24070 */
[C---:B------:R-:W-:Y:S02]  /*9c40*/  ISETP.GT.U32.AND.EX P5, PT, R23.reuse, RZ, PT, P5 ;  /* 0x000000ff1700720c */ /* 0x040fe40003fa4150 */
[----:B------:R-:W-:Y:S01]  /*9c50*/  ISETP.GT.U32.AND.EX P6, PT, R23, RZ, PT, P6 ;  /* 0x000000ff1700720c */ /* 0x000fe20003fc4160 */
[----:B------:R-:W-:Y:S01]  /*9c60*/  FMUL R23, R181, R2 ;  /* 0x00000002b5177220 */ /* 0x000fe20000400000 */
[----:B------:R-:W-:Y:S02]  /*9c70*/  FSEL R20, R179, -INF , !P2 ;  /* 0xff800000b3147808 */ /* 0x000fe40005000000 */
[----:B------:R-:W-:Y:S02]  /*9c80*/  FSEL R21, R21, -INF , !P3 ;  /* 0xff80000015157808 */ /* 0x000fe40005800000 */
[----:B------:R-:W-:-:S02]  /*9c90*/  ISETP.GT.U32.AND P2, PT, R168, R189, PT ;  /* 0x000000bda800720c */ /* 0x000fc40003f44070 */
[----:B------:R-:W-:Y:S02]  /*9ca0*/  ISETP.GT.U32.AND P3, PT, R168, R7, PT ;  /* 0x00000007a800720c */ /* 0x000fe40003f64070 */
[----:B------:R-:W-:Y:S02]  /*9cb0*/  LOP3.LUT R168, R190, 0x20, RZ, 0xfc, !PT ;  /* 0x00000020bea87812 */ /* 0x000fe400078efcff */
[----:B------:R-:W-:Y:S01]  /*9cc0*/  ISETP.GT.U32.AND.EX P4, PT, R22, RZ, PT, P4 ;  /* 0x000000ff1600720c */ /* 0x000fe20003f84140 */
[-C--:B------:R-:W-:Y:S01]  /*9cd0*/  FMUL R22, R182, R2.reuse ;  /* 0x00000002b6167220 */ /* 0x080fe20000400000 */
[----:B------:R-:W-:Y:S01]  /*9ce0*/  FSEL R23, R23, -INF , !P5 ;  /* 0xff80000017177808 */ /* 0x000fe20006800000 */
[-C--:B------:R-:W-:Y:S01]  /*9cf0*/  FMUL R183, R183, R2.reuse ;  /* 0x00000002b7b77220 */ /* 0x080fe20000400000 */
[----:B------:R-:W-:Y:S01]  /*9d00*/  ISETP.GT.U32.AND P5, PT, R168, R189, PT ;  /* 0x000000bda800720c */ /* 0x000fe20003fa4070 */
[----:B------:R-:W-:Y:S01]  /*9d10*/  FMUL R154, R154, R2 ;  /* 0x000000029a9a7220 */ /* 0x000fe20000400000 */
[----:B------:R-:W-:-:S02]  /*9d20*/  LOP3.LUT R169, R190, 0x21, RZ, 0xfc, !PT ;  /* 0x00000021bea97812 */ /* 0x000fc400078efcff */
[----:B------:R-:W-:Y:S02]  /*9d30*/  FSEL R22, R22, -INF , !P4 ;  /* 0xff80000016167808 */ /* 0x000fe40006000000 */
[C---:B------:R-:W-:Y:S02]  /*9d40*/  LOP3.LUT R172, R190.reuse, 0x31, RZ, 0xfc, !PT ;  /* 0x00000031beac7812 */ /* 0x040fe400078efcff */
[C---:B------:R-:W-:Y:S02]  /*9d50*/  LOP3.LUT R171, R190.reuse, 0x30, RZ, 0xfc, !PT ;  /* 0x00000030beab7812 */ /* 0x040fe400078efcff */
[----:B------:R-:W-:Y:S02]  /*9d60*/  LOP3.LUT R170, R190, 0x29, RZ, 0xfc, !PT ;  /* 0x00000029beaa7812 */ /* 0x000fe400078efcff */
[----:B------:R-:W-:Y:S02]  /*9d70*/  ISETP.GT.U32.AND.EX P5, PT, R188, RZ, PT, P5 ;  /* 0x000000ffbc00720c */ /* 0x000fe40003fa4150 */
[----:B------:R-:W-:-:S02]  /*9d80*/  ISETP.GT.U32.AND P4, PT, R168, R7, PT ;  /* 0x00000007a800720c */ /* 0x000fc40003f84070 */
[----:B------:R-:W-:Y:S01]  /*9d90*/  LOP3.LUT R190, R190, 0x28, RZ, 0xfc, !PT ;  /* 0x00000028bebe7812 */ /* 0x000fe200078efcff */
[-C--:B------:R-:W-:Y:S01]  /*9da0*/  FMUL R173, R155, R2.reuse ;  /* 0x000000029bad7220 */ /* 0x080fe20000400000 */
[----:B------:R-:W-:Y:S02]  /*9db0*/  FSEL R168, R183, -INF , !P6 ;  /* 0xff800000b7a87808 */ /* 0x000fe40007000000 */
[-C--:B------:R-:W-:Y:S02]  /*9dc0*/  ISETP.GT.U32.AND P6, PT, R169, R189.reuse, PT ;  /* 0x000000bda900720c */ /* 0x080fe40003fc4070 */
[----:B------:R-:W-:Y:S02]  /*9dd0*/  FSEL R155, R154, -INF , !P5 ;  /* 0xff8000009a9b7808 */ /* 0x000fe40006800000 */
[----:B------:R-:W-:Y:S01]  /*9de0*/  ISETP.GT.U32.AND P5, PT, R190, R189, PT ;  /* 0x000000bdbe00720c */ /* 0x000fe20003fa4070 */
[-C--:B------:R-:W-:Y:S01]  /*9df0*/  FMUL R152, R152, R2.reuse ;  /* 0x0000000298987220 */ /* 0x080fe20000400000 */
[----:B------:R-:W-:Y:S01]  /*9e00*/  ISETP.GT.U32.AND.EX P6, PT, R188, RZ, PT, P6 ;  /* 0x000000ffbc00720c */ /* 0x000fe20003fc4160 */
[----:B------:R-:W-:Y:S01]  /*9e10*/  FMUL R158, R158, R2 ;  /* 0x000000029e9e7220 */ /* 0x000fe20000400000 */
[----:B------:R-:W-:-:S02]  /*9e20*/  ISETP.GT.U32.AND.EX P4, PT, R188, RZ, PT, P4 ;  /* 0x000000ffbc00720c */ /* 0x000fc40003f84140 */
[----:B------:R-:W-:Y:S01]  /*9e30*/  ISETP.GT.U32.AND.EX P5, PT, R188, RZ, PT, P5 ;  /* 0x000000ffbc00720c */ /* 0x000fe20003fa4150 */
[----:B------:R-:W-:Y:S01]  /*9e40*/  STL [R1+0x4f0], R8 ;  /* 0x0004f00801007387 */ /* 0x000fe20000100800 */
[----:B------:R-:W-:Y:S01]  /*9e50*/  FSEL R154, R173, -INF , !P6 ;  /* 0xff800000ad9a7808 */ /* 0x000fe20007000000 */
[----:B------:R-:W-:Y:S01]  /*9e60*/  FMUL R173, R159, R2 ;  /* 0x000000029fad7220 */ /* 0x000fe20000400000 */
[----:B------:R-:W-:Y:S01]  /*9e70*/  FSEL R152, R152, -INF , !P4 ;  /* 0xff80000098987808 */ /* 0x000fe20006000000 */
[----:B------:R-:W-:Y:S01]  /*9e80*/  STL [R1+0x4f4], R6 ;  /* 0x0004f40601007387 */ /* 0x000fe20000100800 */
[-C--:B------:R-:W-:Y:S02]  /*9e90*/  ISETP.GT.U32.AND P6, PT, R170, R189.reuse, PT ;  /* 0x000000bdaa00720c */ /* 0x080fe40003fc4070 */
[----:B------:R-:W-:Y:S01]  /*9ea0*/  FSEL R159, R158, -INF , !P5 ;  /* 0xff8000009e9f7808 */ /* 0x000fe20006800000 */
[----:B------:R-:W-:Y:S01]  /*9eb0*/  STL [R1+0x51c], R9 ;  /* 0x00051c0901007387 */ /* 0x000fe20000100800 */
[----:B------:R-:W-:-:S02]  /*9ec0*/  ISETP.GT.U32.AND P4, PT, R171, R189, PT ;  /* 0x000000bdab00720c */ /* 0x000fc40003f84070 */
[----:B------:R-:W-:Y:S01]  /*9ed0*/  ISETP.GT.U32.AND P5, PT, R172, R189, PT ;  /* 0x000000bdac00720c */ /* 0x000fe20003fa4070 */
[----:B------:R-:W-:Y:S01]  /*9ee0*/  STL.64 [R1+0x550], R10 ;  /* 0x0005500a01007387 */ /* 0x000fe20000100a00 */
[----:B------:R-:W-:Y:S01]  /*9ef0*/  ISETP.GT.U32.AND.EX P6, PT, R188, RZ, PT, P6 ;  /* 0x000000ffbc00720c */ /* 0x000fe20003fc4160 */
[-C--:B------:R-:W-:Y:S01]  /*9f00*/  FMUL R162, R162, R2.reuse ;  /* 0x00000002a2a27220 */ /* 0x080fe20000400000 */
[----:B------:R-:W-:Y:S01]  /*9f10*/  FMUL R179, R163, R2 ;  /* 0x00000002a3b37220 */ /* 0x000fe20000400000 */
[----:B------:R-:W-:Y:S01]  /*9f20*/  STL [R1+0x520], R13 ;  /* 0x0005200d01007387 */ /* 0x000fe20000100800 */
[C---:B------:R-:W-:Y:S02]  /*9f30*/  ISETP.GT.U32.AND.EX P4, PT, R188.reuse, RZ, PT, P4 ;  /* 0x000000ffbc00720c */ /* 0x040fe40003f84140 */
[----:B------:R-:W-:Y:S01]  /*9f40*/  ISETP.GT.U32.AND.EX P5, PT, R188, RZ, PT, P5 ;  /* 0x000000ffbc00720c */ /* 0x000fe20003fa4150 */
[----:B------:R-:W-:Y:S01]  /*9f50*/  STL [R1+0x518], R12 ;  /* 0x0005180c01007387 */ /* 0x000fe20000100800 */
[----:B------:R-:W-:-:S03]  /*9f60*/  FSEL R158, R173, -INF , !P6 ;  /* 0xff800000ad9e7808 */ /* 0x000fc60007000000 */
[----:B------:R-:W-:Y:S01]  /*9f70*/  STL [R1+0x524], R17 ;  /* 0x0005241101007387 */ /* 0x000fe20000100800 */
[-C--:B------:R-:W-:Y:S01]  /*9f80*/  FMUL R189, R166, R2.reuse ;  /* 0x00000002a6bd7220 */ /* 0x080fe20000400000 */
[----:B------:R-:W-:Y:S02]  /*9f90*/  FMUL R191, R167, R2 ;  /* 0x00000002a7bf7220 */ /* 0x000fe40000400000 */
[----:B------:R-:W-:Y:S01]  /*9fa0*/  STL [R1+0x514], R16 ;  /* 0x0005141001007387 */ /* 0x000fe20000100800 */
[----:B------:R-:W-:-:S03]  /*9fb0*/  ISETP.GT.U32.AND P6, PT, R172, R7, PT ;  /* 0x00000007ac00720c */ /* 0x000fc60003fc4070 */
[----:B------:R0:W-:Y:S01]  /*9fc0*/  STL [R1+0x50c], R18 ;  /* 0x00050c1201007387 */ /* 0x0001e20000100800 */
[----:B------:R-:W-:Y:S01]  /*9fd0*/  FSEL R162, R162, -INF , !P4 ;  /* 0xff800000a2a27808 */ /* 0x000fe20006000000 */
[----:B------:R-:W-:Y:S01]  /*9fe0*/  IMAD.WIDE R172, R4, 0x2, R200 ;  /* 0x0000000204ac7825 */ /* 0x000fe200078e02c8 */
[C---:B------:R-:W-:Y:S01]  /*9ff0*/  ISETP.GT.U32.AND.EX P0, PT, R188.reuse, RZ, PT, P0 ;  /* 0x000000ffbc00720c */ /* 0x040fe20003f04100 */
[----:B------:R-:W-:Y:S01]  /*a000*/  STL [R1+0x510], R21 ;  /* 0x0005101501007387 */ /* 0x000fe20000100800 */
[----:B------:R-:W-:Y:S02]  /*a010*/  ISETP.GT.U32.AND.EX P2, PT, R188, RZ, PT, P2 ;  /* 0x000000ffbc00720c */ /* 0x000fe40003f44120 */
[----:B------:R-:W-:Y:S01]  /*a020*/  FSEL R179, R179, -INF , !P5 ;  /* 0xff800000b3b37808 */ /* 0x000fe20006800000 */
[----:B------:R1:W-:Y:S01]  /*a030*/  STL [R1+0x528], R23 ;  /* 0x0005281701007387 */ /* 0x0003e20000100800 */
[-C--:B------:R-:W-:Y:S02]  /*a040*/  ISETP.GT.U32.AND P4, PT, R171, R7.reuse, PT ;  /* 0x00000007ab00720c */ /* 0x080fe40003f84070 */
[----:B------:R-:W-:Y:S01]  /*a050*/  ISETP.GT.U32.AND P5, PT, R170, R7, PT ;  /* 0x00000007aa00720c */ /* 0x000fe20003fa4070 */
[----:B------:R2:W-:Y:S01]  /*a060*/  STL [R1+0x4f8], R7 ;  /* 0x0004f80701007387 */ /* 0x0005e20000100800 */
[----:B------:R-:W-:Y:S01]  /*a070*/  IMAD.WIDE R170, R4, 0x2, R198 ;  /* 0x0000000204aa7825 */ /* 0x000fe200078e02c6 */
[----:B------:R-:W-:-:S02]  /*a080*/  FSEL R189, R189, -INF , !P2 ;  /* 0xff800000bdbd7808 */ /* 0x000fc40005000000 */
[----:B------:R-:W3:Y:S01]  /*a090*/  LDL.64 R206, [R1+0x480] ;  /* 0x0004800001ce7983 */ /* 0x000ee20000100a00 */
[----:B------:R-:W-:Y:S01]  /*a0a0*/  IMAD.WIDE R166, R4, 0x2, R196 ;  /* 0x0000000204a67825 */ /* 0x000fe200078e02c4 */
[----:B------:R-:W-:Y:S02]  /*a0b0*/  FSEL R191, R191, -INF , !P0 ;  /* 0xff800000bfbf7808 */ /* 0x000fe40004000000 */
[----:B------:R-:W4:Y:S01]  /*a0c0*/  LDL.64 R204, [R1+0x478] ;  /* 0x0004780001cc7983 */ /* 0x000f220000100a00 */
[----:B------:R-:W-:-:S03]  /*a0d0*/  ISETP.GT.U32.AND P2, PT, R190, R7, PT ;  /* 0x00000007be00720c */ /* 0x000fc60003f44070 */
[----:B------:R-:W4:Y:S01]  /*a0e0*/  LDL.64 R202, [R1+0x470] ;  /* 0x0004700001ca7983 */ /* 0x000f220000100a00 */
[----:B------:R-:W-:-:S03]  /*a0f0*/  ISETP.GT.U32.AND P0, PT, R169, R7, PT ;  /* 0x00000007a900720c */ /* 0x000fc60003f04070 */
[----:B------:R-:W4:Y:S01]  /*a100*/  LDL.64 R200, [R1+0x468] ;  /* 0x0004680001c87983 */ /* 0x000f220000100a00 */
[----:B------:R-:W-:-:S03]  /*a110*/  IMAD.WIDE R176, R4, 0x2, R208 ;  /* 0x0000000204b07825 */ /* 0x000fc600078e02d0 */
[----:B0-----:R0:W4:Y:S01]  /*a120*/  LDG.E.U16 R18, desc[UR4][R172.64] ;  /* 0x00000004ac127981 */ /* 0x001122000c1e1500 */
[----:B------:R-:W-:Y:S01]  /*a130*/  IMAD.WIDE R174, R4, 0x2, R194 ;  /* 0x0000000204ae7825 */ /* 0x000fe200078e02c2 */
[C---:B------:R-:W-:Y:S02]  /*a140*/  ISETP.GT.U32.AND.EX P1, PT, R188.reuse, RZ, PT, P1 ;  /* 0x000000ffbc00720c */ /* 0x040fe40003f24110 */
[----:B------:R2:W4:Y:S01]  /*a150*/  LDG.E.U16 R0, desc[UR4][R170.64] ;  /* 0x00000004aa007981 */ /* 0x000522000c1e1500 */
[C---:B------:R-:W-:Y:S02]  /*a160*/  ISETP.GT.U32.AND.EX P3, PT, R188.reuse, RZ, PT, P3 ;  /* 0x000000ffbc00720c */ /* 0x040fe40003f64130 */
[----:B------:R-:W-:Y:S01]  /*a170*/  ISETP.GT.U32.AND.EX P6, PT, R188, RZ, PT, P6 ;  /* 0x000000ffbc00720c */ /* 0x000fe20003fc4160 */
[----:B------:R-:W4:Y:S01]  /*a180*/  LDL.64 R198, [R1+0x460] ;  /* 0x0004600001c67983 */ /* 0x000f220000100a00 */
[----:B0-----:R-:W-:Y:S01]  /*a190*/  IMAD.WIDE R172, R4, 0x2, R192 ;  /* 0x0000000204ac7825 */ /* 0x001fe200078e02c0 */
[----:B------:R-:W-:-:S02]  /*a1a0*/  ISETP.GT.U32.AND.EX P4, PT, R188, RZ, PT, P4 ;  /* 0x000000ffbc00720c */ /* 0x000fc40003f84140 */
[----:B------:R-:W4:Y:S01]  /*a1b0*/  LDL.64 R196, [R1+0x458] ;  /* 0x0004580001c47983 */ /* 0x000f220000100a00 */
[C---:B------:R-:W-:Y:S02]  /*a1c0*/  ISETP.GT.U32.AND.EX P5, PT, R188.reuse, RZ, PT, P5 ;  /* 0x000000ffbc00720c */ /* 0x040fe40003fa4150 */
[C---:B------:R-:W-:Y:S01]  /*a1d0*/  ISETP.GT.U32.AND.EX P2, PT, R188.reuse, RZ, PT, P2 ;  /* 0x000000ffbc00720c */ /* 0x040fe20003f44120 */
[----:B------:R-:W4:Y:S01]  /*a1e0*/  LDL.64 R10, [R1+0x450] ;  /* 0x00045000010a7983 */ /* 0x000f220000100a00 */
[----:B------:R-:W-:-:S03]  /*a1f0*/  ISETP.GT.U32.AND.EX P0, PT, R188, RZ, PT, P0 ;  /* 0x000000ffbc00720c */ /* 0x000fc60003f04100 */
[----:B------:R-:W4:Y:S04]  /*a200*/  LDL.64 R8, [R1+0x448] ;  /* 0x0004480001087983 */ /* 0x000f280000100a00 */
[----:B------:R0:W4:Y:S04]  /*a210*/  LDG.E.U16 R190, desc[UR4][R166.64] ;  /* 0x00000004a6be7981 */ /* 0x000128000c1e1500 */
[----:B------:R-:W4:Y:S04]  /*a220*/  LDL.64 R194, [R1+0x440] ;  /* 0x0004400001c27983 */ /* 0x000f280000100a00 */
[----:B------:R3:W4:Y:S04]  /*a230*/  LDG.E.U16 R188, desc[UR4][R176.64] ;  /* 0x00000004b0bc7981 */ /* 0x000728000c1e1500 */
[----:B------:R4:W4:Y:S04]  /*a240*/  LDG.E.U16 R5, desc[UR4][R174.64] ;  /* 0x00000004ae057981 */ /* 0x000928000c1e1500 */
[----:B-1----:R1:W4:Y:S01]  /*a250*/  LDG.E.U16 R23, desc[UR4][R172.64] ;  /* 0x00000004ac177981 */ /* 0x002322000c1e1500 */
[----:B--2---:R-:W-:-:S03]  /*a260*/  IMAD.WIDE R170, R4, 0x2, R186 ;  /* 0x0000000204aa7825 */ /* 0x004fc600078e02ba */
[----:B------:R-:W2:Y:S04]  /*a270*/  LDL.64 R186, [R1+0x430] ;  /* 0x0004300001ba7983 */ /* 0x000ea80000100a00 */
[----:B------:R-:W2:Y:S01]  /*a280*/  LDL.64 R16, [R1+0x420] ;  /* 0x0004200001107983 */ /* 0x000ea20000100a00 */
[----:B0-----:R-:W-:-:S03]  /*a290*/  IMAD.WIDE R166, R4, 0x2, R184 ;  /* 0x0000000204a67825 */ /* 0x001fc600078e02b8 */
[----:B------:R0:W2:Y:S04]  /*a2a0*/  LDG.E.U16 R21, desc[UR4][R170.64] ;  /* 0x00000004aa157981 */ /* 0x0000a8000c1e1500 */
[----:B------:R-:W2:Y:S04]  /*a2b0*/  LDL.64 R192, [R1+0x438] ;  /* 0x0004380001c07983 */ /* 0x000ea80000100a00 */
[----:B------:R-:W2:Y:S04]  /*a2c0*/  LDL.64 R184, [R1+0x428] ;  /* 0x0004280001b87983 */ /* 0x000ea80000100a00 */
[----:B------:R-:W2:Y:S04]  /*a2d0*/  LDL.64 R12, [R1+0x418] ;  /* 0x00041800010c7983 */ /* 0x000ea80000100a00 */
[----:B------:R-:W2:Y:S04]  /*a2e0*/  LDL.64 R6, [R1+0x410] ;  /* 0x0004100001067983 */ /* 0x000ea80000100a00 */
[----:B------:R0:W2:Y:S01]  /*a2f0*/  LDG.E.U16 R3, desc[UR4][R166.64] ;  /* 0x00000004a6037981 */ /* 0x0000a2000c1e1500 */
[----:B---3--:R-:W-:-:S04]  /*a300*/  IMAD.WIDE R176, R4, 0x2, R206 ;  /* 0x0000000204b07825 */ /* 0x008fc800078e02ce */
[C---:B----4-:R-:W-:Y:S02]  /*a310*/  IMAD.WIDE R174, R4.reuse, 0x2, R204 ;  /* 0x0000000204ae7825 */ /* 0x050fe400078e02cc */
[----:B------:R3:W4:Y:S02]  /*a320*/  LDG.E.U16 R204, desc[UR4][R176.64] ;  /* 0x00000004b0cc7981 */ /* 0x000724000c1e1500 */
[C---:B-1----:R-:W-:Y:S02]  /*a330*/  IMAD.WIDE R172, R4.reuse, 0x2, R202 ;  /* 0x0000000204ac7825 */ /* 0x042fe400078e02ca */
[----:B------:R1:W4:Y:S02]  /*a340*/  LDG.E.U16 R203, desc[UR4][R174.64] ;  /* 0x00000004aecb7981 */ /* 0x000324000c1e1500 */
[C---:B0-----:R-:W-:Y:S02]  /*a350*/  IMAD.WIDE R170, R4.reuse, 0x2, R200 ;  /* 0x0000000204aa7825 */ /* 0x041fe400078e02c8 */
[----:B------:R0:W4:Y:S04]  /*a360*/  LDG.E.U16 R202, desc[UR4][R172.64] ;  /* 0x00000004acca7981 */ /* 0x000128000c1e1500 */
[----:B------:R3:W-:Y:S04]  /*a370*/  STL [R1+0x1c], R18 ;  /* 0x00001c1201007387 */ /* 0x0007e80000100800 */
[----:B------:R1:W-:Y:S01]  /*a380*/  STL [R1+0xa0], R0 ;  /* 0x0000a00001007387 */ /* 0x0003e20000100800 */
[----:B------:R-:W-:-:S03]  /*a390*/  IMAD.WIDE R166, R4, 0x2, R198 ;  /* 0x0000000204a67825 */ /* 0x000fc600078e02c6 */
[----:B---3--:R3:W4:Y:S01]  /*a3a0*/  LDG.E.U16 R18, desc[UR4][R170.64] ;  /* 0x00000004aa127981 */ /* 0x008722000c1e1500 */
[----:B------:R-:W-:-:S03]  /*a3b0*/  IMAD.WIDE R176, R4, 0x2, R196 ;  /* 0x0000000204b07825 */ /* 0x000fc600078e02c4 */
[----:B-1----:R-:W4:Y:S01]  /*a3c0*/  LDG.E.U16 R0, desc[UR4][R166.64] ;  /* 0x00000004a6007981 */ /* 0x002f22000c1e1500 */
[----:B------:R-:W-:-:S04]  /*a3d0*/  IMAD.WIDE R174, R4, 0x2, R10 ;  /* 0x0000000204ae7825 */ /* 0x000fc800078e020a */
[C---:B0-----:R-:W-:Y:S01]  /*a3e0*/  IMAD.WIDE R172, R4.reuse, 0x2, R8 ;  /* 0x0000000204ac7825 */ /* 0x041fe200078e0208 */
[----:B------:R0:W-:Y:S03]  /*a3f0*/  STL [R1+0x18], R190 ;  /* 0x000018be01007387 */ /* 0x0001e60000100800 */
[C---:B---3--:R-:W-:Y:S01]  /*a400*/  IMAD.WIDE R170, R4.reuse, 0x2, R194 ;  /* 0x0000000204aa7825 */ /* 0x048fe200078e02c2 */
[----:B------:R-:W3:Y:S04]  /*a410*/  LDL.64 R200, [R1+0x408] ;  /* 0x0004080001c87983 */ /* 0x000ee80000100a00 */
[----:B------:R-:W3:Y:S04]  /*a420*/  LDL.64 R198, [R1+0x400] ;  /* 0x0004000001c67983 */ /* 0x000ee80000100a00 */
[----:B------:R-:W3:Y:S04]  /*a430*/  LDL.64 R196, [R1+0x3f8] ;  /* 0x0003f80001c47983 */ /* 0x000ee80000100a00 */
[----:B------:R-:W3:Y:S04]  /*a440*/  LDL.64 R10, [R1+0x3f0] ;  /* 0x0003f000010a7983 */ /* 0x000ee80000100a00 */
[----:B------:R-:W3:Y:S04]  /*a450*/  LDL.64 R8, [R1+0x3e8] ;  /* 0x0003e80001087983 */ /* 0x000ee80000100a00 */
[----:B------:R-:W-:Y:S04]  /*a460*/  STL [R1+0xa4], R188 ;  /* 0x0000a4bc01007387 */ /* 0x000fe80000100800 */
[----:B------:R1:W-:Y:S04]  /*a470*/  STL [R1+0x14], R5 ;  /* 0x0000140501007387 */ /* 0x0003e80000100800 */
[----:B------:R1:W-:Y:S04]  /*a480*/  STL [R1+0x9c], R23 ;  /* 0x00009c1701007387 */ /* 0x0003e80000100800 */
[----:B0-----:R2:W3:Y:S04]  /*a490*/  LDG.E.U16 R190, desc[UR4][R176.64] ;  /* 0x00000004b0be7981 */ /* 0x0014e8000c1e1500 */
[----:B-1----:R0:W3:Y:S04]  /*a4a0*/  LDG.E.U16 R5, desc[UR4][R172.64] ;  /* 0x00000004ac057981 */ /* 0x0020e8000c1e1500 */
[----:B------:R-:W4:Y:S01]  /*a4b0*/  LDG.E.U16 R23, desc[UR4][R170.64] ;  /* 0x00000004aa177981 */ /* 0x000f22000c1e1500 */
[----:B--2---:R-:W-:-:S03]  /*a4c0*/  IMAD.WIDE R176, R4, 0x2, R186 ;  /* 0x0000000204b07825 */ /* 0x004fc600078e02ba */
[----:B------:R1:W2:Y:S01]  /*a4d0*/  LDG.E.U16 R188, desc[UR4][R174.64] ;  /* 0x00000004aebc7981 */ /* 0x0002a2000c1e1500 */
[----:B0-----:R-:W-:-:S03]  /*a4e0*/  IMAD.WIDE R172, R4, 0x2, R16 ;  /* 0x0000000204ac7825 */ /* 0x001fc600078e0210 */
[----:B------:R-:W3:Y:S04]  /*a4f0*/  LDG.E.U16 R17, desc[UR4][R176.64] ;  /* 0x00000004b0117981 */ /* 0x000ee8000c1e1500 */
[----:B------:R-:W-:Y:S01]  /*a500*/  STL [R1+0x10], R21 ;  /* 0x0000101501007387 */ /* 0x000fe20000100800 */
[----:B------:R-:W-:-:S03]  /*a510*/  IMAD.WIDE R166, R4, 0x2, R192 ;  /* 0x0000000204a67825 */ /* 0x000fc600078e02c0 */
[----:B----4-:R-:W-:Y:S04]  /*a520*/  STL [R1+0x52c], R23 ;  /* 0x00052c1701007387 */ /* 0x010fe80000100800 */
[----:B------:R0:W-:Y:S04]  /*a530*/  STL [R1+0x98], R3 ;  /* 0x0000980301007387 */ /* 0x0001e80000100800 */
[----:B------:R-:W4:Y:S04]  /*a540*/  LDL.64 R194, [R1+0x3e0] ;  /* 0x0003e00001c27983 */ /* 0x000f280000100a00 */
[----:B---3--:R-:W-:Y:S04]  /*a550*/  STL [R1+0x530], R17 ;  /* 0x0005301101007387 */ /* 0x008fe80000100800 */
[----:B0-----:R0:W3:Y:S01]  /*a560*/  LDG.E.U16 R3, desc[UR4][R166.64] ;  /* 0x00000004a6037981 */ /* 0x0010e2000c1e1500 */
[----:B-1----:R-:W-:-:S03]  /*a570*/  IMAD.WIDE R174, R4, 0x2, R184 ;  /* 0x0000000204ae7825 */ /* 0x002fc600078e02b8 */
[----:B------:R-:W2:Y:S01]  /*a580*/  LDL.64 R192, [R1+0x3d0] ;  /* 0x0003d00001c07983 */ /* 0x000ea20000100a00 */
[----:B------:R-:W-:-:S03]  /*a590*/  IMAD.WIDE R170, R4, 0x2, R12 ;  /* 0x0000000204aa7825 */ /* 0x000fc600078e020c */
[----:B------:R-:W-:Y:S01]  /*a5a0*/  STL [R1+0xc], R204 ;  /* 0x00000ccc01007387 */ /* 0x000fe20000100800 */
[----:B0-----:R-:W-:-:S03]  /*a5b0*/  IMAD.WIDE R166, R4, 0x2, R6 ;  /* 0x0000000204a67825 */ /* 0x001fc600078e0206 */
[----:B------:R-:W3:Y:S04]  /*a5c0*/  LDL.64 R186, [R1+0x3c8] ;  /* 0x0003c80001ba7983 */ /* 0x000ee80000100a00 */
[----:B------:R-:W-:Y:S04]  /*a5d0*/  STL [R1+0x94], R203 ;  /* 0x000094cb01007387 */ /* 0x000fe80000100800 */
[----:B------:R-:W3:Y:S04]  /*a5e0*/  LDL.64 R184, [R1+0x3c0] ;  /* 0x0003c00001b87983 */ /* 0x000ee80000100a00 */
[----:B------:R-:W3:Y:S04]  /*a5f0*/  LDG.E.U16 R13, desc[UR4][R172.64] ;  /* 0x00000004ac0d7981 */ /* 0x000ee8000c1e1500 */
[----:B------:R-:W-:Y:S04]  /*a600*/  STL [R1+0x8], R202 ;  /* 0x000008ca01007387 */ /* 0x000fe80000100800 */
[----:B------:R0:W3:Y:S04]  /*a610*/  LDG.E.U16 R249, desc[UR4][R166.64] ;  /* 0x00000004a6f97981 */ /* 0x0000e8000c1e1500 */
[----:B------:R-:W3:Y:S01]  /*a620*/  LDL.64 R6, [R1+0x3b8] ;  /* 0x0003b80001067983 */ /* 0x000ee20000100a00 */
[----:B------:R-:W-:-:S03]  /*a630*/  IMAD.WIDE R176, R4, 0x2, R200 ;  /* 0x0000000204b07825 */ /* 0x000fc600078e02c8 */
[----:B------:R1:W-:Y:S04]  /*a640*/  STL [R1+0x90], R18 ;  /* 0x0000901201007387 */ /* 0x0003e80000100800 */
[----:B------:R1:W3:Y:S04]  /*a650*/  LDG.E.U16 R21, desc[UR4][R174.64] ;  /* 0x00000004ae157981 */ /* 0x0002e8000c1e1500 */
[----:B------:R1:W-:Y:S01]  /*a660*/  STL [R1+0x4], R0 ;  /* 0x0000040001007387 */ /* 0x0003e20000100800 */
[----:B0-----:R-:W-:-:S03]  /*a670*/  IMAD.WIDE R166, R4, 0x2, R8 ;  /* 0x0000000204a67825 */ /* 0x001fc600078e0208 */
[----:B-1----:R-:W3:Y:S01]  /*a680*/  LDG.E.U16 R18, desc[UR4][R176.64] ;  /* 0x00000004b0127981 */ /* 0x002ee2000c1e1500 */
[----:B------:R-:W-:-:S03]  /*a690*/  IMAD.WIDE R174, R4, 0x2, R198 ;  /* 0x0000000204ae7825 */ /* 0x000fc600078e02c6 */
[----:B------:R0:W3:Y:S04]  /*a6a0*/  LDG.E.U16 R0, desc[UR4][R170.64] ;  /* 0x00000004aa007981 */ /* 0x0000e8000c1e1500 */
[----:B------:R2:W3:Y:S01]  /*a6b0*/  LDG.E.U16 R247, desc[UR4][R174.64] ;  /* 0x00000004aef77981 */ /* 0x0004e2000c1e1500 */
[----:B0-----:R-:W-:-:S05]  /*a6c0*/  IMAD.WIDE R170, R4, 0x2, R10 ;  /* 0x0000000204aa7825 */ /* 0x001fca00078e020a */
[----:B------:R-:W3:Y:S01]  /*a6d0*/  LDG.E.U16 R9, desc[UR4][R170.64] ;  /* 0x00000004aa097981 */ /* 0x000ee2000c1e1500 */
[----:B----4-:R-:W-:-:S05]  /*a6e0*/  IMAD.WIDE R176, R4, 0x2, R194 ;  /* 0x0000000204b07825 */ /* 0x010fca00078e02c2 */
[----:B------:R-:W4:Y:S01]  /*a6f0*/  LDG.E.U16 R245, desc[UR4][R176.64] ;  /* 0x00000004b0f57981 */ /* 0x000f22000c1e1500 */
[----:B------:R-:W-:-:S04]  /*a700*/  IMAD.WIDE R172, R4, 0x2, R196 ;  /* 0x0000000204ac7825 */ /* 0x000fc800078e02c4 */
[C---:B--2---:R-:W-:Y:S01]  /*a710*/  IMAD.WIDE R174, R4.reuse, 0x2, R192 ;  /* 0x0000000204ae7825 */ /* 0x044fe200078e02c0 */
[----:B---3--:R0:W-:Y:S04]  /*a720*/  STL [R1+0x534], R13 ;  /* 0x0005340d01007387 */ /* 0x0081e80000100800 */
[----:B------:R-:W-:Y:S04]  /*a730*/  STL [R1+0x538], R249 ;  /* 0x000538f901007387 */ /* 0x000fe80000100800 */
[----:B------:R-:W2:Y:S04]  /*a740*/  LDL.64 R206, [R1+0x3b0] ;  /* 0x0003b00001ce7983 */ /* 0x000ea80000100a00 */
[----:B------:R-:W-:Y:S04]  /*a750*/  STL [R1+0x8c], R190 ;  /* 0x00008cbe01007387 */ /* 0x000fe80000100800 */
[----:B------:R-:W3:Y:S04]  /*a760*/  LDL.64 R204, [R1+0x3a8] ;  /* 0x0003a80001cc7983 */ /* 0x000ee80000100a00 */
[----:B------:R-:W-:Y:S04]  /*a770*/  STL [R1], R188 ;  /* 0x000000bc01007387 */ /* 0x000fe80000100800 */
[----:B------:R-:W2:Y:S04]  /*a780*/  LDL.64 R202, [R1+0x3a0] ;  /* 0x0003a00001ca7983 */ /* 0x000ea80000100a00 */
[----:B------:R1:W-:Y:S04]  /*a790*/  STL [R1+0x88], R5 ;  /* 0x0000880501007387 */ /* 0x0003e80000100800 */
[----:B------:R-:W2:Y:S04]  /*a7a0*/  LDL.64 R16, [R1+0x398] ;  /* 0x0003980001107983 */ /* 0x000ea80000100a00 */
[----:B0-----:R-:W2:Y:S04]  /*a7b0*/  LDL.64 R12, [R1+0x390] ;  /* 0x00039000010c7983 */ /* 0x001ea80000100a00 */
[----:B------:R0:W-:Y:S04]  /*a7c0*/  STL [R1+0x84], R3 ;  /* 0x0000840301007387 */ /* 0x0001e80000100800 */
[----:B------:R-:W-:Y:S04]  /*a7d0*/  STL [R1+0x53c], R247 ;  /* 0x00053cf701007387 */ /* 0x000fe80000100800 */
[----:B------:R-:W-:Y:S04]  /*a7e0*/  STL [R1+0x540], R9 ;  /* 0x0005400901007387 */ /* 0x000fe80000100800 */
[----:B------:R-:W2:Y:S04]  /*a7f0*/  LDL.64 R200, [R1+0x388] ;  /* 0x0003880001c87983 */ /* 0x000ea80000100a00 */
[----:B------:R-:W2:Y:S04]  /*a800*/  LDL.64 R10, [R1+0x380] ;  /* 0x00038000010a7983 */ /* 0x000ea80000100a00 */
[----:B------:R-:W2:Y:S04]  /*a810*/  LDL.64 R198, [R1+0x378] ;  /* 0x0003780001c67983 */ /* 0x000ea80000100a00 */
[----:B------:R-:W-:Y:S04]  /*a820*/  STL [R1+0x80], R21 ;  /* 0x0000801501007387 */ /* 0x000fe80000100800 */
[----:B-1----:R1:W2:Y:S04]  /*a830*/  LDG.E.U16 R5, desc[UR4][R172.64] ;  /* 0x00000004ac057981 */ /* 0x0022a8000c1e1500 */
[----:B------:R-:W2:Y:S04]  /*a840*/  LDL.64 R192, [R1+0x368] ;  /* 0x0003680001c07983 */ /* 0x000ea80000100a00 */
[----:B------:R-:W2:Y:S01]  /*a850*/  LDL.64 R194, [R1+0x370] ;  /* 0x0003700001c27983 */ /* 0x000ea20000100a00 */
[----:B------:R-:W-:-:S03]  /*a860*/  IMAD.WIDE R170, R4, 0x2, R184 ;  /* 0x0000000204aa7825 */ /* 0x000fc600078e02b8 */
[----:B------:R0:W-:Y:S01]  /*a870*/  STL [R1+0x7c], R0 ;  /* 0x00007c0001007387 */ /* 0x0001e20000100800 */
[----:B-1----:R-:W-:-:S03]  /*a880*/  IMAD.WIDE R172, R4, 0x2, R186 ;  /* 0x0000000204ac7825 */ /* 0x002fc600078e02ba */
[----:B0-----:R0:W2:Y:S04]  /*a890*/  LDG.E.U16 R3, desc[UR4][R166.64] ;  /* 0x00000004a6037981 */ /* 0x0010a8000c1e1500 */
[----:B------:R-:W2:Y:S04]  /*a8a0*/  LDG.E.U16 R23, desc[UR4][R170.64] ;  /* 0x00000004aa177981 */ /* 0x000ea8000c1e1500 */
[----:B------:R3:W2:Y:S01]  /*a8b0*/  LDG.E.U16 R0, desc[UR4][R174.64] ;  /* 0x00000004ae007981 */ /* 0x0006a2000c1e1500 */
[----:B0-----:R-:W-:-:S03]  /*a8c0*/  IMAD.WIDE R166, R4, 0x2, R6 ;  /* 0x0000000204a67825 */ /* 0x001fc600078e0206 */
[----:B------:R2:W2:Y:S04]  /*a8d0*/  LDG.E.U16 R243, desc[UR4][R172.64] ;  /* 0x00000004acf37981 */ /* 0x0004a8000c1e1500 */
[----:B------:R0:W2:Y:S04]  /*a8e0*/  LDG.E.U16 R242, desc[UR4][R166.64] ;  /* 0x00000004a6f27981 */ /* 0x0000a8000c1e1500 */
[----:B----4-:R-:W-:Y:S04]  /*a8f0*/  STL [R1+0x544], R245 ;  /* 0x000544f501007387 */ /* 0x010fe80000100800 */
[----:B------:R-:W4:Y:S04]  /*a900*/  LDL.64 R196, [R1+0x360] ;  /* 0x0003600001c47983 */ /* 0x000f280000100a00 */
[----:B------:R-:W4:Y:S04]  /*a910*/  LDL.64 R186, [R1+0x358] ;  /* 0x0003580001ba7983 */ /* 0x000f280000100a00 */
[----:B------:R-:W4:Y:S04]  /*a920*/  LDL.64 R184, [R1+0x350] ;  /* 0x0003500001b87983 */ /* 0x000f280000100a00 */
[----:B------:R-:W4:Y:S04]  /*a930*/  LDL.64 R8, [R1+0x348] ;  /* 0x0003480001087983 */ /* 0x000f280000100a00 */
[----:B------:R1:W-:Y:S04]  /*a940*/  STL [R1+0x78], R18 ;  /* 0x0000781201007387 */ /* 0x0003e80000100800 */
[----:B------:R-:W4:Y:S01]  /*a950*/  LDL.64 R6, [R1+0x340] ;  /* 0x0003400001067983 */ /* 0x000f220000100a00 */
[----:B---3--:R-:W-:-:S04]  /*a960*/  IMAD.WIDE R174, R4, 0x2, R204 ;  /* 0x0000000204ae7825 */ /* 0x008fc800078e02cc */
[----:B--2---:R-:W-:-:S04]  /*a970*/  IMAD.WIDE R172, R4, 0x2, R202 ;  /* 0x0000000204ac7825 */ /* 0x004fc800078e02ca */
[----:B------:R-:W-:-:S04]  /*a980*/  IMAD.WIDE R170, R4, 0x2, R16 ;  /* 0x0000000204aa7825 */ /* 0x000fc800078e0210 */
[C---:B0-----:R-:W-:Y:S01]  /*a990*/  IMAD.WIDE R166, R4.reuse, 0x2, R12 ;  /* 0x0000000204a67825 */ /* 0x041fe200078e020c */
[----:B------:R-:W2:Y:S04]  /*a9a0*/  LDG.E.U16 R16, desc[UR4][R170.64] ;  /* 0x00000004aa107981 */ /* 0x000ea8000c1e1500 */
[----:B------:R0:W3:Y:S01]  /*a9b0*/  LDG.E.U16 R12, desc[UR4][R174.64] ;  /* 0x00000004ae0c7981 */ /* 0x0000e2000c1e1500 */
[----:B------:R-:W-:-:S03]  /*a9c0*/  IMAD.WIDE R176, R4, 0x2, R206 ;  /* 0x0000000204b07825 */ /* 0x000fc600078e02ce */
[----:B------:R1:W2:Y:S04]  /*a9d0*/  LDG.E.U16 R13, desc[UR4][R172.64] ;  /* 0x00000004ac0d7981 */ /* 0x0002a8000c1e1500 */
[----:B------:R-:W3:Y:S01]  /*a9e0*/  LDG.E.U16 R17, desc[UR4][R176.64] ;  /* 0x00000004b0117981 */ /* 0x000ee2000c1e1500 */
[----:B0-----:R-:W-:-:S04]  /*a9f0*/  IMAD.WIDE R174, R4, 0x2, R198 ;  /* 0x0000000204ae7825 */ /* 0x001fc800078e02c6 */
[C---:B-1----:R-:W-:Y:S01]  /*aa00*/  IMAD.WIDE R172, R4.reuse, 0x2, R10 ;  /* 0x0000000204ac7825 */ /* 0x042fe200078e020a */
[----:B------:R-:W2:Y:S04]  /*aa10*/  LDG.E.U16 R18, desc[UR4][R174.64] ;  /* 0x00000004ae127981 */ /* 0x000ea8000c1e1500 */
[----:B------:R0:W-:Y:S01]  /*aa20*/  STL [R1+0x74], R5 ;  /* 0x0000740501007387 */ /* 0x0001e20000100800 */
[----:B------:R-:W-:-:S05]  /*aa30*/  IMAD.WIDE R170, R4, 0x2, R192 ;  /* 0x0000000204aa7825 */ /* 0x000fca00078e02c0 */
[----:B------:R-:W2:Y:S04]  /*aa40*/  LDG.E.U16 R241, desc[UR4][R170.64] ;  /* 0x00000004aaf17981 */ /* 0x000ea8000c1e1500 */
[----:B0-----:R0:W2:Y:S04]  /*aa50*/  LDG.E.U16 R5, desc[UR4][R166.64] ;  /* 0x00000004a6057981 */ /* 0x0010a8000c1e1500 */
[----:B------:R1:W-:Y:S04]  /*aa60*/  STL [R1+0x70], R3 ;  /* 0x0000700301007387 */ /* 0x0003e80000100800 */
[----:B------:R-:W2:Y:S01]  /*aa70*/  LDL.64 R10, [R1+0x338] ;  /* 0x00033800010a7983 */ /* 0x000ea20000100a00 */
[----:B0-----:R-:W-:-:S03]  /*aa80*/  IMAD.WIDE R166, R4, 0x2, R194 ;  /* 0x0000000204a67825 */ /* 0x001fc600078e02c2 */
[----:B------:R-:W2:Y:S04]  /*aa90*/  LDL.64 R206, [R1+0x330] ;  /* 0x0003300001ce7983 */ /* 0x000ea80000100a00 */
[----:B------:R-:W2:Y:S04]  /*aaa0*/  LDL.64 R204, [R1+0x328] ;  /* 0x0003280001cc7983 */ /* 0x000ea80000100a00 */
[----:B------:R-:W2:Y:S04]  /*aab0*/  LDL.64 R194, [R1+0x320] ;  /* 0x0003200001c27983 */ /* 0x000ea80000100a00 */
[----:B------:R-:W2:Y:S04]  /*aac0*/  LDL.64 R192, [R1+0x318] ;  /* 0x0003180001c07983 */ /* 0x000ea80000100a00 */
[----:B------:R0:W-:Y:S04]  /*aad0*/  STL [R1+0x6c], R0 ;  /* 0x00006c0001007387 */ /* 0x0001e80000100800 */
[----:B-1----:R1:W2:Y:S04]  /*aae0*/  LDG.E.U16 R3, desc[UR4][R172.64] ;  /* 0x00000004ac037981 */ /* 0x0022a8000c1e1500 */
[----:B0-----:R0:W2:Y:S01]  /*aaf0*/  LDG.E.U16 R0, desc[UR4][R166.64] ;  /* 0x00000004a6007981 */ /* 0x0010a2000c1e1500 */
[----:B----4-:R-:W-:-:S04]  /*ab00*/  IMAD.WIDE R174, R4, 0x2, R196 ;  /* 0x0000000204ae7825 */ /* 0x010fc800078e02c4 */
[----:B------:R-:W-:-:S04]  /*ab10*/  IMAD.WIDE R170, R4, 0x2, R184 ;  /* 0x0000000204aa7825 */ /* 0x000fc800078e02b8 */
[----:B-1----:R-:W-:-:S04]  /*ab20*/  IMAD.WIDE R172, R4, 0x2, R8 ;  /* 0x0000000204ac7825 */ /* 0x002fc800078e0208 */
[C---:B------:R-:W-:Y:S01]  /*ab30*/  IMAD.WIDE R176, R4.reuse, 0x2, R200 ;  /* 0x0000000204b07825 */ /* 0x040fe200078e02c8 */
[----:B------:R-:W-:Y:S03]  /*ab40*/  STL [R1+0x68], R23 ;  /* 0x0000681701007387 */ /* 0x000fe60000100800 */
[C---:B0-----:R-:W-:Y:S01]  /*ab50*/  IMAD.WIDE R166, R4.reuse, 0x2, R6 ;  /* 0x0000000204a67825 */ /* 0x041fe200078e0206 */
[----:B------:R0:W4:Y:S04]  /*ab60*/  LDG.E.U16 R21, desc[UR4][R176.64] ;  /* 0x00000004b0157981 */ /* 0x000128000c1e1500 */
[----:B------:R-:W4:Y:S04]  /*ab70*/  LDG.E.U16 R7, desc[UR4][R174.64] ;  /* 0x00000004ae077981 */ /* 0x000f28000c1e1500 */
[----:B------:R-:W4:Y:S04]  /*ab80*/  LDG.E.U16 R6, desc[UR4][R170.64] ;  /* 0x00000004aa067981 */ /* 0x000f28000c1e1500 */
[----:B------:R-:W4:Y:S01]  /*ab90*/  LDG.E.U16 R8, desc[UR4][R166.64] ;  /* 0x00000004a6087981 */ /* 0x000f22000c1e1500 */
[----:B0-----:R-:W-:-:S03]  /*aba0*/  IMAD.WIDE R176, R4, 0x2, R186 ;  /* 0x0000000204b07825 */ /* 0x001fc600078e02ba */
[----:B------:R-:W4:Y:S04]  /*abb0*/  LDL.64 R202, [R1+0x310] ;  /* 0x0003100001ca7983 */ /* 0x000f280000100a00 */
[----:B------:R-:W4:Y:S04]  /*abc0*/  LDL.64 R200, [R1+0x308] ;  /* 0x0003080001c87983 */ /* 0x000f280000100a00 */
[----:B------:R-:W4:Y:S04]  /*abd0*/  LDL.64 R198, [R1+0x300] ;  /* 0x0003000001c67983 */ /* 0x000f280000100a00 */
[----:B------:R-:W4:Y:S04]  /*abe0*/  LDL.64 R186, [R1+0x2f8] ;  /* 0x0002f80001ba7983 */ /* 0x000f280000100a00 */
[----:B------:R-:W4:Y:S04]  /*abf0*/  LDL.64 R184, [R1+0x2f0] ;  /* 0x0002f00001b87983 */ /* 0x000f280000100a00 */
[----:B------:R2:W4:Y:S04]  /*ac00*/  LDG.E.U16 R239, desc[UR4][R176.64] ;  /* 0x00000004b0ef7981 */ /* 0x000528000c1e1500 */
[----:B------:R0:W4:Y:S04]  /*ac10*/  LDG.E.U16 R237, desc[UR4][R172.64] ;  /* 0x00000004aced7981 */ /* 0x000128000c1e1500 */
[----:B---3--:R-:W-:Y:S01]  /*ac20*/  STL [R1+0x64], R17 ;  /* 0x0000641101007387 */ /* 0x008fe20000100800 */
[----:B--2---:R-:W-:-:S04]  /*ac30*/  IMAD.WIDE R176, R4, 0x2, R10 ;  /* 0x0000000204b07825 */ /* 0x004fc800078e020a */
[C---:B------:R-:W-:Y:S01]  /*ac40*/  IMAD.WIDE R170, R4.reuse, 0x2, R204 ;  /* 0x0000000204aa7825 */ /* 0x040fe200078e02cc */
[----:B------:R-:W2:Y:S03]  /*ac50*/  LDG.E.U16 R235, desc[UR4][R176.64] ;  /* 0x00000004b0eb7981 */ /* 0x000ea6000c1e1500 */
[C---:B------:R-:W-:Y:S01]  /*ac60*/  IMAD.WIDE R174, R4.reuse, 0x2, R192 ;  /* 0x0000000204ae7825 */ /* 0x040fe200078e02c0 */
[----:B------:R-:W3:Y:S04]  /*ac70*/  LDG.E.U16 R9, desc[UR4][R170.64] ;  /* 0x00000004aa097981 */ /* 0x000ee8000c1e1500 */
[----:B----4-:R-:W-:Y:S04]  /*ac80*/  STL [R1+0x500], R7 ;  /* 0x0005000701007387 */ /* 0x010fe80000100800 */
[----:B------:R-:W-:Y:S04]  /*ac90*/  STL [R1+0x60], R13 ;  /* 0x0000600d01007387 */ /* 0x000fe80000100800 */
[----:B------:R-:W-:Y:S04]  /*aca0*/  STL [R1+0x504], R6 ;  /* 0x0005040601007387 */ /* 0x000fe80000100800 */
[----:B------:R-:W-:Y:S04]  /*acb0*/  STL [R1+0x5c], R5 ;  /* 0x00005c0501007387 */ /* 0x000fe80000100800 */
[----:B------:R1:W-:Y:S04]  /*acc0*/  STL [R1+0x508], R8 ;  /* 0x0005080801007387 */ /* 0x0003e80000100800 */
[----:B------:R-:W4:Y:S04]  /*acd0*/  LDL.64 R10, [R1+0x2e0] ;  /* 0x0002e000010a7983 */ /* 0x000f280000100a00 */
[----:B------:R-:W2:Y:S04]  /*ace0*/  LDL.64 R196, [R1+0x2e8] ;  /* 0x0002e80001c47983 */ /* 0x000ea80000100a00 */
[----:B------:R-:W3:Y:S04]  /*acf0*/  LDL.64 R214, [R1+0x2d8] ;  /* 0x0002d80001d67983 */ /* 0x000ee80000100a00 */
[----:B------:R-:W2:Y:S04]  /*ad00*/  LDL.64 R212, [R1+0x2d0] ;  /* 0x0002d00001d47983 */ /* 0x000ea80000100a00 */
[----:B------:R-:W-:Y:S04]  /*ad10*/  STL [R1+0x58], R3 ;  /* 0x0000580301007387 */ /* 0x000fe80000100800 */
[----:B------:R-:W3:Y:S01]  /*ad20*/  LDL.64 R210, [R1+0x2c8] ;  /* 0x0002c80001d27983 */ /* 0x000ee20000100a00 */
[----:B0-----:R-:W-:-:S03]  /*ad30*/  IMAD.WIDE R172, R4, 0x2, R194 ;  /* 0x0000000204ac7825 */ /* 0x001fc600078e02c2 */
[----:B-1----:R0:W3:Y:S04]  /*ad40*/  LDG.E.U16 R8, desc[UR4][R174.64] ;  /* 0x00000004ae087981 */ /* 0x0020e8000c1e1500 */
[----:B------:R1:W-:Y:S04]  /*ad50*/  STL [R1+0x54], R0 ;  /* 0x0000540001007387 */ /* 0x0003e80000100800 */
[----:B------:R-:W3:Y:S01]  /*ad60*/  LDL.64 R194, [R1+0x2a8] ;  /* 0x0002a80001c27983 */ /* 0x000ee20000100a00 */
[----:B0-----:R-:W-:-:S03]  /*ad70*/  IMAD.WIDE R174, R4, 0x2, R186 ;  /* 0x0000000204ae7825 */ /* 0x001fc600078e02ba */
[----:B------:R-:W3:Y:S04]  /*ad80*/  LDL.64 R192, [R1+0x2a0] ;  /* 0x0002a00001c07983 */ /* 0x000ee80000100a00 */
[----:B------:R-:W3:Y:S04]  /*ad90*/  LDL.64 R204, [R1+0x2b0] ;  /* 0x0002b00001cc7983 */ /* 0x000ee80000100a00 */
[----:B------:R4:W3:Y:S01]  /*ada0*/  LDG.E.U16 R7, desc[UR4][R174.64] ;  /* 0x00000004ae077981 */ /* 0x0008e2000c1e1500 */
[----:B------:R-:W-:-:S03]  /*adb0*/  IMAD.WIDE R166, R4, 0x2, R206 ;  /* 0x0000000204a67825 */ /* 0x000fc600078e02ce */
[----:B------:R-:W3:Y:S01]  /*adc0*/  LDL.64 R206, [R1+0x2b8] ;  /* 0x0002b80001ce7983 */ /* 0x000ee20000100a00 */
[----:B------:R-:W-:-:S03]  /*add0*/  IMAD.WIDE R170, R4, 0x2, R200 ;  /* 0x0000000204aa7825 */ /* 0x000fc600078e02c8 */
[----:B-1----:R0:W3:Y:S04]  /*ade0*/  LDG.E.U16 R0, desc[UR4][R166.64] ;  /* 0x00000004a6007981 */ /* 0x0020e8000c1e1500 */
[----:B------:R-:W3:Y:S04]  /*adf0*/  LDL.64 R208, [R1+0x2c0] ;  /* 0x0002c00001d07983 */ /* 0x000ee80000100a00 */
[----:B------:R1:W3:Y:S01]  /*ae00*/  LDG.E.U16 R5, desc[UR4][R172.64] ;  /* 0x00000004ac057981 */ /* 0x0002e2000c1e1500 */
[----:B----4-:R-:W-:-:S03]  /*ae10*/  IMAD.WIDE R174, R4, 0x2, R10 ;  /* 0x0000000204ae7825 */ /* 0x010fc600078e020a */
[----:B------:R2:W4:Y:S04]  /*ae20*/  LDG.E.U16 R6, desc[UR4][R170.64] ;  /* 0x00000004aa067981 */ /* 0x000528000c1e1500 */
[----:B------:R-:W4:Y:S01]  /*ae30*/  LDL.64 R10, [R1+0x278] ;  /* 0x00027800010a7983 */ /* 0x000f220000100a00 */
[----:B0-----:R-:W-:-:S03]  /*ae40*/  IMAD.WIDE R166, R4, 0x2, R202 ;  /* 0x0000000204a67825 */ /* 0x001fc600078e02ca */
[----:B------:R-:W4:Y:S01]  /*ae50*/  LDL.64 R200, [R1+0x290] ;  /* 0x0002900001c87983 */ /* 0x000f220000100a00 */
[----:B-1----:R-:W-:-:S03]  /*ae60*/  IMAD.WIDE R172, R4, 0x2, R198 ;  /* 0x0000000204ac7825 */ /* 0x002fc600078e02c6 */
[----:B------:R3:W4:Y:S01]  /*ae70*/  LDG.E.U16 R186, desc[UR4][R166.64] ;  /* 0x00000004a6ba7981 */ /* 0x000722000c1e1500 */
[----:B--2---:R-:W-:-:S03]  /*ae80*/  IMAD.WIDE R170, R4, 0x2, R212 ;  /* 0x0000000204aa7825 */ /* 0x004fc600078e02d4 */
[----:B------:R-:W2:Y:S04]  /*ae90*/  LDL.64 R198, [R1+0x288] ;  /* 0x0002880001c67983 */ /* 0x000ea80000100a00 */
[----:B------:R-:W2:Y:S01]  /*aea0*/  LDL.64 R202, [R1+0x298] ;  /* 0x0002980001ca7983 */ /* 0x000ea20000100a00 */
[----:B---3--:R-:W-:-:S03]  /*aeb0*/  IMAD.WIDE R166, R4, 0x2, R210 ;  /* 0x0000000204a67825 */ /* 0x008fc600078e02d2 */
[----:B------:R0:W3:Y:S04]  /*aec0*/  LDG.E.U16 R187, desc[UR4][R172.64] ;  /* 0x00000004acbb7981 */ /* 0x0000e8000c1e1500 */
[----:B------:R1:W3:Y:S04]  /*aed0*/  LDG.E.U16 R231, desc[UR4][R170.64] ;  /* 0x00000004aae77981 */ /* 0x0002e8000c1e1500 */
[----:B------:R1:W3:Y:S01]  /*aee0*/  LDG.E.U16 R229, desc[UR4][R166.64] ;  /* 0x00000004a6e57981 */ /* 0x0002e2000c1e1500 */
[----:B0-----:R-:W-:-:S03]  /*aef0*/  IMAD.WIDE R172, R4, 0x2, R196 ;  /* 0x0000000204ac7825 */ /* 0x001fc600078e02c4 */
[----:B------:R-:W3:Y:S01]  /*af00*/  LDL.64 R196, [R1+0x280] ;  /* 0x0002800001c47983 */ /* 0x000ee20000100a00 */
[----:B-1----:R-:W-:-:S03]  /*af10*/  IMAD.WIDE R170, R4, 0x2, R194 ;  /* 0x0000000204aa7825 */ /* 0x002fc600078e02c2 */
[----:B------:R0:W-:Y:S01]  /*af20*/  STL [R1+0x3c], R9 ;  /* 0x00003c0901007387 */ /* 0x0001e20000100800 */
[----:B------:R-:W-:-:S03]  /*af30*/  IMAD.WIDE R166, R4, 0x2, R192 ;  /* 0x0000000204a67825 */ /* 0x000fc600078e02c0 */
[----:B------:R-:W3:Y:S04]  /*af40*/  LDL.64 R194, [R1+0x268] ;  /* 0x0002680001c27983 */ /* 0x000ee80000100a00 */
[----:B------:R-:W3:Y:S04]  /*af50*/  LDL.64 R192, [R1+0x260] ;  /* 0x0002600001c07983 */ /* 0x000ee80000100a00 */
[----:B------:R1:W3:Y:S04]  /*af60*/  LDG.E.U16 R3, desc[UR4][R172.64] ;  /* 0x00000004ac037981 */ /* 0x0002e8000c1e1500 */
[----:B------:R4:W3:Y:S01]  /*af70*/  LDG.E.U16 R219, desc[UR4][R166.64] ;  /* 0x00000004a6db7981 */ /* 0x0008e2000c1e1500 */
[----:B------:R-:W-:-:S03]  /*af80*/  IMAD.WIDE R176, R4, 0x2, R184 ;  /* 0x0000000204b07825 */ /* 0x000fc600078e02b8 */
[----:B------:R-:W3:Y:S01]  /*af90*/  LDG.E.U16 R185, desc[UR4][R174.64] ;  /* 0x00000004aeb97981 */ /* 0x000ee2000c1e1500 */
[----:B-1----:R-:W-:-:S03]  /*afa0*/  IMAD.WIDE R172, R4, 0x2, R204 ;  /* 0x0000000204ac7825 */ /* 0x002fc600078e02cc */
[----:B------:R-:W3:Y:S04]  /*afb0*/  LDL.64 R204, [R1+0x270] ;  /* 0x0002700001cc7983 */ /* 0x000ee80000100a00 */
[----:B------:R1:W3:Y:S04]  /*afc0*/  LDG.E.U16 R184, desc[UR4][R176.64] ;  /* 0x00000004b0b87981 */ /* 0x0002e8000c1e1500 */
[----:B------:R-:W3:Y:S04]  /*afd0*/  LDG.E.U16 R221, desc[UR4][R170.64] ;  /* 0x00000004aadd7981 */ /* 0x000ee8000c1e1500 */
[----:B------:R-:W3:Y:S04]  /*afe0*/  LDL.64 R244, [R1+0x200] ;  /* 0x0002000001f47983 */ /* 0x000ee80000100a00 */
[----:B------:R-:W3:Y:S04]  /*aff0*/  LDL.64 R248, [R1+0x210] ;  /* 0x0002100001f87983 */ /* 0x000ee80000100a00 */
[----:B------:R-:W3:Y:S04]  /*b000*/  LDL.64 R250, [R1+0x218] ;  /* 0x0002180001fa7983 */ /* 0x000ee80000100a00 */
[----:B------:R-:W3:Y:S01]  /*b010*/  LDL.64 R246, [R1+0x208] ;  /* 0x0002080001f67983 */ /* 0x000ee20000100a00 */
[----:B----4-:R-:W-:-:S03]  /*b020*/  IMAD.WIDE R166, R4, 0x2, R10 ;  /* 0x0000000204a67825 */ /* 0x010fc600078e020a */
[----:B------:R2:W4:Y:S04]  /*b030*/  LDG.E.U16 R223, desc[UR4][R172.64] ;  /* 0x00000004acdf7981 */ /* 0x000528000c1e1500 */
[----:B------:R-:W4:Y:S01]  /*b040*/  LDL.64 R10, [R1+0x238] ;  /* 0x00023800010a7983 */ /* 0x000f220000100a00 */
[----:B-1----:R-:W-:-:S04]  /*b050*/  IMAD.WIDE R176, R4, 0x2, R214 ;  /* 0x0000000204b07825 */ /* 0x002fc800078e02d6 */
[C---:B------:R-:W-:Y:S01]  /*b060*/  IMAD.WIDE R174, R4.reuse, 0x2, R206 ;  /* 0x0000000204ae7825 */ /* 0x040fe200078e02ce */
[----:B------:R1:W4:Y:S03]  /*b070*/  LDG.E.U16 R233, desc[UR4][R176.64] ;  /* 0x00000004b0e97981 */ /* 0x000326000c1e1500 */
[C---:B--2---:R-:W-:Y:S01]  /*b080*/  IMAD.WIDE R172, R4.reuse, 0x2, R198 ;  /* 0x0000000204ac7825 */ /* 0x044fe200078e02c6 */
[----:B------:R2:W4:Y:S04]  /*b090*/  LDG.E.U16 R225, desc[UR4][R174.64] ;  /* 0x00000004aee17981 */ /* 0x000528000c1e1500 */
[----:B------:R-:W4:Y:S01]  /*b0a0*/  LDG.E.U16 R213, desc[UR4][R172.64] ;  /* 0x00000004acd57981 */ /* 0x000f22000c1e1500 */
[----:B-1----:R-:W-:-:S03]  /*b0b0*/  IMAD.WIDE R176, R4, 0x2, R208 ;  /* 0x0000000204b07825 */ /* 0x002fc600078e02d0 */
[----:B------:R-:W4:Y:S01]  /*b0c0*/  LDL.64 R198, [R1+0x248] ;  /* 0x0002480001c67983 */ /* 0x000f220000100a00 */
[----:B--2---:R-:W-:-:S03]  /*b0d0*/  IMAD.WIDE R174, R4, 0x2, R200 ;  /* 0x0000000204ae7825 */ /* 0x004fc600078e02c8 */
[----:B------:R1:W2:Y:S04]  /*b0e0*/  LDG.E.U16 R227, desc[UR4][R176.64] ;  /* 0x00000004b0e37981 */ /* 0x0002a8000c1e1500 */
[----:B------:R-:W2:Y:S01]  /*b0f0*/  LDL.64 R200, [R1+0x250] ;  /* 0x0002500001c87983 */ /* 0x000ea20000100a00 */
[----:B---3--:R-:W-:-:S03]  /*b100*/  IMAD.WIDE R170, R4, 0x2, R196 ;  /* 0x0000000204aa7825 */ /* 0x008fc600078e02c4 */
[----:B------:R3:W2:Y:S01]  /*b110*/  LDG.E.U16 R215, desc[UR4][R174.64] ;  /* 0x00000004aed77981 */ /* 0x0006a2000c1e1500 */
[----:B-1----:R-:W-:-:S03]  /*b120*/  IMAD.WIDE R176, R4, 0x2, R202 ;  /* 0x0000000204b07825 */ /* 0x002fc600078e02ca */
[----:B------:R-:W2:Y:S04]  /*b130*/  LDL.64 R202, [R1+0x258] ;  /* 0x0002580001ca7983 */ /* 0x000ea80000100a00 */
[----:B------:R-:W2:Y:S01]  /*b140*/  LDL.64 R196, [R1+0x240] ;  /* 0x0002400001c47983 */ /* 0x000ea20000100a00 */
[----:B------:R-:W-:-:S03]  /*b150*/  IMAD.WIDE R172, R4, 0x2, R192 ;  /* 0x0000000204ac7825 */ /* 0x000fc600078e02c0 */
[----:B------:R-:W2:Y:S01]  /*b160*/  LDL.64 R192, [R1+0x228] ;  /* 0x0002280001c07983 */ /* 0x000ea20000100a00 */
[----:B---3--:R-:W-:-:S03]  /*b170*/  IMAD.WIDE R174, R4, 0x2, R194 ;  /* 0x0000000204ae7825 */ /* 0x008fc600078e02c2 */
[----:B------:R-:W3:Y:S04]  /*b180*/  LDL.64 R194, [R1+0x230] ;  /* 0x0002300001c27983 */ /* 0x000ee80000100a00 */
[----:B------:R1:W3:Y:S04]  /*b190*/  LDG.E.U16 R217, desc[UR4][R176.64] ;  /* 0x00000004b0d97981 */ /* 0x0002e8000c1e1500 */
[----:B------:R-:W3:Y:S04]  /*b1a0*/  LDG.E.U16 R209, desc[UR4][R166.64] ;  /* 0x00000004a6d17981 */ /* 0x000ee8000c1e1500 */
[----:B------:R-:W3:Y:S01]  /*b1b0*/  LDG.E.U16 R211, desc[UR4][R170.64] ;  /* 0x00000004aad37981 */ /* 0x000ee2000c1e1500 */
[----:B-1----:R-:W-:-:S03]  /*b1c0*/  IMAD.WIDE R176, R4, 0x2, R204 ;  /* 0x0000000204b07825 */ /* 0x002fc600078e02cc */
[----:B------:R4:W3:Y:S04]  /*b1d0*/  LDG.E.U16 R205, desc[UR4][R174.64] ;  /* 0x00000004aecd7981 */ /* 0x0008e8000c1e1500 */
[----:B------:R-:W3:Y:S01]  /*b1e0*/  LDG.E.U16 R207, desc[UR4][R176.64] ;  /* 0x00000004b0cf7981 */ /* 0x000ee2000c1e1500 */
[----:B----4-:R-:W-:-:S03]  /*b1f0*/  IMAD.WIDE R174, R4, 0x2, R10 ;  /* 0x0000000204ae7825 */ /* 0x010fc600078e020a */
[----:B------:R-:W4:Y:S04]  /*b200*/  LDL.64 R10, [R1+0x220] ;  /* 0x00022000010a7983 */ /* 0x000f280000100a00 */
[----:B------:R-:W4:Y:S01]  /*b210*/  LDG.E.U16 R190, desc[UR4][R174.64] ;  /* 0x00000004aebe7981 */ /* 0x000f22000c1e1500 */
[----:B------:R-:W-:-:S03]  /*b220*/  IMAD.WIDE R180, R4, 0x2, R198 ;  /* 0x0000000204b47825 */ /* 0x000fc600078e02c6 */
[----:B------:R-:W4:Y:S01]  /*b230*/  LDL.64 R198, [R1+0x1f0] ;  /* 0x0001f00001c67983 */ /* 0x000f220000100a00 */
[----:B--2---:R-:W-:-:S03]  /*b240*/  IMAD.WIDE R166, R4, 0x2, R200 ;  /* 0x0000000204a67825 */ /* 0x004fc600078e02c8 */
[----:B------:R-:W2:Y:S04]  /*b250*/  LDG.E.U16 R188, desc[UR4][R180.64] ;  /* 0x00000004b4bc7981 */ /* 0x000ea8000c1e1500 */
[----:B------:R1:W2:Y:S01]  /*b260*/  LDG.E.U16 R177, desc[UR4][R166.64] ;  /* 0x00000004a6b17981 */ /* 0x0002a2000c1e1500 */
[----:B------:R-:W-:-:S03]  /*b270*/  IMAD.WIDE R170, R4, 0x2, R202 ;  /* 0x0000000204aa7825 */ /* 0x000fc600078e02ca */
[----:B------:R-:W2:Y:S04]  /*b280*/  LDL.64 R200, [R1+0x1f8] ;  /* 0x0001f80001c87983 */ /* 0x000ea80000100a00 */
[----:B------:R0:W2:Y:S01]  /*b290*/  LDG.E.U16 R203, desc[UR4][R172.64] ;  /* 0x00000004accb7981 */ /* 0x0000a2000c1e1500 */
[----:B-1----:R-:W-:-:S03]  /*b2a0*/  IMAD.WIDE R166, R4, 0x2, R192 ;  /* 0x0000000204a67825 */ /* 0x002fc600078e02c0 */
[----:B------:R3:W2:Y:S04]  /*b2b0*/  LDG.E.U16 R202, desc[UR4][R170.64] ;  /* 0x00000004aaca7981 */ /* 0x0006a8000c1e1500 */
[----:B------:R-:W2:Y:S01]  /*b2c0*/  LDG.E.U16 R169, desc[UR4][R166.64] ;  /* 0x00000004a6a97981 */ /* 0x000ea2000c1e1500 */
[----:B0-----:R-:W-:-:S03]  /*b2d0*/  IMAD.WIDE R172, R4, 0x2, R196 ;  /* 0x0000000204ac7825 */ /* 0x001fc600078e02c4 */
[----:B------:R-:W2:Y:S01]  /*b2e0*/  LDL.64 R196, [R1+0x1e8] ;  /* 0x0001e80001c47983 */ /* 0x000ea20000100a00 */
[----:B---3--:R-:W-:-:S03]  /*b2f0*/  IMAD.WIDE R170, R4, 0x2, R194 ;  /* 0x0000000204aa7825 */ /* 0x008fc600078e02c2 */
[----:B------:R-:W3:Y:S04]  /*b300*/  LDL.64 R194, [R1+0x1e0] ;  /* 0x0001e00001c27983 */ /* 0x000ee80000100a00 */
[----:B------:R-:W3:Y:S04]  /*b310*/  LDL.64 R192, [R1+0x1d8] ;  /* 0x0001d80001c07983 */ /* 0x000ee80000100a00 */
[----:B------:R0:W3:Y:S01]  /*b320*/  LDG.E.U16 R176, desc[UR4][R170.64] ;  /* 0x00000004aab07981 */ /* 0x0000e2000c1e1500 */
[----:B------:R-:W-:-:S03]  /*b330*/  IMAD.WIDE R174, R4, 0x2, R248 ;  /* 0x0000000204ae7825 */ /* 0x000fc600078e02f8 */
[----:B------:R-:W3:Y:S04]  /*b340*/  LDG.E.U16 R173, desc[UR4][R172.64] ;  /* 0x00000004acad7981 */ /* 0x000ee8000c1e1500 */
[----:B------:R-:W3:Y:S01]  /*b350*/  LDG.E.U16 R175, desc[UR4][R174.64] ;  /* 0x00000004aeaf7981 */ /* 0x000ee2000c1e1500 */
[----:B0-----:R-:W-:-:S05]  /*b360*/  IMAD.WIDE R170, R4, 0x2, R244 ;  /* 0x0000000204aa7825 */ /* 0x001fca00078e02f4 */
[----:B------:R0:W3:Y:S01]  /*b370*/  LDG.E.U16 R174, desc[UR4][R170.64] ;  /* 0x00000004aaae7981 */ /* 0x0000e2000c1e1500 */
[----:B----4-:R-:W-:-:S03]  /*b380*/  IMAD.WIDE R166, R4, 0x2, R10 ;  /* 0x0000000204a67825 */ /* 0x010fc600078e020a */
[----:B------:R-:W4:Y:S04]  /*b390*/  LDL.LU.64 R10, [R1+0x550] ;  /* 0x00055000010a7983 */ /* 0x000f280000300a00 */
[----:B------:R-:W4:Y:S04]  /*b3a0*/  LDL.64 R244, [R1+0x1d0] ;  /* 0x0001d00001f47983 */ /* 0x000f280000100a00 */
[----:B------:R-:W4:Y:S01]  /*b3b0*/  LDG.E.U16 R166, desc[UR4][R166.64] ;  /* 0x00000004a6a67981 */ /* 0x000f22000c1e1500 */
[----:B------:R-:W-:-:S03]  /*b3c0*/  IMAD.WIDE R180, R4, 0x2, R246 ;  /* 0x0000000204b47825 */ /* 0x000fc600078e02f6 */
[----:B------:R-:W4:Y:S01]  /*b3d0*/  LDL.64 R246, [R1+0x1b8] ;  /* 0x0001b80001f67983 */ /* 0x000f220000100a00 */
[----:B0-----:R-:W-:-:S03]  /*b3e0*/  IMAD.WIDE R170, R4, 0x2, R198 ;  /* 0x0000000204aa7825 */ /* 0x001fc600078e02c6 */
[----:B------:R-:W4:Y:S04]  /*b3f0*/  LDG.E.U16 R180, desc[UR4][R180.64] ;  /* 0x00000004b4b47981 */ /* 0x000f28000c1e1500 */
[----:B------:R-:W4:Y:S04]  /*b400*/  LDL.64 R198, [R1+0x1a8] ;  /* 0x0001a80001c67983 */ /* 0x000f280000100a00 */
[----:B------:R-:W4:Y:S04]  /*b410*/  LDG.E.U16 R171, desc[UR4][R170.64] ;  /* 0x00000004aaab7981 */ /* 0x000f28000c1e1500 */
[----:B------:R-:W4:Y:S01]  /*b420*/  LDL.64 R248, [R1+0x198] ;  /* 0x0001980001f87983 */ /* 0x000f220000100a00 */
[----:B--2---:R-:W-:-:S04]  /*b430*/  IMAD.WIDE R196, R4, 0x2, R196 ;  /* 0x0000000204c47825 */ /* 0x004fc800078e02c4 */
[C---:B---3--:R-:W-:Y:S01]  /*b440*/  IMAD.WIDE R194, R4.reuse, 0x2, R194 ;  /* 0x0000000204c27825 */ /* 0x048fe200078e02c2 */
[----:B------:R4:W2:Y:S04]  /*b450*/  LDG.E.U16 R170, desc[UR4][R196.64] ;  /* 0x00000004c4aa7981 */ /* 0x0008a8000c1e1500 */
[----:B------:R0:W3:Y:S04]  /*b460*/  LDG.E.U16 R172, desc[UR4][R194.64] ;  /* 0x00000004c2ac7981 */ /* 0x0000e8000c1e1500 */
[----:B------:R-:W0:Y:S01]  /*b470*/  LDL.64 R194, [R1+0x1c8] ;  /* 0x0001c80001c27983 */ /* 0x000e220000100a00 */
[----:B----4-:R-:W-:-:S03]  /*b480*/  IMAD.WIDE R196, R4, 0x2, R244 ;  /* 0x0000000204c47825 */ /* 0x010fc600078e02f4 */
[----:B------:R-:W4:Y:S04]  /*b490*/  LDL.64 R244, [R1+0x158] ;  /* 0x0001580001f47983 */ /* 0x000f280000100a00 */
[----:B------:R-:W3:Y:S04]  /*b4a0*/  LDG.E.U16 R167, desc[UR4][R196.64] ;  /* 0x00000004c4a77981 */ /* 0x000ee8000c1e1500 */
[----:B------:R-:W2:Y:S01]  /*b4b0*/  LDL.64 R196, [R1+0x168] ;  /* 0x0001680001c47983 */ /* 0x000ea20000100a00 */
[----:B0-----:R-:W-:-:S05]  /*b4c0*/  IMAD.WIDE R194, R4, 0x2, R194 ;  /* 0x0000000204c27825 */ /* 0x001fca00078e02c2 */
[----:B------:R2:W3:Y:S02]  /*b4d0*/  LDG.E.U16 R181, desc[UR4][R194.64] ;  /* 0x00000004c2b57981 */ /* 0x0004e4000c1e1500 */
[----:B--2---:R-:W-:-:S05]  /*b4e0*/  IMAD.WIDE R194, R4, 0x2, R196 ;  /* 0x0000000204c27825 */ /* 0x004fca00078e02c4 */
[----:B------:R0:W2:Y:S04]  /*b4f0*/  LDG.E.U16 R204, desc[UR4][R194.64] ;  /* 0x00000004c2cc7981 */ /* 0x0000a8000c1e1500 */
[----:B------:R-:W0:Y:S01]  /*b500*/  LDL.64 R194, [R1+0x138] ;  /* 0x0001380001c27983 */ /* 0x000e220000100a00 */
[----:B------:R-:W-:-:S03]  /*b510*/  IMAD.WIDE R182, R4, 0x2, R250 ;  /* 0x0000000204b67825 */ /* 0x000fc600078e02fa */
[----:B------:R-:W3:Y:S01]  /*b520*/  LDL.64 R250, [R1+0x178] ;  /* 0x0001780001fa7983 */ /* 0x000ee20000100a00 */
[----:B------:R-:W-:-:S03]  /*b530*/  IMAD.WIDE R192, R4, 0x2, R192 ;  /* 0x0000000204c07825 */ /* 0x000fc600078e02c0 */
[----:B------:R1:W2:Y:S01]  /*b540*/  LDG.E.U16 R163, desc[UR4][R182.64] ;  /* 0x00000004b6a37981 */ /* 0x0002a2000c1e1500 */
[----:B0-----:R-:W-:-:S05]  /*b550*/  IMAD.WIDE R194, R4, 0x2, R194 ;  /* 0x0000000204c27825 */ /* 0x001fca00078e02c2 */
[----:B------:R-:W2:Y:S04]  /*b560*/  LDG.E.U16 R210, desc[UR4][R194.64] ;  /* 0x00000004c2d27981 */ /* 0x000ea8000c1e1500 */
[----:B------:R-:W2:Y:S01]  /*b570*/  LDL.64 R194, [R1+0x108] ;  /* 0x0001080001c27983 */ /* 0x000ea20000100a00 */
[----:B-1----:R-:W-:-:S03]  /*b580*/  IMAD.WIDE R182, R4, 0x2, R200 ;  /* 0x0000000204b67825 */ /* 0x002fc600078e02c8 */
[----:B------:R-:W2:Y:S04]  /*b590*/  LDL.64 R200, [R1+0x188] ;  /* 0x0001880001c87983 */ /* 0x000ea80000100a00 */
[----:B------:R-:W2:Y:S01]  /*b5a0*/  LDG.E.U16 R183, desc[UR4][R182.64] ;  /* 0x00000004b6b77981 */ /* 0x000ea2000c1e1500 */
[----:B----4-:R-:W-:-:S03]  /*b5b0*/  IMAD.WIDE R196, R4, 0x2, R244 ;  /* 0x0000000204c47825 */ /* 0x010fc600078e02f4 */
[----:B------:R-:W4:Y:S01]  /*b5c0*/  LDL.64 R244, [R1+0xe8] ;  /* 0x0000e80001f47983 */ /* 0x000f220000100a00 */
[----:B------:R-:W-:-:S03]  /*b5d0*/  IMAD.WIDE R198, R4, 0x2, R198 ;  /* 0x0000000204c67825 */ /* 0x000fc600078e02c6 */
[----:B------:R-:W4:Y:S04]  /*b5e0*/  LDG.E.U16 R206, desc[UR4][R196.64] ;  /* 0x00000004c4ce7981 */ /* 0x000f28000c1e1500 */
[----:B------:R0:W4:Y:S04]  /*b5f0*/  LDG.E.U16 R182, desc[UR4][R192.64] ;  /* 0x00000004c0b67981 */ /* 0x000128000c1e1500 */
[----:B------:R-:W4:Y:S04]  /*b600*/  LDG.E.U16 R198, desc[UR4][R198.64] ;  /* 0x00000004c6c67981 */ /* 0x000f28000c1e1500 */
[----:B------:R-:W4:Y:S01]  /*b610*/  LDL.64 R196, [R1+0x128] ;  /* 0x0001280001c47983 */ /* 0x000f220000100a00 */
[----:B0-----:R-:W-:-:S03]  /*b620*/  IMAD.WIDE R192, R4, 0x2, R246 ;  /* 0x0000000204c07825 */ /* 0x001fc600078e02f6 */
[----:B------:R-:W4:Y:S04]  /*b630*/  LDL.64 R246, [R1+0x148] ;  /* 0x0001480001f67983 */ /* 0x000f280000100a00 */
[----:B------:R0:W4:Y:S02]  /*b640*/  LDG.E.U16 R178, desc[UR4][R192.64] ;  /* 0x00000004c0b27981 */ /* 0x000124000c1e1500 */
[C---:B0-----:R-:W-:Y:S02]  /*b650*/  IMAD.WIDE R192, R4.reuse, 0x2, R248 ;  /* 0x0000000204c07825 */ /* 0x041fe400078e02f8 */
[----:B------:R-:W4:Y:S04]  /*b660*/  LDL.64 R248, [R1+0x118] ;  /* 0x0001180001f87983 */ /* 0x000f280000100a00 */
[----:B------:R3:W4:Y:S02]  /*b670*/  LDG.E.U16 R199, desc[UR4][R192.64] ;  /* 0x00000004c0c77981 */ /* 0x000724000c1e1500 */
[----:B---3--:R-:W-:-:S02]  /*b680*/  IMAD.WIDE R192, R4, 0x2, R250 ;  /* 0x0000000204c07825 */ /* 0x008fc400078e02fa */
[----:B------:R-:W3:Y:S02]  /*b690*/  LDL.64 R250, [R1+0xf8] ;  /* 0x0000f80001fa7983 */ /* 0x000ee40000100a00 */
[----:B--2---:R-:W-:-:S05]  /*b6a0*/  IMAD.WIDE R194, R4, 0x2, R194 ;  /* 0x0000000204c27825 */ /* 0x004fca00078e02c2 */
[----:B------:R-:W2:Y:S04]  /*b6b0*/  LDG.E.U16 R216, desc[UR4][R194.64] ;  /* 0x00000004c2d87981 */ /* 0x000ea8000c1e1500 */
[----:B------:R-:W2:Y:S01]  /*b6c0*/  LDL.64 R194, [R1+0xd8] ;  /* 0x0000d80001c27983 */ /* 0x000ea20000100a00 */
[----:B------:R-:W-:-:S06]  /*b6d0*/  IMAD.WIDE R200, R4, 0x2, R200 ;  /* 0x0000000204c87825 */ /* 0x000fcc00078e02c8 */
[----:B------:R-:W2:Y:S04]  /*b6e0*/  LDG.E.U16 R200, desc[UR4][R200.64] ;  /* 0x00000004c8c87981 */ /* 0x000ea8000c1e1500 */
[----:B------:R4:W2:Y:S02]  /*b6f0*/  LDG.E.U16 R201, desc[UR4][R192.64] ;  /* 0x00000004c0c97981 */ /* 0x0008a4000c1e1500 */
[C---:B----4-:R-:W-:Y:S02]  /*b700*/  IMAD.WIDE R192, R4.reuse, 0x2, R246 ;  /* 0x0000000204c07825 */ /* 0x050fe400078e02f6 */
[----:B------:R-:W4:Y:S02]  /*b710*/  LDL.64 R246, [R1+0xc8] ;  /* 0x0000c80001f67983 */ /* 0x000f240000100a00 */
[----:B------:R-:W-:-:S02]  /*b720*/  IMAD.WIDE R196, R4, 0x2, R196 ;  /* 0x0000000204c47825 */ /* 0x000fc400078e02c4 */
[----:B------:R0:W4:Y:S04]  /*b730*/  LDG.E.U16 R208, desc[UR4][R192.64] ;  /* 0x00000004c0d07981 */ /* 0x000128000c1e1500 */
[----:B------:R3:W4:Y:S01]  /*b740*/  LDG.E.U16 R212, desc[UR4][R196.64] ;  /* 0x00000004c4d47981 */ /* 0x000722000c1e1500 */
[----:B0-----:R-:W-:-:S03]  /*b750*/  IMAD.WIDE R192, R4, 0x2, R248 ;  /* 0x0000000204c07825 */ /* 0x001fc600078e02f8 */
[----:B------:R-:W4:Y:S01]  /*b760*/  LDL.64 R248, [R1+0x1c0] ;  /* 0x0001c00001f87983 */ /* 0x000f220000100a00 */
[----:B---3--:R-:W-:-:S03]  /*b770*/  IMAD.WIDE R196, R4, 0x2, R250 ;  /* 0x0000000204c47825 */ /* 0x008fc600078e02fa */
[----:B------:R0:W3:Y:S04]  /*b780*/  LDG.E.U16 R214, desc[UR4][R192.64] ;  /* 0x00000004c0d67981 */ /* 0x0000e8000c1e1500 */
[----:B------:R-:W3:Y:S04]  /*b790*/  LDL.64 R250, [R1+0x190] ;  /* 0x0001900001fa7983 */ /* 0x000ee80000100a00 */
[----:B------:R4:W3:Y:S01]  /*b7a0*/  LDG.E.U16 R218, desc[UR4][R196.64] ;  /* 0x00000004c4da7981 */ /* 0x0008e2000c1e1500 */
[----:B--2---:R-:W-:-:S05]  /*b7b0*/  IMAD.WIDE R194, R4, 0x2, R194 ;  /* 0x0000000204c27825 */ /* 0x004fca00078e02c2 */
[----:B------:R-:W2:Y:S04]  /*b7c0*/  LDG.E.U16 R222, desc[UR4][R194.64] ;  /* 0x00000004c2de7981 */ /* 0x000ea8000c1e1500 */
[----:B------:R-:W2:Y:S01]  /*b7d0*/  LDL.64 R194, [R1+0x1b0] ;  /* 0x0001b00001c27983 */ /* 0x000ea20000100a00 */
[----:B0-----:R-:W-:-:S03]  /*b7e0*/  IMAD.WIDE R192, R4, 0x2, R244 ;  /* 0x0000000204c07825 */ /* 0x001fc600078e02f4 */
[----:B------:R-:W2:Y:S04]  /*b7f0*/  LDL.64 R244, [R1+0x170] ;  /* 0x0001700001f47983 */ /* 0x000ea80000100a00 */
[----:B------:R0:W2:Y:S01]  /*b800*/  LDG.E.U16 R220, desc[UR4][R192.64] ;  /* 0x00000004c0dc7981 */ /* 0x0000a2000c1e1500 */
[----:B----4-:R-:W-:-:S03]  /*b810*/  IMAD.WIDE R196, R4, 0x2, R246 ;  /* 0x0000000204c47825 */ /* 0x010fc600078e02f6 */
[----:B------:R-:W4:Y:S04]  /*b820*/  LDL.64 R246, [R1+0x150] ;  /* 0x0001500001f67983 */ /* 0x000f280000100a00 */
[----:B------:R-:W4:Y:S04]  /*b830*/  LDG.E.U16 R224, desc[UR4][R196.64] ;  /* 0x00000004c4e07981 */ /* 0x000f28000c1e1500 */
[----:B------:R-:W4:Y:S01]  /*b840*/  LDL.64 R196, [R1+0x1a0] ;  /* 0x0001a00001c47983 */ /* 0x000f220000100a00 */
[----:B0-----:R-:W-:-:S03]  /*b850*/  IMAD.WIDE R192, R4, 0x2, R248 ;  /* 0x0000000204c07825 */ /* 0x001fc600078e02f8 */
[----:B------:R-:W4:Y:S04]  /*b860*/  LDL.64 R248, [R1+0x140] ;  /* 0x0001400001f87983 */ /* 0x000f280000100a00 */
[----:B------:R3:W4:Y:S02]  /*b870*/  LDG.E.U16 R226, desc[UR4][R192.64] ;  /* 0x00000004c0e27981 */ /* 0x000724000c1e1500 */
[C---:B---3--:R-:W-:Y:S02]  /*b880*/  IMAD.WIDE R192, R4.reuse, 0x2, R250 ;  /* 0x0000000204c07825 */ /* 0x048fe400078e02fa */
[----:B------:R-:W3:Y:S04]  /*b890*/  LDL.64 R250, [R1+0x130] ;  /* 0x0001300001fa7983 */ /* 0x000ee80000100a00 */
[----:B------:R-:W3:Y:S04]  /*b8a0*/  LDG.E.U16 R232, desc[UR4][R192.64] ;  /* 0x00000004c0e87981 */ /* 0x000ee8000c1e1500 */
[----:B------:R-:W3:Y:S01]  /*b8b0*/  LDL.64 R192, [R1+0x160] ;  /* 0x0001600001c07983 */ /* 0x000ee20000100a00 */
[----:B--2---:R-:W-:-:S05]  /*b8c0*/  IMAD.WIDE R194, R4, 0x2, R194 ;  /* 0x0000000204c27825 */ /* 0x004fca00078e02c2 */
[----:B------:R-:W2:Y:S04]  /*b8d0*/  LDG.E.U16 R228, desc[UR4][R194.64] ;  /* 0x00000004c2e47981 */ /* 0x000ea8000c1e1500 */
[----:B------:R-:W2:Y:S01]  /*b8e0*/  LDL.64 R194, [R1+0x180] ;  /* 0x0001800001c27983 */ /* 0x000ea20000100a00 */
[----:B----4-:R-:W-:-:S05]  /*b8f0*/  IMAD.WIDE R196, R4, 0x2, R196 ;  /* 0x0000000204c47825 */ /* 0x010fca00078e02c4 */
[----:B------:R0:W4:Y:S02]  /*b900*/  LDG.E.U16 R230, desc[UR4][R196.64] ;  /* 0x00000004c4e67981 */ /* 0x000124000c1e1500 */
[C---:B0-----:R-:W-:Y:S02]  /*b910*/  IMAD.WIDE R196, R4.reuse, 0x2, R244 ;  /* 0x0000000204c47825 */ /* 0x041fe400078e02f4 */
[----:B------:R-:W4:Y:S04]  /*b920*/  LDL.64 R244, [R1+0x120] ;  /* 0x0001200001f47983 */ /* 0x000f280000100a00 */
[----:B------:R0:W4:Y:S02]  /*b930*/  LDG.E.U16 R236, desc[UR4][R196.64] ;  /* 0x00000004c4ec7981 */ /* 0x000124000c1e1500 */
[----:B0-----:R-:W-:-:S02]  /*b940*/  IMAD.WIDE R196, R4, 0x2, R248 ;  /* 0x0000000204c47825 */ /* 0x001fc400078e02f8 */
[----:B------:R-:W4:Y:S02]  /*b950*/  LDL.64 R248, [R1+0x100] ;  /* 0x0001000001f87983 */ /* 0x000f240000100a00 */
[C---:B---3--:R-:W-:Y:S02]  /*b960*/  IMAD.WIDE R192, R4.reuse, 0x2, R192 ;  /* 0x0000000204c07825 */ /* 0x048fe400078e02c0 */
[----:B------:R-:W3:Y:S04]  /*b970*/  LDG.E.U16 R196, desc[UR4][R196.64] ;  /* 0x00000004c4c47981 */ /* 0x000ee8000c1e1500 */
[----:B------:R0:W3:Y:S02]  /*b980*/  LDG.E.U16 R238, desc[UR4][R192.64] ;  /* 0x00000004c0ee7981 */ /* 0x0000e4000c1e1500 */
[----:B0-----:R-:W-:-:S02]  /*b990*/  IMAD.WIDE R192, R4, 0x2, R250 ;  /* 0x0000000204c07825 */ /* 0x001fc400078e02fa */
[----:B------:R-:W3:Y:S04]  /*b9a0*/  LDL.64 R250, [R1+0xf0] ;  /* 0x0000f00001fa7983 */ /* 0x000ee80000100a00 */
[----:B------:R-:W3:Y:S01]  /*b9b0*/  LDG.E.U16 R197, desc[UR4][R192.64] ;  /* 0x00000004c0c57981 */ /* 0x000ee2000c1e1500 */
[----:B--2---:R-:W-:-:S05]  /*b9c0*/  IMAD.WIDE R194, R4, 0x2, R194 ;  /* 0x0000000204c27825 */ /* 0x004fca00078e02c2 */
[----:B------:R0:W2:Y:S02]  /*b9d0*/  LDG.E.U16 R234, desc[UR4][R194.64] ;  /* 0x00000004c2ea7981 */ /* 0x0000a4000c1e1500 */
[C---:B0-----:R-:W-:Y:S02]  /*b9e0*/  IMAD.WIDE R194, R4.reuse, 0x2, R246 ;  /* 0x0000000204c27825 */ /* 0x041fe400078e02f6 */
[----:B------:R-:W3:Y:S04]  /*b9f0*/  LDL.64 R246, [R1+0x110] ;  /* 0x0001100001f67983 */ /* 0x000ee80000100a00 */
[----:B------:R0:W2:Y:S01]  /*ba00*/  LDG.E.U16 R240, desc[UR4][R194.64] ;  /* 0x00000004c2f07981 */ /* 0x0000a2000c1e1500 */
[----:B----4-:R-:W-:Y:S01]  /*ba10*/  IMAD.WIDE R192, R4, 0x2, R244 ;  /* 0x0000000204c07825 */ /* 0x010fe200078e02f4 */
[----:B0-----:R-:W-:-:S02]  /*ba20*/  FMNMX R194, R10, R11, !PT ;  /* 0x0000000b0ac27209 */ /* 0x001fc40007800000 */
[----:B------:R-:W4:Y:S04]  /*ba30*/  LDL.LU R245, [R1+0x1c] ;  /* 0x00001c0001f57983 */ /* 0x000f280000300800 */
[----:B------:R3:W2:Y:S01]  /*ba40*/  LDG.E.U16 R244, desc[UR4][R192.64] ;  /* 0x00000004c0f47981 */ /* 0x0006a2000c1e1500 */
[----:B------:R-:W-:-:S03]  /*ba50*/  FMNMX R194, R15, R194, !PT ;  /* 0x000000c20fc27209 */ /* 0x000fc60007800000 */
[----:B------:R-:W2:Y:S01]  /*ba60*/  LDL.LU R9, [R1+0x18] ;  /* 0x0000180001097983 */ /* 0x000ea20000300800 */
[----:B------:R-:W-:-:S04]  /*ba70*/  FMNMX R194, R14, R194, !PT ;  /* 0x000000c20ec27209 */ /* 0x000fc80007800000 */
        /* <DEDUP_REMOVED lines=9> */
[----:B------:R-:W-:Y:S01]  /*bb10*/  FMNMX R252, R179, R194, !PT ;  /* 0x000000c2b3fc7209 */ /* 0x000fe20007800000 */
[C---:B---3--:R-:W-:Y:S02]  /*bb20*/  IMAD.WIDE R192, R4.reuse, 0x2, R246 ;  /* 0x0000000204c07825 */ /* 0x048fe400078e02f6 */
[----:B------:R-:W3:Y:S04]  /*bb30*/  LDL.LU R247, [R1+0x14] ;  /* 0x0000140001f77983 */ /* 0x000ee80000300800 */
[----:B------:R0:W3:Y:S02]  /*bb40*/  LDG.E.U16 R246, desc[UR4][R192.64] ;  /* 0x00000004c0f67981 */ /* 0x0000e4000c1e1500 */
[C---:B0-----:R-:W-:Y:S02]  /*bb50*/  IMAD.WIDE R192, R4.reuse, 0x2, R248 ;  /* 0x0000000204c07825 */ /* 0x041fe400078e02f8 */
[----:B------:R-:W3:Y:S04]  /*bb60*/  LDL.LU R249, [R1+0x10] ;  /* 0x0000100001f97983 */ /* 0x000ee80000300800 */
[----:B------:R0:W3:Y:S04]  /*bb70*/  LDG.E.U16 R248, desc[UR4][R192.64] ;  /* 0x00000004c0f87981 */ /* 0x0000e8000c1e1500 */
[----:B------:R-:W3:Y:S04]  /*bb80*/  LDL.LU R13, [R1+0xc] ;  /* 0x00000c00010d7983 */ /* 0x000ee80000300800 */
[----:B------:R-:W3:Y:S01]  /*bb90*/  LDL.LU R17, [R1+0x8] ;  /* 0x0000080001117983 */ /* 0x000ee20000300800 */
[----:B0-----:R-:W-:-:S03]  /*bba0*/  IMAD.WIDE R192, R4, 0x2, R250 ;  /* 0x0000000204c07825 */ /* 0x001fc600078e02fa */
[----:B------:R-:W3:Y:S04]  /*bbb0*/  LDL.LU R23, [R1+0x4] ;  /* 0x0000040001177983 */ /* 0x000ee80000300800 */
[----:B------:R0:W3:Y:S04]  /*bbc0*/  LDG.E.U16 R250, desc[UR4][R192.64] ;  /* 0x00000004c0fa7981 */ /* 0x0000e8000c1e1500 */
[----:B------:R-:W4:Y:S04]  /*bbd0*/  LDL.64 R194, [R1+0xc0] ;  /* 0x0000c00001c27983 */ /* 0x000f280000100a00 */
[----:B------:R-:W0:Y:S01]  /*bbe0*/  LDL.64 R192, [R1+0xe0] ;  /* 0x0000e00001c07983 */ /* 0x000e220000100a00 */
[-C--:B------:R-:W-:Y:S01]  /*bbf0*/  FMUL R153, R153, R2.reuse ;  /* 0x0000000299997220 */ /* 0x080fe20000400000 */
[-C--:B------:R-:W-:Y:S01]  /*bc00*/  FMUL R156, R156, R2.reuse ;  /* 0x000000029c9c7220 */ /* 0x080fe20000400000 */
[-C--:B------:R-:W-:Y:S01]  /*bc10*/  FMUL R157, R157, R2.reuse ;  /* 0x000000029d9d7220 */ /* 0x080fe20000400000 */
[-C--:B------:R-:W-:Y:S01]  /*bc20*/  FMUL R160, R160, R2.reuse ;  /* 0x00000002a0a07220 */ /* 0x080fe20000400000 */
[-C--:B------:R-:W-:Y:S01]  /*bc30*/  FMUL R161, R161, R2.reuse ;  /* 0x00000002a1a17220 */ /* 0x080fe20000400000 */
[-C--:B------:R-:W-:Y:S01]  /*bc40*/  FMUL R164, R164, R2.reuse ;  /* 0x00000002a4a47220 */ /* 0x080fe20000400000 */
[----:B------:R-:W-:Y:S01]  /*bc50*/  FMUL R165, R165, R2 ;  /* 0x00000002a5a57220 */ /* 0x000fe20000400000 */
[----:B0-----:R-:W-:-:S05]  /*bc60*/  IMAD.WIDE R192, R4, 0x2, R192 ;  /* 0x0000000204c07825 */ /* 0x001fca00078e02c0 */
[----:B------:R0:W3:Y:S04]  /*bc70*/  LDG.E.U16 R251, desc[UR4][R192.64] ;  /* 0x00000004c0fb7981 */ /* 0x0000e8000c1e1500 */
[----:B------:R-:W0:Y:S01]  /*bc80*/  LDL.64 R192, [R1+0xd0] ;  /* 0x0000d00001c07983 */ /* 0x000e220000100a00 */
[----:B----4-:R-:W-:-:S06]  /*bc90*/  IMAD.WIDE R194, R4, 0x2, R194 ;  /* 0x0000000204c27825 */ /* 0x010fcc00078e02c2 */
[----:B------:R-:W4:Y:S04]  /*bca0*/  LDG.E.U16 R194, desc[UR4][R194.64] ;  /* 0x00000004c2c27981 */ /* 0x000f28000c1e1500 */
[----:B------:R-:W4:Y:S04]  /*bcb0*/  LDL.LU R195, [R1] ;  /* 0x0000000001c37983 */ /* 0x000f280000300800 */
[----:B------:R-:W2:Y:S01]  /*bcc0*/  LDL.LU R2, [R1+0x548] ;  /* 0x0005480001027983 */ /* 0x000ea20000300800 */
[----:B0-----:R-:W-:-:S06]  /*bcd0*/  IMAD.WIDE R192, R4, 0x2, R192 ;  /* 0x0000000204c07825 */ /* 0x001fcc00078e02c0 */
[----:B------:R0:W4:Y:S01]  /*bce0*/  LDG.E.U16 R192, desc[UR4][R192.64] ;  /* 0x00000004c0c07981 */ /* 0x000122000c1e1500 */
[----:B------:R-:W-:Y:S06]  /*bcf0*/  BAR.SYNC.DEFER_BLOCKING 0x0 ;  /* 0x0000000000007b1d */ /* 0x000fec0000010000 */
[----:B--2---:R1:W-:Y:S04]  /*bd00*/  STS.U16 [R2+0x10000], R245 ;  /* 0x010000f502007388 */ /* 0x0043e80000000400 */
[----:B------:R2:W-:Y:S04]  /*bd10*/  STS.U16 [R2+0x10400], R9 ;  /* 0x0104000902007388 */ /* 0x0005e80000000400 */
[----:B---3--:R3:W-:Y:S04]  /*bd20*/  STS.U16 [R2+0x10800], R247 ;  /* 0x010800f702007388 */ /* 0x0087e80000000400 */
[----:B-1----:R-:W4:Y:S04]  /*bd30*/  LDL.LU R245, [R1+0x544] ;  /* 0x0005440001f57983 */ /* 0x002f280000300800 */
[----:B--2---:R-:W2:Y:S04]  /*bd40*/  LDL.LU R9, [R1+0x540] ;  /* 0x0005400001097983 */ /* 0x004ea80000300800 */
[----:B---3--:R-:W3:Y:S04]  /*bd50*/  LDL.LU R247, [R1+0x53c] ;  /* 0x00053c0001f77983 */ /* 0x008ee80000300800 */
[----:B------:R1:W-:Y:S04]  /*bd60*/  STS.U16 [R2+0x10c00], R249 ;  /* 0x010c00f902007388 */ /* 0x0003e80000000400 */
[----:B------:R0:W-:Y:S04]  /*bd70*/  STS.U16 [R2+0x11000], R13 ;  /* 0x0110000d02007388 */ /* 0x0001e80000000400 */
[----:B------:R0:W-:Y:S04]  /*bd80*/  STS.U16 [R2+0x11400], R17 ;  /* 0x0114001102007388 */ /* 0x0001e80000000400 */
[----:B-1----:R-:W4:Y:S04]  /*bd90*/  LDL.LU R249, [R1+0x538] ;  /* 0x0005380001f97983 */ /* 0x002f280000300800 */
[----:B0-----:R-:W4:Y:S04]  /*bda0*/  LDL.LU R13, [R1+0x534] ;  /* 0x00053400010d7983 */ /* 0x001f280000300800 */
[----:B------:R-:W4:Y:S04]  /*bdb0*/  LDL.LU R17, [R1+0x530] ;  /* 0x0005300001117983 */ /* 0x000f280000300800 */
[----:B------:R0:W-:Y:S04]  /*bdc0*/  STS.U16 [R2+0x11800], R23 ;  /* 0x0118001702007388 */ /* 0x0001e80000000400 */
[----:B0-----:R-:W4:Y:S04]  /*bdd0*/  LDL.LU R23, [R1+0x52c] ;  /* 0x00052c0001177983 */ /* 0x001f280000300800 */
[----:B------:R-:W-:Y:S04]  /*bde0*/  STS.U16 [R2+0x14400], R12 ;  /* 0x0144000c02007388 */ /* 0x000fe80000000400 */
[----:B------:R-:W-:Y:S04]  /*bdf0*/  STS.U16 [R2+0x14800], R16 ;  /* 0x0148001002007388 */ /* 0x000fe80000000400 */
[----:B------:R-:W-:Y:S04]  /*be00*/  STS.U16 [R2+0x14c00], R21 ;  /* 0x014c001502007388 */ /* 0x000fe80000000400 */
[----:B------:R-:W-:Y:S04]  /*be10*/  STS.U16 [R2+0x15000], R18 ;  /* 0x0150001202007388 */ /* 0x000fe80000000400 */
[----:B--2---:R-:W-:Y:S04]  /*be20*/  STS.U16 [R2+0x13400], R9 ;  /* 0x0134000902007388 */ /* 0x004fe80000000400 */
[----:B---3--:R-:W-:Y:S04]  /*be30*/  STS.U16 [R2+0x13000], R247 ;  /* 0x013000f702007388 */ /* 0x008fe80000000400 */
[----:B----4-:R-:W-:Y:S04]  /*be40*/  STS.U16 [R2+0x12800], R13 ;  /* 0x0128000d02007388 */ /* 0x010fe80000000400 */
[----:B------:R-:W-:Y:S04]  /*be50*/  STS.U16 [R2+0x12400], R17 ;  /* 0x0124001102007388 */ /* 0x000fe80000000400 */
[----:B------:R-:W-:Y:S04]  /*be60*/  STS.U16 [R2+0x12c00], R249 ;  /* 0x012c00f902007388 */ /* 0x000fe80000000400 */
[----:B------:R0:W-:Y:S04]  /*be70*/  STS.U16 [R2+0x12000], R23 ;  /* 0x0120001702007388 */ /* 0x0001e80000000400 */
[----:B0-----:R-:W2:Y:S04]  /*be80*/  LDL.LU R23, [R1+0x528] ;  /* 0x0005280001177983 */ /* 0x001ea80000300800 */
[----:B------:R-:W3:Y:S04]  /*be90*/  LDL.LU R17, [R1+0x524] ;  /* 0x0005240001117983 */ /* 0x000ee80000300800 */
[----:B------:R-:W4:Y:S04]  /*bea0*/  LDL.LU R13, [R1+0x520] ;  /* 0x00052000010d7983 */ /* 0x000f280000300800 */
[----:B------:R-:W3:Y:S04]  /*beb0*/  LDL.LU R9, [R1+0x51c] ;  /* 0x00051c0001097983 */ /* 0x000ee80000300800 */
[----:B------:R-:W2:Y:S04]  /*bec0*/  LDL.LU R247, [R1+0xa8] ;  /* 0x0000a80001f77983 */ /* 0x000ea80000300800 */
[----:B------:R-:W2:Y:S04]  /*bed0*/  LDL.LU R12, [R1+0x518] ;  /* 0x00051800010c7983 */ /* 0x000ea80000300800 */
[----:B------:R-:W2:Y:S04]  /*bee0*/  LDL.LU R16, [R1+0x514] ;  /* 0x0005140001107983 */ /* 0x000ea80000300800 */
[----:B------:R-:W2:Y:S04]  /*bef0*/  LDL.LU R21, [R1+0x510] ;  /* 0x0005100001157983 */ /* 0x000ea80000300800 */
[----:B------:R-:W2:Y:S04]  /*bf00*/  LDL.LU R18, [R1+0x50c] ;  /* 0x00050c0001127983 */ /* 0x000ea80000300800 */
[----:B------:R-:W4:Y:S04]  /*bf10*/  LDL.LU R249, [R1+0x3c] ;  /* 0x00003c0001f97983 */ /* 0x000f280000300800 */
[----:B------:R0:W-:Y:S04]  /*bf20*/  STS.U16 [R2+0x16800], R8 ;  /* 0x0168000802007388 */ /* 0x0001e80000000400 */
[----:B------:R1:W-:Y:S04]  /*bf30*/  STS.U16 [R2+0x16c00], R6 ;  /* 0x016c000602007388 */ /* 0x0003e80000000400 */
[----:B------:R1:W-:Y:S04]  /*bf40*/  STS.U16 [R2+0x17000], R7 ;  /* 0x0170000702007388 */ /* 0x0003e80000000400 */
[----:B0-----:R-:W2:Y:S04]  /*bf50*/  LDL.LU R8, [R1+0x508] ;  /* 0x0005080001087983 */ /* 0x001ea80000300800 */
[----:B-1----:R-:W2:Y:S04]  /*bf60*/  LDL.LU R6, [R1+0x504] ;  /* 0x0005040001067983 */ /* 0x002ea80000300800 */
[----:B------:R-:W2:Y:S04]  /*bf70*/  LDL.LU R7, [R1+0x500] ;  /* 0x0005000001077983 */ /* 0x000ea80000300800 */
[----:B------:R0:W-:Y:S04]  /*bf80*/  STS.U16 [R2+0x17400], R3 ;  /* 0x0174000302007388 */ /* 0x0001e80000000400 */
[----:B------:R1:W-:Y:S04]  /*bf90*/  STS.U16 [R2+0x15800], R239 ;  /* 0x015800ef02007388 */ /* 0x0003e80000000400 */
[----:B0-----:R-:W2:Y:S04]  /*bfa0*/  LDL.LU R3, [R1+0x4fc] ;  /* 0x0004fc0001037983 */ /* 0x001ea80000300800 */
[----:B-1----:R-:W2:Y:S01]  /*bfb0*/  LDL.LU R239, [R1+0xac] ;  /* 0x0000ac0001ef7983 */ /* 0x002ea20000300800 */
[----:B------:R-:W-:-:S04]  /*bfc0*/  FMNMX R252, R189, R252, !PT ;  /* 0x000000fcbdfc7209 */ /* 0x000fc80007800000 */
[----:B------:R-:W-:-:S05]  /*bfd0*/  FMNMX R252, R191, R252, !PT ;  /* 0x000000fcbffc7209 */ /* 0x000fca0007800000 */
[----:B------:R-:W0:Y:S04]  /*bfe0*/  SHFL.BFLY PT, R193, R252, 0x2, 0x1f ;  /* 0x0c401f00fcc17f89 */ /* 0x000e2800000e0000 */
[----:B------:R-:W-:Y:S04]  /*bff0*/  STS.U16 [R2+0x15400], R241 ;  /* 0x015400f102007388 */ /* 0x000fe80000000400 */
[----:B------:R-:W-:Y:S01]  /*c000*/  STS.U16 [R2+0x11c00], R195 ;  /* 0x011c00c302007388 */ /* 0x000fe20000000400 */
[----:B0-----:R-:W-:-:S05]  /*c010*/  FMNMX R193, R252, R193, !PT ;  /* 0x000000c1fcc17209 */ /* 0x001fca0007800000 */
[----:B------:R-:W0:Y:S04]  /*c020*/  SHFL.BFLY PT, R195, R193, 0x1, 0x1f ;  /* 0x0c201f00c1c37f89 */ /* 0x000e2800000e0000 */
[----:B----4-:R1:W-:Y:S04]  /*c030*/  STS.U16 [R2+0x16400], R249 ;  /* 0x016400f902007388 */ /* 0x0103e80000000400 */
[----:B-1----:R-:W4:Y:S01]  /*c040*/  LDL.LU R249, [R1+0xa0] ;  /* 0x0000a00001f97983 */ /* 0x002f220000300800 */
[----:B---3--:R-:W-:-:S04]  /*c050*/  FMNMX R241, R17, R9, !PT ;  /* 0x0000000911f17209 */ /* 0x008fc80007800000 */
[----:B------:R-:W-:-:S04]  /*c060*/  FMNMX R241, R13, R241, !PT ;  /* 0x000000f10df17209 */ /* 0x000fc80007800000 */
[----:B--2---:R-:W-:-:S04]  /*c070*/  FMNMX R241, R12, R241, !PT ;  /* 0x000000f10cf17209 */ /* 0x004fc80007800000 */
[----:B------:R-:W-:Y:S01]  /*c080*/  FMNMX R241, R16, R241, !PT ;  /* 0x000000f110f17209 */ /* 0x000fe20007800000 */
[----:B------:R1:W-:Y:S03]  /*c090*/  STS.U16 [R2+0x16000], R235 ;  /* 0x016000eb02007388 */ /* 0x0003e60000000400 */
[----:B------:R-:W-:-:S04]  /*c0a0*/  FMNMX R241, R18, R241, !PT ;  /* 0x000000f112f17209 */ /* 0x000fc80007800000 */
[----:B-1----:R-:W-:Y:S02]  /*c0b0*/  FMNMX R235, R21, R241, !PT ;  /* 0x000000f115eb7209 */ /* 0x002fe40007800000 */
[----:B0-----:R-:W-:Y:S02]  /*c0c0*/  FMNMX R193, R193, R195, !PT ;  /* 0x000000c3c1c17209 */ /* 0x001fe40007800000 */
[----:B------:R-:W-:Y:S02]  /*c0d0*/  FMNMX R235, R23, R235, !PT ;  /* 0x000000eb17eb7209 */ /* 0x000fe40007800000 */
[----:B------:R-:W-:Y:S02]  /*c0e0*/  FSEL R195, R153, -INF , !P0 ;  /* 0xff80000099c37808 */ /* 0x000fe40004000000 */
[----:B------:R-:W-:Y:S02]  /*c0f0*/  FMNMX R153, R152, R235, !PT ;  /* 0x000000eb98997209 */ /* 0x000fe40007800000 */
[----:B------:R-:W-:-:S02]  /*c100*/  FSEL R156, R156, -INF , !P2 ;  /* 0xff8000009c9c7808 */ /* 0x000fc40005000000 */
[----:B------:R-:W-:Y:S02]  /*c110*/  FMNMX R153, R195, R153, !PT ;  /* 0x00000099c3997209 */ /* 0x000fe40007800000 */
[----:B------:R-:W-:Y:S02]  /*c120*/  FMNMX R193, R193, R247, !PT ;  /* 0x000000f7c1c17209 */ /* 0x000fe40007800000 */
[----:B------:R-:W-:Y:S02]  /*c130*/  FSEL R157, R157, -INF , !P5 ;  /* 0xff8000009d9d7808 */ /* 0x000fe40006800000 */
[----:B------:R-:W-:Y:S01]  /*c140*/  FMNMX R153, R156, R153, !PT ;  /* 0x000000999c997209 */ /* 0x000fe20007800000 */
[----:B------:R-:W-:Y:S01]  /*c150*/  FADD R15, R15, -R193 ;  /* 0x800000c10f0f7221 */ /* 0x000fe20000000000 */
[----:B------:R-:W-:Y:S02]  /*c160*/  FSEL R160, R160, -INF , !P4 ;  /* 0xff800000a0a07808 */ /* 0x000fe40006000000 */
[----:B------:R-:W-:Y:S01]  /*c170*/  FMNMX R235, R157, R153, !PT ;  /* 0x000000999deb7209 */ /* 0x000fe20007800000 */
[----:B------:R-:W-:Y:S01]  /*c180*/  FMUL R153, R15, 1.4426950216293334961 ;  /* 0x3fb8aa3b0f997820 */ /* 0x000fe20000400000 */
[----:B------:R-:W-:-:S02]  /*c190*/  FSEL R161, R161, -INF , !P6 ;  /* 0xff800000a1a17808 */ /* 0x000fc40007000000 */
[----:B------:R-:W-:Y:S01]  /*c1a0*/  FMNMX R15, R160, R235, !PT ;  /* 0x000000eba00f7209 */ /* 0x000fe20007800000 */
[----:B------:R-:W-:Y:S01]  /*c1b0*/  FADD R235, R14, -R193 ;  /* 0x800000c10eeb7221 */ /* 0x000fe20000000000 */
[----:B------:R-:W-:Y:S02]  /*c1c0*/  FSEL R164, R164, -INF , !P3 ;  /* 0xff800000a4a47808 */ /* 0x000fe40005800000 */
[----:B------:R-:W-:Y:S01]  /*c1d0*/  FMNMX R15, R161, R15, !PT ;  /* 0x0000000fa10f7209 */ /* 0x000fe20007800000 */
[----:B------:R0:W-:Y:S01]  /*c1e0*/  MUFU.EX2 R14, R153 ;  /* 0x00000099000e7308 */ /* 0x0001e20000000800 */
[----:B------:R-:W-:Y:S01]  /*c1f0*/  FMUL R235, R235, 1.4426950216293334961 ;  /* 0x3fb8aa3bebeb7820 */ /* 0x000fe20000400000 */
[----:B------:R-:W-:Y:S02]  /*c200*/  FSEL R165, R165, -INF , !P1 ;  /* 0xff800000a5a57808 */ /* 0x000fe40004800000 */
[----:B0-----:R-:W-:-:S04]  /*c210*/  FMNMX R153, R164, R15, !PT ;  /* 0x0000000fa4997209 */ /* 0x001fc80007800000 */
[----:B------:R0:W-:Y:S01]  /*c220*/  MUFU.EX2 R15, R235 ;  /* 0x000000eb000f7308 */ /* 0x0001e20000000800 */
[----:B------:R-:W-:Y:S01]  /*c230*/  STS.U16 [R2+0x15c00], R237 ;  /* 0x015c00ed02007388 */ /* 0x000fe20000000400 */
[----:B0-----:R-:W-:-:S05]  /*c240*/  FMNMX R235, R165, R153, !PT ;  /* 0x00000099a5eb7209 */ /* 0x001fca0007800000 */
[----:B------:R-:W0:Y:S01]  /*c250*/  SHFL.BFLY PT, R237, R235, 0x2, 0x1f ;  /* 0x0c401f00ebed7f89 */ /* 0x000e2200000e0000 */
[--C-:B------:R-:W-:Y:S01]  /*c260*/  FADD R168, R168, -R193.reuse ;  /* 0x800000c1a8a87221 */ /* 0x100fe20000000000 */
[--C-:B------:R-:W-:Y:S01]  /*c270*/  FADD R155, R155, -R193.reuse ;  /* 0x800000c19b9b7221 */ /* 0x100fe20000000000 */
[--C-:B------:R-:W-:Y:S01]  /*c280*/  FADD R158, R158, -R193.reuse ;  /* 0x800000c19e9e7221 */ /* 0x100fe20000000000 */
[--C-:B------:R-:W-:Y:S01]  /*c290*/  FADD R162, R162, -R193.reuse ;  /* 0x800000c1a2a27221 */ /* 0x100fe20000000000 */
[----:B------:R-:W-:Y:S01]  /*c2a0*/  FMUL R153, R168, 1.4426950216293334961 ;  /* 0x3fb8aa3ba8997820 */ /* 0x000fe20000400000 */
[----:B------:R-:W-:Y:S01]  /*c2b0*/  FMUL R168, R155, 1.4426950216293334961 ;  /* 0x3fb8aa3b9ba87820 */ /* 0x000fe20000400000 */
[----:B------:R1:W-:Y:S01]  /*c2c0*/  STS.U16 [R2+0x19800], R202 ;  /* 0x019800ca02007388 */ /* 0x0003e20000000400 */
[----:B------:R-:W-:Y:S01]  /*c2d0*/  FMUL R158, R158, 1.4426950216293334961 ;  /* 0x3fb8aa3b9e9e7820 */ /* 0x000fe20000400000 */
[----:B------:R-:W-:Y:S02]  /*c2e0*/  FADD R155, R154, -R193 ;  /* 0x800000c19a9b7221 */ /* 0x000fe40000000000 */
[----:B------:R2:W-:Y:S01]  /*c2f0*/  STS.U16 [R2+0x19400], R205 ;  /* 0x019400cd02007388 */ /* 0x0005e20000000400 */
[----:B------:R0:W-:Y:S01]  /*c300*/  MUFU.EX2 R154, R168 ;  /* 0x000000a8009a7308 */ /* 0x0001e20000000800 */
[----:B------:R-:W-:-:S02]  /*c310*/  FMUL R162, R162, 1.4426950216293334961 ;  /* 0x3fb8aa3ba2a27820 */ /* 0x000fc40000400000 */
[----:B------:R3:W-:Y:S04]  /*c320*/  STS.U16 [R2+0x19000], R209 ;  /* 0x019000d102007388 */ /* 0x0007e80000000400 */
[----:B-1----:R-:W4:Y:S04]  /*c330*/  LDL.LU R202, [R1+0x90] ;  /* 0x0000900001ca7983 */ /* 0x002f280000300800 */
[----:B--2---:R-:W2:Y:S01]  /*c340*/  LDL.LU R205, [R1+0x8c] ;  /* 0x00008c0001cd7983 */ /* 0x004ea20000300800 */
[----:B0-----:R-:W-:-:S03]  /*c350*/  FMNMX R168, R235, R237, !PT ;  /* 0x000000edeba87209 */ /* 0x001fc60007800000 */
[----:B------:R0:W-:Y:S01]  /*c360*/  STS.U16 [R2+0x18c00], R213 ;  /* 0x018c00d502007388 */ /* 0x0001e20000000400 */
[----:B------:R1:W-:Y:S03]  /*c370*/  MUFU.EX2 R237, R158 ;  /* 0x0000009e00ed7308 */ /* 0x0003e60000000800 */
[----:B---3--:R-:W3:Y:S04]  /*c380*/  LDL.LU R209, [R1+0x88] ;  /* 0x0000880001d17983 */ /* 0x008ee80000300800 */
[----:B------:R1:W-:Y:S04]  /*c390*/  STS.U16 [R2+0x18800], R217 ;  /* 0x018800d902007388 */ /* 0x0003e80000000400 */
[----:B0-----:R-:W3:Y:S01]  /*c3a0*/  LDL.LU R213, [R1+0x84] ;  /* 0x0000840001d57983 */ /* 0x001ee20000300800 */
[----:B-1----:R-:W-:-:S03]  /*c3b0*/  FADD R158, R179, -R193 ;  /* 0x800000c1b39e7221 */ /* 0x002fc60000000000 */
[----:B------:R0:W-:Y:S01]  /*c3c0*/  STS.U16 [R2+0x18400], R221 ;  /* 0x018400dd02007388 */ /* 0x0001e20000000400 */
[----:B------:R1:W-:Y:S03]  /*c3d0*/  MUFU.EX2 R179, R162 ;  /* 0x000000a200b37308 */ /* 0x0003e60000000800 */
[----:B------:R-:W3:Y:S04]  /*c3e0*/  LDL.LU R217, [R1+0x80] ;  /* 0x0000800001d97983 */ /* 0x000ee80000300800 */
[----:B------:R1:W-:Y:S04]  /*c3f0*/  STS.U16 [R2+0x18000], R225 ;  /* 0x018000e102007388 */ /* 0x0003e80000000400 */
[----:B0-----:R-:W3:Y:S01]  /*c400*/  LDL.LU R221, [R1+0x7c] ;  /* 0x00007c0001dd7983 */ /* 0x001ee20000300800 */
[----:B-1----:R-:W-:-:S03]  /*c410*/  FADD R162, R189, -R193 ;  /* 0x800000c1bda27221 */ /* 0x002fc60000000000 */
[----:B------:R0:W-:Y:S04]  /*c420*/  STS.U16 [R2+0x17c00], R229 ;  /* 0x017c00e502007388 */ /* 0x0001e80000000400 */
[----:B------:R-:W3:Y:S01]  /*c430*/  LDL.LU R225, [R1+0x78] ;  /* 0x0000780001e17983 */ /* 0x000ee20000300800 */
[----:B------:R-:W-:-:S03]  /*c440*/  FMUL R158, R158, 1.4426950216293334961 ;  /* 0x3fb8aa3b9e9e7820 */ /* 0x000fc60000400000 */
[----:B------:R1:W-:Y:S04]  /*c450*/  STS.U16 [R2+0x17800], R233 ;  /* 0x017800e902007388 */ /* 0x0003e80000000400 */
[----:B0-----:R-:W3:Y:S01]  /*c460*/  LDL.LU R229, [R1+0x74] ;  /* 0x0000740001e57983 */ /* 0x001ee20000300800 */
[----:B------:R-:W-:-:S03]  /*c470*/  FMUL R162, R162, 1.4426950216293334961 ;  /* 0x3fb8aa3ba2a27820 */ /* 0x000fc60000400000 */
[----:B------:R0:W-:Y:S04]  /*c480*/  STS.U16 [R2+0x14000], R242 ;  /* 0x014000f202007388 */ /* 0x0001e80000000400 */
[----:B-1----:R-:W3:Y:S04]  /*c490*/  LDL.LU R233, [R1+0x70] ;  /* 0x0000700001e97983 */ /* 0x002ee80000300800 */
[----:B------:R-:W3:Y:S04]  /*c4a0*/  LDL.LU R241, [R1+0x6c] ;  /* 0x00006c0001f17983 */ /* 0x000ee80000300800 */
[----:B0-----:R-:W3:Y:S04]  /*c4b0*/  LDL.LU R242, [R1+0x68] ;  /* 0x0000680001f27983 */ /* 0x001ee80000300800 */
[----:B------:R0:W-:Y:S01]  /*c4c0*/  STS.U16 [R2+0x1c400], R198 ;  /* 0x01c400c602007388 */ /* 0x0001e20000000400 */
[----:B------:R1:W3:Y:S03]  /*c4d0*/  MUFU.EX2 R189, R158 ;  /* 0x0000009e00bd7308 */ /* 0x0002e60000000800 */
[----:B------:R1:W-:Y:S04]  /*c4e0*/  STS.U16 [R2+0x1c800], R199 ;  /* 0x01c800c702007388 */ /* 0x0003e80000000400 */
[----:B------:R1:W-:Y:S04]  /*c4f0*/  STS.U16 [R2+0x1cc00], R200 ;  /* 0x01cc00c802007388 */ /* 0x0003e80000000400 */
[----:B0-----:R-:W3:Y:S01]  /*c500*/  LDL.LU R198, [R1+0x94] ;  /* 0x0000940001c67983 */ /* 0x001ee20000300800 */
[----:B-1----:R-:W-:-:S03]  /*c510*/  FADD R158, R191, -R193 ;  /* 0x800000c1bf9e7221 */ /* 0x002fc60000000000 */
[----:B------:R-:W3:Y:S01]  /*c520*/  LDL.LU R199, [R1+0x98] ;  /* 0x0000980001c77983 */ /* 0x000ee20000300800 */
[----:B------:R0:W-:Y:S03]  /*c530*/  MUFU.EX2 R191, R162 ;  /* 0x000000a200bf7308 */ /* 0x0001e60000000800 */
[----:B------:R-:W3:Y:S04]  /*c540*/  LDL.LU R200, [R1+0x9c] ;  /* 0x00009c0001c87983 */ /* 0x000ee80000300800 */
[----:B------:R1:W-:Y:S04]  /*c550*/  STS.U16 [R2+0x1d000], R201 ;  /* 0x01d000c902007388 */ /* 0x0003e80000000400 */
[----:B------:R1:W-:Y:S01]  /*c560*/  STS.U16 [R2+0x13c00], R243 ;  /* 0x013c00f302007388 */ /* 0x0003e20000000400 */
[----:B0-----:R-:W-:-:S03]  /*c570*/  FADD R162, -R193, R247 ;  /* 0x000000f7c1a27221 */ /* 0x001fc60000000100 */
[----:B------:R0:W-:Y:S04]  /*c580*/  STS.U16 [R2+0x13800], R245 ;  /* 0x013800f502007388 */ /* 0x0001e80000000400 */
[----:B-1----:R-:W3:Y:S04]  /*c590*/  LDL.LU R201, [R1+0xa4] ;  /* 0x0000a40001c97983 */ /* 0x002ee80000300800 */
[----:B------:R-:W3:Y:S04]  /*c5a0*/  LDL.LU R243, [R1+0x64] ;  /* 0x0000640001f37983 */ /* 0x000ee80000300800 */
[----:B0-----:R-:W3:Y:S04]  /*c5b0*/  LDL.LU R245, [R1+0x60] ;  /* 0x0000600001f57983 */ /* 0x001ee80000300800 */
        /* <DEDUP_REMOVED lines=21> */
[----:B------:R-:W3:Y:S04]  /*c710*/  LDL.LU R252, [R1+0x5c] ;  /* 0x00005c0001fc7983 */ /* 0x000ee80000300800 */
[----:B----4-:R0:W-:Y:S04]  /*c720*/  STS.U16 [R3+0x10200], R249 ;  /* 0x010200f903007388 */ /* 0x0101e80000000400 */
[----:B------:R-:W4:Y:S04]  /*c730*/  LDL.LU R247, [R1+0x58] ;  /* 0x0000580001f77983 */ /* 0x000f280000300800 */
[----:B0-----:R-:W4:Y:S04]  /*c740*/  LDL.LU R249, [R1+0x54] ;  /* 0x0000540001f97983 */ /* 0x001f280000300800 */
[----:B------:R0:W-:Y:S04]  /*c750*/  STS.U16 [R3+0x15600], R7 ;  /* 0x0156000703007388 */ /* 0x0001e80000000400 */
[----:B------:R1:W-:Y:S04]  /*c760*/  STS.U16 [R3+0x15a00], R6 ;  /* 0x015a000603007388 */ /* 0x0003e80000000400 */
[----:B------:R1:W-:Y:S04]  /*c770*/  STS.U16 [R3+0x15e00], R8 ;  /* 0x015e000803007388 */ /* 0x0003e80000000400 */
[----:B0-----:R0:W5:Y:S04]  /*c780*/  LDL.LU R7, [R1+0x4f8] ;  /* 0x0004f80001077983 */ /* 0x0011680000300800 */
[----:B-1----:R-:W4:Y:S04]  /*c790*/  LDL.LU R6, [R1+0x4f4] ;  /* 0x0004f40001067983 */ /* 0x002f280000300800 */
[----:B------:R-:W4:Y:S04]  /*c7a0*/  LDL.LU R8, [R1+0x4f0] ;  /* 0x0004f00001087983 */ /* 0x000f280000300800 */
[----:B------:R1:W-:Y:S04]  /*c7b0*/  STS.U16 [R3+0x16200], R0 ;  /* 0x0162000003007388 */ /* 0x0003e80000000400 */
[----:B-1----:R-:W4:Y:S01]  /*c7c0*/  LDL.LU R0, [R1+0x4ec] ;  /* 0x0004ec0001007983 */ /* 0x002f220000300800 */
[----:B------:R-:W-:-:S03]  /*c7d0*/  FADD R235, R159, -R193 ;  /* 0x800000c19feb7221 */ /* 0x000fc60000000000 */
[----:B------:R-:W1:Y:S01]  /*c7e0*/  SHFL.BFLY PT, R159, R168, 0x1, 0x1f ;  /* 0x0c201f00a89f7f89 */ /* 0x000e6200000e0000 */
[----:B------:R-:W-:-:S04]  /*c7f0*/  FMUL R158, R158, 1.4426950216293334961 ;  /* 0x3fb8aa3b9e9e7820 */ /* 0x000fc80000400000 */
[----:B------:R0:W4:Y:S01]  /*c800*/  MUFU.EX2 R188, R158 ;  /* 0x0000009e00bc7308 */ /* 0x0001220000000800 */
[----:B-1----:R-:W-:-:S04]  /*c810*/  FMNMX R159, R168, R159, !PT ;  /* 0x0000009fa89f7209 */ /* 0x002fc80007800000 */
[----:B------:R-:W-:-:S05]  /*c820*/  FMNMX R190, R159, R239, !PT ;  /* 0x000000ef9fbe7209 */ /* 0x000fca0007800000 */
[--C-:B0-----:R-:W-:Y:S01]  /*c830*/  FADD R158, R17, -R190.reuse ;  /* 0x800000be119e7221 */ /* 0x101fe20000000000 */
[----:B------:R-:W-:-:S03]  /*c840*/  FADD R159, R9, -R190 ;  /* 0x800000be099f7221 */ /* 0x000fc60000000000 */
[----:B------:R-:W-:Y:S01]  /*c850*/  FMUL R158, R158, 1.4426950216293334961 ;  /* 0x3fb8aa3b9e9e7820 */ /* 0x000fe20000400000 */
[----:B------:R-:W-:-:S03]  /*c860*/  FMUL R159, R159, 1.4426950216293334961 ;  /* 0x3fb8aa3b9f9f7820 */ /* 0x000fc60000400000 */
[----:B------:R0:W-:Y:S01]  /*c870*/  MUFU.EX2 R9, R158 ;  /* 0x0000009e00097308 */ /* 0x0001e20000000800 */
[----:B------:R-:W-:Y:S01]  /*c880*/  STS.U16 [R3+0x11600], R202 ;  /* 0x011600ca03007388 */ /* 0x000fe20000000400 */
[----:B0-----:R-:W-:-:S03]  /*c890*/  FADD R158, R13, -R190 ;  /* 0x800000be0d9e7221 */ /* 0x001fc60000000000 */
[----:B--2---:R-:W-:Y:S03]  /*c8a0*/  STS.U16 [R3+0x11a00], R205 ;  /* 0x011a00cd03007388 */ /* 0x004fe60000000400 */
[----:B------:R0:W-:Y:S01]  /*c8b0*/  MUFU.EX2 R13, R159 ;  /* 0x0000009f000d7308 */ /* 0x0001e20000000800 */
[----:B------:R-:W-:Y:S01]  /*c8c0*/  FMUL R158, R158, 1.4426950216293334961 ;  /* 0x3fb8aa3b9e9e7820 */ /* 0x000fe20000400000 */
[----:B---3--:R-:W-:Y:S04]  /*c8d0*/  STS.U16 [R3+0x11e00], R209 ;  /* 0x011e00d103007388 */ /* 0x008fe80000000400 */
[----:B------:R-:W-:Y:S01]  /*c8e0*/  STS.U16 [R3+0x16600], R5 ;  /* 0x0166000503007388 */ /* 0x000fe20000000400 */
[----:B0-----:R-:W-:-:S03]  /*c8f0*/  FADD R159, R12, -R190 ;  /* 0x800000be0c9f7221 */ /* 0x001fc60000000000 */
[----:B------:R-:W-:Y:S01]  /*c900*/  STS.U16 [R3+0x12200], R213 ;  /* 0x012200d503007388 */ /* 0x000fe20000000400 */
[----:B------:R0:W-:Y:S03]  /*c910*/  MUFU.EX2 R12, R158 ;  /* 0x0000009e000c7308 */ /* 0x0001e60000000800 */
[----:B------:R-:W-:Y:S04]  /*c920*/  STS.U16 [R3+0x16a00], R186 ;  /* 0x016a00ba03007388 */ /* 0x000fe80000000400 */
[----:B------:R-:W-:Y:S01]  /*c930*/  STS.U16 [R3+0x12600], R217 ;  /* 0x012600d903007388 */ /* 0x000fe20000000400 */
[----:B0-----:R-:W-:-:S03]  /*c940*/  FADD R158, R16, -R190 ;  /* 0x800000be109e7221 */ /* 0x001fc60000000000 */
        /* <DEDUP_REMOVED lines=43> */
[----:B----4-:R0:W-:Y:S04]  /*cc00*/  STS.U16 [R3+0x15200], R249 ;  /* 0x015200f903007388 */ /* 0x0101e80000000400 */
[----:B------:R-:W-:Y:S04]  /*cc10*/  STS.U16 [R3+0x14a00], R252 ;  /* 0x014a00fc03007388 */ /* 0x000fe80000000400 */
[----:B------:R-:W-:Y:S01]  /*cc20*/  STS.U16 [R3+0x14e00], R247 ;  /* 0x014e00f703007388 */ /* 0x000fe20000000400 */
[----:B0-----:R-:W0:Y:S03]  /*cc30*/  S2R R249, SR_TID.X ;  /* 0x0000000000f97919 */ /* 0x001e260000002100 */
[----:B------:R-:W-:Y:S04]  /*cc40*/  STS.U16 [R3+0x1ea00], R246 ;  /* 0x01ea00f603007388 */ /* 0x000fe80000000400 */
[----:B------:R-:W-:Y:S04]  /*cc50*/  STS.U16 [R3+0x1ee00], R248 ;  /* 0x01ee00f803007388 */ /* 0x000fe80000000400 */
[----:B------:R-:W-:Y:S04]  /*cc60*/  STS.U16 [R3+0x1f200], R250 ;  /* 0x01f200fa03007388 */ /* 0x000fe80000000400 */
[----:B------:R-:W-:Y:S04]  /*cc70*/  STS.U16 [R3+0x1f600], R251 ;  /* 0x01f600fb03007388 */ /* 0x000fe80000000400 */
[----:B------:R-:W-:Y:S04]  /*cc80*/  STS.U16 [R3+0x1fa00], R192 ;  /* 0x01fa00c003007388 */ /* 0x000fe80000000400 */
[----:B------:R1:W-:Y:S01]  /*cc90*/  STS.U16 [R3+0x1fe00], R194 ;  /* 0x01fe00c203007388 */ /* 0x0003e20000000400 */
[----:B------:R-:W-:Y:S01]  /*cca0*/  FMUL R159, R159, 1.4426950216293334961 ;  /* 0x3fb8aa3b9f9f7820 */ /* 0x000fe20000400000 */
[----:B------:R2:W-:Y:S06]  /*ccb0*/  MEMBAR.ALL.CTA ;  /* 0x0000000000007992 */ /* 0x0005ec0000008000 */
[----:B--2---:R-:W2:Y:S01]  /*ccc0*/  FENCE.VIEW.ASYNC.S ;  /* 0x00000000000073c6 */ /* 0x004ea20000000000 */
[----:B------:R-:W-:Y:S01]  /*ccd0*/  FMUL R158, R158, 1.4426950216293334961 ;  /* 0x3fb8aa3b9e9e7820 */ /* 0x000fe20000400000 */
[----:B------:R3:W-:Y:S01]  /*cce0*/  MUFU.EX2 R16, R159 ;  /* 0x0000009f00107308 */ /* 0x0007e20000000800 */
[--C-:B------:R-:W-:Y:S01]  /*ccf0*/  FADD R156, R156, -R190.reuse ;  /* 0x800000be9c9c7221 */ /* 0x100fe20000000000 */
[--C-:B------:R-:W-:Y:S01]  /*cd00*/  FADD R195, R195, -R190.reuse ;  /* 0x800000bec3c37221 */ /* 0x100fe20000000000 */
[--C-:B------:R-:W-:Y:S01]  /*cd10*/  FADD R10, R10, -R193.reuse ;  /* 0x800000c10a0a7221 */ /* 0x100fe20000000000 */
[--C-:B------:R-:W-:Y:S01]  /*cd20*/  FADD R11, R11, -R193.reuse ;  /* 0x800000c10b0b7221 */ /* 0x100fe20000000000 */
[----:B------:R-:W-:Y:S01]  /*cd30*/  FMUL R156, R156, 1.4426950216293334961 ;  /* 0x3fb8aa3b9c9c7820 */ /* 0x000fe20000400000 */
[--C-:B------:R-:W-:Y:S01]  /*cd40*/  FADD R19, R19, -R193.reuse ;  /* 0x800000c113137221 */ /* 0x100fe20000000000 */
[--C-:B------:R-:W-:Y:S01]  /*cd50*/  FADD R20, R20, -R193.reuse ;  /* 0x800000c114147221 */ /* 0x100fe20000000000 */
[----:B------:R-:W-:Y:S01]  /*cd60*/  FADD R22, R22, -R193 ;  /* 0x800000c116167221 */ /* 0x000fe20000000000 */
[--C-:B---3--:R-:W-:Y:S01]  /*cd70*/  FADD R159, R18, -R190.reuse ;  /* 0x800000be129f7221 */ /* 0x108fe20000000000 */
[--C-:B------:R-:W-:Y:S01]  /*cd80*/  FADD R157, R157, -R190.reuse ;  /* 0x800000be9d9d7221 */ /* 0x100fe20000000000 */
[----:B------:R3:W-:Y:S01]  /*cd90*/  MUFU.EX2 R18, R158 ;  /* 0x0000009e00127308 */ /* 0x0007e20000000800 */
[--C-:B------:R-:W-:Y:S01]  /*cda0*/  FADD R160, R160, -R190.reuse ;  /* 0x800000bea0a07221 */ /* 0x100fe20000000000 */
[----:B------:R-:W-:Y:S01]  /*cdb0*/  FMUL R159, R159, 1.4426950216293334961 ;  /* 0x3fb8aa3b9f9f7820 */ /* 0x000fe20000400000 */
[--C-:B------:R-:W-:Y:S01]  /*cdc0*/  FADD R161, R161, -R190.reuse ;  /* 0x800000bea1a17221 */ /* 0x100fe20000000000 */
[--C-:B------:R-:W-:Y:S01]  /*cdd0*/  FADD R164, R164, -R190.reuse ;  /* 0x800000bea4a47221 */ /* 0x100fe20000000000 */
[--C-:B------:R-:W-:Y:S01]  /*cde0*/  FADD R165, R165, -R190.reuse ;  /* 0x800000bea5a57221 */ /* 0x100fe20000000000 */
[----:B------:R-:W-:Y:S01]  /*cdf0*/  FMUL R155, R155, 1.4426950216293334961 ;  /* 0x3fb8aa3b9b9b7820 */ /* 0x000fe20000400000 */
[----:B------:R-:W-:Y:S01]  /*ce00*/  FMUL R235, R235, 1.4426950216293334961 ;  /* 0x3fb8aa3bebeb7820 */ /* 0x000fe20000400000 */
[----:B------:R-:W-:Y:S01]  /*ce10*/  FMUL R162, R162, 1.4426950216293334961 ;  /* 0x3fb8aa3ba2a27820 */ /* 0x000fe20000400000 */
[----:B---3--:R-:W-:Y:S01]  /*ce20*/  FADD R158, R21, -R190 ;  /* 0x800000be159e7221 */ /* 0x008fe20000000000 */
[----:B------:R3:W-:Y:S08]  /*ce30*/  MUFU.EX2 R181, R156 ;  /* 0x0000009c00b57308 */ /* 0x0007f00000000800 */
[----:B------:R-:W-:Y:S01]  /*ce40*/  MUFU.EX2 R153, R153 ;  /* 0x0000009900997308 */ /* 0x000fe20000000800 */
[----:B------:R-:W-:Y:S01]  /*ce50*/  FMUL R158, R158, 1.4426950216293334961 ;  /* 0x3fb8aa3b9e9e7820 */ /* 0x000fe20000400000 */
[----:B---3--:R-:W-:Y:S01]  /*ce60*/  FADD R156, -R190, R239 ;  /* 0x000000efbe9c7221 */ /* 0x008fe20000000100 */
[----:B------:R-:W-:Y:S01]  /*ce70*/  FMUL R180, R195, 1.4426950216293334961 ;  /* 0x3fb8aa3bc3b47820 */ /* 0x000fe20000400000 */
[----:B0-----:R-:W-:-:S02]  /*ce80*/  SHF.R.U32.HI R195, RZ, 0x5, R249 ;  /* 0x00000005ffc37819 */ /* 0x001fc400000116f9 */
[----:B------:R-:W-:Y:S01]  /*ce90*/  F2FP.F16.F32.PACK_AB R169, R189, R179 ;  /* 0x000000b3bda9723e */ /* 0x000fe200000000ff */
[----:B------:R-:W-:Y:S01]  /*cea0*/  UMOV UR7, 0x40000040 ;  /* 0x4000004000077882 */ /* 0x000fe20000000000 */
[----:B------:R0:W-:Y:S01]  /*ceb0*/  MUFU.EX2 R21, R159 ;  /* 0x0000009f00157308 */ /* 0x0001e20000000800 */
[----:B------:R-:W-:Y:S01]  /*cec0*/  FMUL R10, R10, 1.4426950216293334961 ;  /* 0x3fb8aa3b0a0a7820 */ /* 0x000fe20000400000 */
[----:B------:R-:W-:Y:S01]  /*ced0*/  FMUL R11, R11, 1.4426950216293334961 ;  /* 0x3fb8aa3b0b0b7820 */ /* 0x000fe20000400000 */
[----:B------:R-:W-:Y:S01]  /*cee0*/  FMUL R19, R19, 1.4426950216293334961 ;  /* 0x3fb8aa3b13137820 */ /* 0x000fe20000400000 */
[----:B------:R-:W-:Y:S01]  /*cef0*/  FMUL R20, R20, 1.4426950216293334961 ;  /* 0x3fb8aa3b14147820 */ /* 0x000fe20000400000 */
[----:B------:R-:W-:Y:S01]  /*cf00*/  FMUL R22, R22, 1.4426950216293334961 ;  /* 0x3fb8aa3b16167820 */ /* 0x000fe20000400000 */
[----:B------:R-:W-:Y:S01]  /*cf10*/  FMUL R156, R156, 1.4426950216293334961 ;  /* 0x3fb8aa3b9c9c7820 */ /* 0x000fe20000400000 */
[----:B------:R-:W-:Y:S01]  /*cf20*/  FMUL R157, R157, 1.4426950216293334961 ;  /* 0x3fb8aa3b9d9d7820 */ /* 0x000fe20000400000 */
[----:B------:R-:W-:Y:S01]  /*cf30*/  FMUL R160, R160, 1.4426950216293334961 ;  /* 0x3fb8aa3ba0a07820 */ /* 0x000fe20000400000 */
[--C-:B0-----:R-:W-:Y:S01]  /*cf40*/  FADD R159, R23, -R190.reuse ;  /* 0x800000be179f7221 */ /* 0x101fe20000000000 */
[----:B------:R-:W-:Y:S01]  /*cf50*/  FMUL R161, R161, 1.4426950216293334961 ;  /* 0x3fb8aa3ba1a17820 */ /* 0x000fe20000400000 */
[----:B------:R0:W-:Y:S01]  /*cf60*/  MUFU.EX2 R23, R158 ;  /* 0x0000009e00177308 */ /* 0x0001e20000000800 */
[----:B------:R-:W-:Y:S01]  /*cf70*/  FMUL R164, R164, 1.4426950216293334961 ;  /* 0x3fb8aa3ba4a47820 */ /* 0x000fe20000400000 */
[----:B------:R-:W-:Y:S01]  /*cf80*/  FMUL R159, R159, 1.4426950216293334961 ;  /* 0x3fb8aa3b9f9f7820 */ /* 0x000fe20000400000 */
[----:B------:R-:W-:Y:S01]  /*cf90*/  FMUL R165, R165, 1.4426950216293334961 ;  /* 0x3fb8aa3ba5a57820 */ /* 0x000fe20000400000 */
[----:B------:R-:W-:Y:S01]  /*cfa0*/  IMAD.SHL.U32 R182, R195, 0x200, RZ ;  /* 0x00000200c3b67824 */ /* 0x000fe200078e00ff */
[----:B------:R-:W-:Y:S01]  /*cfb0*/  F2FP.F16.F32.PACK_AB R171, R188, R191 ;  /* 0x000000bfbcab723e */ /* 0x000fe200000000ff */
[----:B------:R-:W-:Y:S01]  /*cfc0*/  IMAD.MOV.U32 R183, RZ, RZ, RZ ;  /* 0x000000ffffb77224 */ /* 0x000fe200078e00ff */
[----:B------:R-:W3:Y:S01]  /*cfd0*/  LDL.LU R5, [R1+0x4e8] ;  /* 0x0004e80001057983 */ /* 0x000ee20000300800 */
[----:B------:R-:W4:Y:S01]  /*cfe0*/  MUFU.EX2 R17, R162 ;  /* 0x000000a200117308 */ /* 0x000f220000000800 */
[----:B0-----:R-:W-:Y:S01]  /*cff0*/  FADD R158, R152, -R190 ;  /* 0x800000be989e7221 */ /* 0x001fe20000000000 */
[----:B------:R-:W-:Y:S01]  /*d000*/  VIADD R195, R0, 0x10000 ;  /* 0x0001000000c37836 */ /* 0x000fe20000000000 */
[----:B------:R-:W-:Y:S01]  /*d010*/  LOP3.LUT R182, R182, 0x800, RZ, 0xc0, !PT ;  /* 0x00000800b6b67812 */ /* 0x000fe200078ec0ff */
[----:B------:R0:W5:Y:S01]  /*d020*/  LDL.LU R186, [R1+0x4e4] ;  /* 0x0004e40001ba7983 */ /* 0x0001620000300800 */
[----:B------:R-:W-:Y:S01]  /*d030*/  FMUL R158, R158, 1.4426950216293334961 ;  /* 0x3fb8aa3b9e9e7820 */ /* 0x000fe20000400000 */
[----:B------:R-:W3:Y:S02]  /*d040*/  LDC R249, c[0x0][0x254] ;  /* 0x00009500fff97b82 */ /* 0x000ee40000000800 */
[----:B------:R-:W1:Y:S01]  /*d050*/  MUFU.EX2 R177, R156 ;  /* 0x0000009c00b17308 */ /* 0x000e620000000800 */
[----:B------:R-:W-:Y:S01]  /*d060*/  LEA.HI R182, R195, R182, RZ, 0x1c ;  /* 0x000000b6c3b67211 */ /* 0x000fe200078fe0ff */
[----:B------:R0:W5:Y:S06]  /*d070*/  LDL.LU R187, [R1+0x4e0] ;  /* 0x0004e00001bb7983 */ /* 0x00016c0000300800 */
[----:B------:R-:W-:Y:S08]  /*d080*/  MUFU.EX2 R10, R10 ;  /* 0x0000000a000a7308 */ /* 0x000ff00000000800 */
[----:B------:R-:W2:Y:S08]  /*d090*/  MUFU.EX2 R11, R11 ;  /* 0x0000000b000b7308 */ /* 0x000eb00000000800 */
[----:B------:R-:W-:Y:S08]  /*d0a0*/  MUFU.EX2 R19, R19 ;  /* 0x0000001300137308 */ /* 0x000ff00000000800 */
[----:B------:R-:W0:Y:S08]  /*d0b0*/  MUFU.EX2 R20, R20 ;  /* 0x0000001400147308 */ /* 0x000e300000000800 */
[----:B------:R-:W-:Y:S08]  /*d0c0*/  MUFU.EX2 R22, R22 ;  /* 0x0000001600167308 */ /* 0x000ff00000000800 */
[----:B------:R-:W-:Y:S08]  /*d0d0*/  MUFU.EX2 R155, R155 ;  /* 0x0000009b009b7308 */ /* 0x000ff00000000800 */
[----:B------:R-:W-:Y:S08]  /*d0e0*/  MUFU.EX2 R235, R235 ;  /* 0x000000eb00eb7308 */ /* 0x000ff00000000800 */
[----:B------:R-:W0:Y:S08]  /*d0f0*/  MUFU.EX2 R152, R159 ;  /* 0x0000009f00987308 */ /* 0x000e300000000800 */
[----:B------:R-:W-:Y:S08]  /*d100*/  MUFU.EX2 R178, R158 ;  /* 0x0000009e00b27308 */ /* 0x000ff00000000800 */
[----:B------:R-:W0:Y:S08]  /*d110*/  MUFU.EX2 R180, R180 ;  /* 0x000000b400b47308 */ /* 0x000e300000000800 */
[----:B------:R2:W0:Y:S08]  /*d120*/  MUFU.EX2 R173, R157 ;  /* 0x0000009d00ad7308 */ /* 0x0004300000000800 */
[----:B------:R0:W-:Y:S08]  /*d130*/  MUFU.EX2 R172, R160 ;  /* 0x000000a000ac7308 */ /* 0x0001f00000000800 */
[----:B------:R0:W0:Y:S08]  /*d140*/  MUFU.EX2 R174, R161 ;  /* 0x000000a100ae7308 */ /* 0x0000300000000800 */
[----:B------:R0:W-:Y:S08]  /*d150*/  MUFU.EX2 R175, R164 ;  /* 0x000000a400af7308 */ /* 0x0001f00000000800 */
[----:B------:R0:W0:Y:S01]  /*d160*/  MUFU.EX2 R176, R165 ;  /* 0x000000a500b07308 */ /* 0x0000220000000800 */
[----:B------:R-:W-:Y:S01]  /*d170*/  LOP3.LUT R182, R182, 0x3fff, RZ, 0xc0, !PT ;  /* 0x00003fffb6b67812 */ /* 0x000fe200078ec0ff */
[-C--:B----4-:R-:W-:Y:S01]  /*d180*/  FMUL R26, R26, R17.reuse ;  /* 0x000000111a1a7220 */ /* 0x090fe20000400000 */
[-C--:B------:R-:W-:Y:S01]  /*d190*/  FMUL R27, R27, R17.reuse ;  /* 0x000000111b1b7220 */ /* 0x080fe20000400000 */
[-C--:B------:R-:W-:Y:S01]  /*d1a0*/  FMUL R30, R30, R17.reuse ;  /* 0x000000111e1e7220 */ /* 0x080fe20000400000 */
[----:B------:R-:W-:Y:S01]  /*d1b0*/  R2UR UR6, R182 ;  /* 0x00000000b60672ca */ /* 0x000fe200000e0000 */
[-C--:B------:R-:W-:Y:S01]  /*d1c0*/  FMUL R31, R31, R17.reuse ;  /* 0x000000111f1f7220 */ /* 0x080fe20000400000 */
        /* <DEDUP_REMOVED lines=59> */
[----:B------:R-:W-:Y:S01]  /*d580*/  FMUL R151, R151, R17 ;  /* 0x0000001197977220 */ /* 0x000fe20000400000 */
[-C--:B-1----:R-:W-:Y:S01]  /*d590*/  FMUL R24, R24, R177.reuse ;  /* 0x000000b118187220 */ /* 0x082fe20000400000 */
        /* <DEDUP_REMOVED lines=63> */
[----:B--2---:R-:W-:Y:S01]  /*d990*/  F2FP.F16.F32.PACK_AB R157, R11, R10 ;  /* 0x0000000a0b9d723e */ /* 0x004fe200000000ff */
[----:B------:R2:W5:Y:S01]  /*d9a0*/  LDL.LU R184, [R1+0x4dc] ;  /* 0x0004dc0001b87983 */ /* 0x0005620000300800 */
[----:B------:R-:W-:-:S02]  /*d9b0*/  F2FP.F16.F32.PACK_AB R156, R13, R9 ;  /* 0x000000090d9c723e */ /* 0x000fc400000000ff */
[----:B------:R-:W-:Y:S01]  /*d9c0*/  F2FP.F16.F32.PACK_AB R158, R16, R12 ;  /* 0x0000000c109e723e */ /* 0x000fe200000000ff */
[----:B------:R2:W5:Y:S01]  /*d9d0*/  LDL.LU R185, [R1+0x4d8] ;  /* 0x0004d80001b97983 */ /* 0x0005620000300800 */
[----:B------:R-:W-:Y:S02]  /*d9e0*/  F2FP.F16.F32.PACK_AB R159, R15, R14 ;  /* 0x0000000e0f9f723e */ /* 0x000fe400000000ff */
[----:B0-----:R-:W-:Y:S01]  /*d9f0*/  F2FP.F16.F32.PACK_AB R160, R21, R18 ;  /* 0x0000001215a0723e */ /* 0x001fe200000000ff */
[----:B------:R-:W4:Y:S01]  /*da00*/  LDL.LU R194, [R1+0xb0] ;  /* 0x0000b00001c27983 */ /* 0x000f220000300800 */
[----:B------:R-:W-:Y:S02]  /*da10*/  F2FP.F16.F32.PACK_AB R161, R20, R19 ;  /* 0x0000001314a1723e */ /* 0x000fe400000000ff */
[----:B------:R-:W-:Y:S01]  /*da20*/  F2FP.F16.F32.PACK_AB R162, R152, R23 ;  /* 0x0000001798a2723e */ /* 0x000fe200000000ff */
[----:B------:R-:W2:Y:S01]  /*da30*/  LDL.LU R192, [R1+0xb4] ;  /* 0x0000b40001c07983 */ /* 0x000ea20000300800 */
[----:B------:R-:W-:-:S02]  /*da40*/  F2FP.F16.F32.PACK_AB R163, R153, R22 ;  /* 0x0000001699a3723e */ /* 0x000fc400000000ff */
[----:B------:R-:W-:Y:S02]  /*da50*/  F2FP.F16.F32.PACK_AB R164, R180, R178 ;  /* 0x000000b2b4a4723e */ /* 0x000fe400000000ff */
[----:B------:R-:W-:Y:S02]  /*da60*/  F2FP.F16.F32.PACK_AB R165, R155, R154 ;  /* 0x0000009a9ba5723e */ /* 0x000fe400000000ff */
[----:B------:R-:W-:Y:S02]  /*da70*/  F2FP.F16.F32.PACK_AB R166, R173, R181 ;  /* 0x000000b5ada6723e */ /* 0x000fe400000000ff */
[----:B------:R-:W-:Y:S02]  /*da80*/  F2FP.F16.F32.PACK_AB R167, R237, R235 ;  /* 0x000000ebeda7723e */ /* 0x000fe400000000ff */
[----:B------:R-:W-:Y:S02]  /*da90*/  F2FP.F16.F32.PACK_AB R168, R174, R172 ;  /* 0x000000acaea8723e */ /* 0x000fe400000000ff */
[----:B------:R-:W-:Y:S01]  /*daa0*/  F2FP.F16.F32.PACK_AB R170, R176, R175 ;  /* 0x000000afb0aa723e */ /* 0x000fe200000000ff */
[----:B------:R-:W-:Y:S06]  /*dab0*/  BAR.SYNC.DEFER_BLOCKING 0x0 ;  /* 0x0000000000007b1d */ /* 0x000fec0000010000 */
[----:B------:R-:W-:-:S06]  /*dac0*/  WARPGROUP.ARRIVE ;  /* 0x00000000000079c5 */ /* 0x000fcc0000000000 */
[----:B------:R-:W-:Y:S01]  /*dad0*/  HGMMA.64x256x16.F32 R24, R156, gdesc[UR4], R24 ;  /* 0x03e000049c187df0 */ /* 0x000fe20008700818 */
[----:B------:R-:W-:-:S04]  /*dae0*/  IADD3 R182, P0, R182, 0x2, RZ ;  /* 0x00000002b6b67810 */ /* 0x000fc80007f1e0ff */
[----:B------:R-:W-:Y:S02]  /*daf0*/  IADD3.X R183, R183, 0x40000040, RZ, P0, !PT ;  /* 0x40000040b7b77810 */ /* 0x000fe400007fe4ff */
[----:B------:R-:W-:Y:S02]  /*db00*/  R2UR UR58, R182 ;  /* 0x00000000b63a72ca */ /* 0x000fe400000e0000 */
[----:B------:R-:W-:-:S13]  /*db10*/  R2UR UR6, R183 ;  /* 0x00000000b70672ca */ /* 0x000fda00000e0000 */
[----:B------:R-:W-:Y:S01]  /*db20*/  UMOV UR7, UR6 ;  /* 0x0000000600077c82 */ /* 0x000fe20008000000 */
[----:B------:R-:W-:-:S05]  /*db30*/  UMOV UR6, UR58 ;  /* 0x0000003a00067c82 */ /* 0x000fca0008000000 */
[----:B------:R-:W-:Y:S01]  /*db40*/  HGMMA.64x256x16.F32 R24, R160, gdesc[UR4], R24 ;  /* 0x03e00004a0187df0 */ /* 0x000fe20008700818 */
[----:B------:R-:W-:Y:S02]  /*db50*/  UIADD3.64 UR58, UR6, 0x2, URZ ;  /* 0x00000002063a7897 */ /* 0x000fe4000fffe03f */
[----:B------:R-:W-:-:S15]  /*db60*/  UIADD3.64 UR6, UR6, 0x4, URZ ;  /* 0x0000000406067897 */ /* 0x000fde000fffe03f */
[----:B------:R-:W-:-:S10]  /*db70*/  NOP ;  /* 0x0000000000007918 */ /* 0x000fd40000000000 */
[----:B------:R-:W-:Y:S01]  /*db80*/  HGMMA.64x256x16.F32 R24, R164, gdesc[UR56], R24 ;  /* 0x03e00038a4187df0 */ /* 0x000fe20008700818 */
[----:B------:R-:W-:Y:S01]  /*db90*/  FADD R10, R10, R11 ;  /* 0x0000000b0a0a7221 */ /* 0x000fe20000000000 */
[----:B------:R-:W-:Y:S01]  /*dba0*/  FADD R9, R9, R13 ;  /* 0x0000000d09097221 */ /* 0x000fe20000000000 */
[----:B------:R-:W0:Y:S01]  /*dbb0*/  S2R R195, SR_CTAID.X ;  /* 0x0000000000c37919 */ /* 0x000e220000002500 */
[----:B------:R-:W1:Y:S01]  /*dbc0*/  LDC R13, c[0x0][0x264] ;  /* 0x00009900ff0d7b82 */ /* 0x000e620000000800 */
[----:B------:R-:W-:Y:S01]  /*dbd0*/  FADD R10, R14, R10 ;  /* 0x0000000a0e0a7221 */ /* 0x000fe20000000000 */
[----:B------:R-:W-:-:S03]  /*dbe0*/  FADD R9, R12, R9 ;  /* 0x000000090c097221 */ /* 0x000fc60000000000 */
        /* <DEDUP_REMOVED lines=25> */
[----:B------:R-:W-:-:S04]  /*dd80*/  FADD R9, R176, R9 ;  /* 0x00000009b0097221 */ /* 0x000fc80000000000 */
[----:B------:R-:W3:Y:S04]  /*dd90*/  SHFL.BFLY PT, R11, R10, 0x2, 0x1f ;  /* 0x0c401f000a0b7f89 */ /* 0x000ee800000e0000 */
[----:B------:R-:W0:Y:S01]  /*dda0*/  SHFL.BFLY PT, R12, R9, 0x2, 0x1f ;  /* 0x0c401f00090c7f89 */ /* 0x000e2200000e0000 */
[----:B------:R-:W-:Y:S01]  /*ddb0*/  HGMMA.64x256x16.F32 R24, R168, gdesc[UR4], R24, gsb0 ;  /* 0x03e00004a8187df0 */ /* 0x000fe20008000818 */
[----:B---3--:R-:W-:Y:S01]  /*ddc0*/  FADD R11, R10, R11 ;  /* 0x0000000b0a0b7221 */ /* 0x008fe20000000000 */
[----:B0-----:R-:W-:-:S04]  /*ddd0*/  FADD R12, R9, R12 ;  /* 0x0000000c090c7221 */ /* 0x001fc80000000000 */
[----:B------:R-:W0:Y:S04]  /*dde0*/  SHFL.BFLY PT, R9, R11, 0x1, 0x1f ;  /* 0x0c201f000b097f89 */ /* 0x000e2800000e0000 */
[----:B------:R-:W3:Y:S01]  /*ddf0*/  SHFL.BFLY PT, R10, R12, 0x1, 0x1f ;  /* 0x0c201f000c0a7f89 */ /* 0x000ee200000e0000 */
[----:B------:R-:W-:Y:S01]  /*de00*/  IMAD.SHL.U32 R195, R195, 0x40, RZ ;  /* 0x00000040c3c37824 */ /* 0x000fe200078e00ff */
[----:B------:R-:W-:-:S03]  /*de10*/  IADD3 R8, P0, R8, 0x40, RZ ;  /* 0x0000004008087810 */ /* 0x000fc60007f1e0ff */
[----:B------:R-:W-:Y:S01]  /*de20*/  VIADD R195, R195, 0x40 ;  /* 0x00000040c3c37836 */ /* 0x000fe20000000000 */
[----:B------:R-:W-:Y:S01]  /*de30*/  IADD3.X R6, RZ, R6, RZ, P0, !PT ;  /* 0x00000006ff067210 */ /* 0x000fe200007fe4ff */
[----:B0-----:R-:W-:Y:S01]  /*de40*/  FADD R9, R11, R9 ;  /* 0x000000090b097221 */ /* 0x001fe20000000000 */
[----:B---3--:R-:W-:-:S03]  /*de50*/  FADD R10, R12, R10 ;  /* 0x0000000a0c0a7221 */ /* 0x008fc60000000000 */
[----:B----4-:R-:W-:Y:S01]  /*de60*/  FFMA R194, R17, R194, R9 ;  /* 0x000000c211c27223 */ /* 0x010fe20000000009 */
[----:B--2---:R-:W-:-:S04]  /*de70*/  FFMA R192, R177, R192, R10 ;  /* 0x000000c0b1c07223 */ /* 0x004fc8000000000a */
[----:B------:R0:W-:Y:S01]  /*de80*/  STL [R1+0xb0], R194 ;  /* 0x0000b0c201007387 */ /* 0x0001e20000100800 */
[----:B------:R-:W-:-:S03]  /*de90*/  ISETP.GE.U32.AND P0, PT, R8, R195, PT ;  /* 0x000000c30800720c */ /* 0x000fc60003f06070 */
[----:B------:R0:W-:Y:S04]  /*dea0*/  STL [R1+0xb4], R192 ;  /* 0x0000b4c001007387 */ /* 0x0001e80000100800 */
[----:B------:R0:W-:Y:S04]  /*deb0*/  STL [R1+0xac], R190 ;  /* 0x0000acbe01007387 */ /* 0x0001e80000100800 */
[----:B------:R0:W-:Y:S01]  /*dec0*/  STL [R1+0xa8], R193 ;  /* 0x0000a8c101007387 */ /* 0x0001e20000100800 */
[----:B------:R-:W-:Y:S01]  /*ded0*/  ISETP.GE.U32.AND.EX P0, PT, R6, RZ, PT, P0 ;  /* 0x000000ff0600720c */ /* 0x000fe20003f06100 */
[----:B------:R-:W-:-:S02]  /*dee0*/  IMAD R5, R249, 0x40, R5 ;  /* 0x00000040f9057824 */ /* 0x000fc400078e0205 */
[----:B-1----:R-:W-:Y:S02]  /*def0*/  IMAD R4, R13, 0x40, R4 ;  /* 0x000000400d047824 */ /* 0x002fe400078e0204 */
[----:B------:R-:W-:Y:S02]  /*df00*/  IMAD.MOV.U32 R10, RZ, RZ, R190 ;  /* 0x000000ffff0a7224 */ /* 0x000fe400078e00be */
[----:B------:R-:W-:Y:S01]  /*df10*/  IMAD.MOV.U32 R9, RZ, RZ, R193 ;  /* 0x000000ffff097224 */ /* 0x000fe200078e00c1 */
[----:B------:R-:W-:-:S05]  /*df20*/  WARPGROUP.DEPBAR.LE gsb0, 0x0 ;  /* 0x00008000000079c5 */ /* 0x000fca0000010000 */
[----:B0-----:R-:W-:Y:S05]  /*df30*/  @!P0 BRA `(.L_x_1) ;  /* 0xffffff7c002c8947 */ /* 0x001fea000383ffff */
.L_x_0:
[----:B------:R-:W2:Y:S04]  /*df40*/  LDL.LU R12, [R1+0xb4] ;  /* 0x0000b400010c7983 */ /* 0x000ea80000300800 */
[----:B------:R-:W3:Y:S01]  /*df50*/  LDL.LU R14, [R1+0xb0] ;  /* 0x0000b000010e7983 */ /* 0x000ee20000300800 */
[----:B------:R-:W-:Y:S01]  /*df60*/  FMUL R17, R130, 0.25 ;  /* 0x3e80000082117820 */ /* 0x000fe20000400000 */
[----:B------:R-:W-:Y:S01]  /*df70*/  FMUL R16, R119, 0.25 ;  /* 0x3e80000077107820 */ /* 0x000fe20000400000 */
[----:B------:R-:W-:Y:S01]  /*df80*/  FMUL R15, R142, 0.25 ;  /* 0x3e8000008e0f7820 */ /* 0x000fe20000400000 */
[----:B------:R-:W0:Y:S01]  /*df90*/  S2R R188, SR_TID.X ;  /* 0x0000000000bc7919 */ /* 0x000e220000002100 */
[----:B------:R-:W-:Y:S01]  /*dfa0*/  FMUL R19, R34, 0.25 ;  /* 0x3e80000022137820 */ /* 0x000fe20000400000 */
[----:B------:R-:W-:Y:S01]  /*dfb0*/  FMUL R18, R39, 0.25 ;  /* 0x3e80000027127820 */ /* 0x000fe20000400000 */
[----:B------:R-:W-:Y:S01]  /*dfc0*/  FMUL R21, R30, 0.25 ;  /* 0x3e8000001e157820 */ /* 0x000fe20000400000 */
[----:B------:R-:W-:Y:S01]  /*dfd0*/  FMUL R22, R69, 0.25 ;  /* 0x3e80000045167820 */ /* 0x000fe20000400000 */
[----:B------:R-:W-:Y:S01]  /*dfe0*/  FMUL R23, R68, 0.25 ;  /* 0x3e80000044177820 */ /* 0x000fe20000400000 */
[----:B------:R-:W1:Y:S01]  /*dff0*/  S2R R238, SR_CTAID.X ;  /* 0x0000000000ee7919 */ /* 0x000e620000002500 */
[----:B------:R-:W4:Y:S01]  /*e000*/  S2R R240, SR_CTAID.Y ;  /* 0x0000000000f07919 */ /* 0x000f220000002600 */
[C---:B0-----:R-:W-:Y:S01]  /*e010*/  LOP3.LUT R2, R188.reuse, 0xc0, RZ, 0xc0, !PT ;  /* 0x000000c0bc027812 */ /* 0x041fe200078ec0ff */
[C---:B------:R-:W-:Y:S01]  /*e020*/  IMAD.SHL.U32 R5, R188.reuse, 0x8, RZ ;  /* 0x00000008bc057824 */ /* 0x040fe200078e00ff */
[C---:B------:R-:W-:Y:S01]  /*e030*/  LOP3.LUT R8, R188.reuse, 0x1c, RZ, 0xc0, !PT ;  /* 0x0000001cbc087812 */ /* 0x040fe200078ec0ff */
[C---:B------:R-:W-:Y:S01]  /*e040*/  IMAD.SHL.U32 R6, R188.reuse, 0x4, RZ ;  /* 0x00000004bc067824 */ /* 0x040fe200078e00ff */
[C---:B------:R-:W-:Y:S01]  /*e050*/  LOP3.LUT R3, R188.reuse, 0x60, RZ, 0xc0, !PT ;  /* 0x00000060bc037812 */ /* 0x040fe200078ec0ff */
[----:B------:R-:W-:Y:S01]  /*e060*/  IMAD.SHL.U32 R4, R188, 0x10, RZ ;  /* 0x00000010bc047824 */ /* 0x000fe200078e00ff */
[----:B------:R-:W-:Y:S01]  /*e070*/  BAR.SYNC.DEFER_BLOCKING 0x0 ;  /* 0x0000000000007b1d */ /* 0x000fe20000010000 */
[----:B------:R-:W-:Y:S01]  /*e080*/  ISETP.NE.U32.AND P0, PT, R2, RZ, PT ;  /* 0x000000ff0200720c */ /* 0x000fe20003f05070 */
[C---:B------:R-:W-:Y:S01]  /*e090*/  IMAD.SHL.U32 R2, R188.reuse, 0x200, RZ ;  /* 0x00000200bc027824 */ /* 0x040fe200078e00ff */
[C---:B-----5:R-:W-:Y:S01]  /*e0a0*/  LOP3.LUT R7, R188.reuse, 0x3, RZ, 0xc0, !PT ;  /* 0x00000003bc077812 */ /* 0x060fe200078ec0ff */
[----:B------:R-:W-:Y:S01]  /*e0b0*/  IMAD R8, R3, 0x2, R8 ;  /* 0x0000000203087824 */ /* 0x000fe200078e0208 */
[----:B------:R-:W-:Y:S01]  /*e0c0*/  SHF.L.U32 R3, R188, 0xb, RZ ;  /* 0x0000000bbc037819 */ /* 0x000fe200000006ff */
[----:B-1----:R-:W-:Y:S01]  /*e0d0*/  IMAD.SHL.U32 R238, R238, 0x40, RZ ;  /* 0x00000040eeee7824 */ /* 0x002fe200078e00ff */
[----:B------:R-:W-:-:S02]  /*e0e0*/  LOP3.LUT R2, R2, 0x3000, RZ, 0xc0, !PT ;  /* 0x0000300002027812 */ /* 0x000fc400078ec0ff */
[----:B------:R-:W-:Y:S02]  /*e0f0*/  LOP3.LUT R3, R3, 0x3000, RZ, 0xc0, !PT ;  /* 0x0000300003037812 */ /* 0x000fe400078ec0ff */
[----:B------:R-:W-:Y:S01]  /*e100*/  LOP3.LUT R11, R5, 0x38, RZ, 0xc0, !PT ;  /* 0x00000038050b7812 */ /* 0x000fe200078ec0ff */
[----:B------:R-:W-:Y:S01]  /*e110*/  IMAD R2, R7, 0x20, R2 ;  /* 0x0000002007027824 */ /* 0x000fe200078e0202 */
[----:B------:R-:W-:Y:S01]  /*e120*/  LOP3.LUT R6, R6, 0xc0, RZ, 0xc0, !PT ;  /* 0x000000c006067812 */ /* 0x000fe200078ec0ff */
[----:B------:R-:W-:Y:S01]  /*e130*/  IMAD.SHL.U32 R5, R8, 0x4, RZ ;  /* 0x0000000408057824 */ /* 0x000fe200078e00ff */
[----:B------:R-:W-:Y:S01]  /*e140*/  LOP3.LUT R7, R3, 0x7f0, R4, 0xf8, !PT ;  /* 0x000007f003077812 */ /* 0x000fe200078ef804 */
[----:B------:R-:W-:Y:S01]  /*e150*/  FMUL R8, R151, 0.25 ;  /* 0x3e80000097087820 */ /* 0x000fe20000400000 */
[----:B------:R-:W-:Y:S02]  /*e160*/  IADD3 R13, R6, R0, R11 ;  /* 0x00000000060d7210 */ /* 0x000fe40007ffe00b */
[----:B------:R-:W-:-:S02]  /*e170*/  LOP3.LUT R3, R188, 0x80, RZ, 0xc0, !PT ;  /* 0x00000080bc037812 */ /* 0x000fc400078ec0ff */
[--C-:B------:R-:W-:Y:S02]  /*e180*/  SHF.R.U32.HI R6, RZ, 0x1, R188.reuse ;  /* 0x00000001ff067819 */ /* 0x100fe400000116bc */
[----:B------:R-:W-:Y:S01]  /*e190*/  LOP3.LUT R4, R2, R5, RZ, 0x3c, !PT ;  /* 0x0000000502047212 */ /* 0x000fe200078e3cff */
[----:B------:R-:W-:Y:S01]  /*e1a0*/  IMAD.SHL.U32 R5, R188, 0x2, RZ ;  /* 0x00000002bc057824 */ /* 0x000fe200078e00ff */
[----:B------:R-:W-:Y:S02]  /*e1b0*/  SHF.R.U32.HI R2, RZ, 0x2, R3 ;  /* 0x00000002ff027819 */ /* 0x000fe40000011603 */
[----:B------:R-:W-:Y:S02]  /*e1c0*/  LOP3.LUT R6, R6, 0x4, RZ, 0xc0, !PT ;  /* 0x0000000406067812 */ /* 0x000fe400078ec0ff */
[----:B------:R-:W-:Y:S02]  /*e1d0*/  LOP3.LUT R11, R5, 0xf8, RZ, 0xc0, !PT ;  /* 0x000000f8050b7812 */ /* 0x000fe400078ec0ff */
[----:B------:R-:W-:Y:S01]  /*e1e0*/  LOP3.LUT R5, R7, R2, RZ, 0x3c, !PT ;  /* 0x0000000207057212 */ /* 0x000fe200078e3cff */
[----:B------:R-:W-:Y:S01]  /*e1f0*/  IMAD.IADD R2, R6, 0x1, R13 ;  /* 0x0000000106027824 */ /* 0x000fe200078e020d */
[----:B------:R-:W-:Y:S01]  /*e200*/  LEA R3, R3, R0, 0x4 ;  /* 0x0000000003037211 */ /* 0x000fe200078e20ff */
[----:B------:R-:W-:Y:S01]  /*e210*/  FMUL R7, R150, 0.25 ;  /* 0x3e80000096077820 */ /* 0x000fe20000400000 */
[----:B------:R-:W-:Y:S01]  /*e220*/  LOP3.LUT R13, R5, 0x40, RZ, 0x3c, !PT ;  /* 0x00000040050d7812 */ /* 0x000fe200078e3cff */
[----:B------:R-:W-:Y:S01]  /*e230*/  IMAD.IADD R5, R0, 0x1, R5 ;  /* 0x0000000100057824 */ /* 0x000fe200078e0205 */
[----:B------:R-:W-:Y:S01]  /*e240*/  LOP3.LUT R238, R238, 0x3f, R188, 0xf8, !PT ;  /* 0x0000003feeee7812 */ /* 0x000fe200078ef8bc */
[----:B------:R-:W-:-:S02]  /*e250*/  IMAD.IADD R4, R4, 0x1, R3 ;  /* 0x0000000104047824 */ /* 0x000fc400078e0203 */
[----:B------:R-:W-:Y:S02]  /*e260*/  IMAD.IADD R3, R0, 0x1, R11 ;  /* 0x0000000100037824 */ /* 0x000fe400078e020b */
[----:B------:R-:W-:Y:S01]  /*e270*/  FMUL R11, R26, 0.25 ;  /* 0x3e8000001a0b7820 */ /* 0x000fe20000400000 */
[----:B------:R-:W-:Y:S01]  /*e280*/  IADD3 R0, R0, R13, RZ ;  /* 0x0000000d00007210 */ /* 0x000fe20007ffe0ff */
[----:B------:R-:W-:Y:S01]  /*e290*/  FMUL R13, R146, 0.25 ;  /* 0x3e800000920d7820 */ /* 0x000fe20000400000 */
[----:B--2---:R-:W-:Y:S02]  /*e2a0*/  IMAD.MOV.U32 R20, RZ, RZ, R12 ;  /* 0x000000ffff147224 */ /* 0x004fe400078e000c */
[----:B------:R-:W-:Y:S01]  /*e2b0*/  FMUL R12, R143, 0.25 ;  /* 0x3e8000008f0c7820 */ /* 0x000fe20000400000 */
[----:B---3--:R-:W-:Y:S02]  /*e2c0*/  IMAD.MOV.U32 R6, RZ, RZ, R14 ;  /* 0x000000ffff067224 */ /* 0x008fe400078e000e */
[----:B------:R-:W-:-:S03]  /*e2d0*/  FMUL R14, R139, 0.25 ;  /* 0x3e8000008b0e7820 */ /* 0x000fc60000400000 */
[C---:B------:R-:W-:Y:S02]  /*e2e0*/  FSETP.GT.AND P1, PT, |R6|.reuse, 8.50705917302346158658e+37, PT ;  /* 0x7e8000000600780b */ /* 0x040fe40003f24200 */
[----:B------:R-:W-:Y:S02]  /*e2f0*/  FSETP.GEU.AND P4, PT, R6, 1.175494350822287508e-38, PT ;  /* 0x008000000600780b */ /* 0x000fe40003f8e000 */
[----:B------:R-:W-:Y:S01]  /*e300*/  FSEL R151, R8, R151, P1 ;  /* 0x0000009708977208 */ /* 0x000fe20000800000 */
[----:B------:R-:W-:Y:S01]  /*e310*/  FMUL R8, R147, 0.25 ;  /* 0x3e80000093087820 */ /* 0x000fe20000400000 */
[----:B------:R-:W-:Y:S02]  /*e320*/  FSEL R26, R11, R26, P1 ;  /* 0x0000001a0b1a7208 */ /* 0x000fe40000800000 */
[----:B------:R-:W-:Y:S01]  /*e330*/  FSEL R143, R12, R143, P1 ;  /* 0x0000008f0c8f7208 */ /* 0x000fe20000800000 */
[----:B------:R-:W-:Y:S01]  /*e340*/  FMUL R12, R135, 0.25 ;  /* 0x3e800000870c7820 */ /* 0x000fe20000400000 */
        /* <DEDUP_REMOVED lines=69> */
[----:B------:R-:W-:Y:S01]  /*e7a0*/  IMAD.MOV.U32 R50, RZ, RZ, R20 ;  /* 0x000000ffff327224 */ /* 0x000fe200078e0014 */
[----:B------:R-:W-:Y:S01]  /*e7b0*/  FSEL R14, R14, R47, P1 ;  /* 0x0000002f0e0e7208 */ /* 0x000fe20000800000 */
[----:B------:R-:W-:Y:S01]  /*e7c0*/  FMUL R47, R60, 0.25 ;  /* 0x3e8000003c2f7820 */ /* 0x000fe20000400000 */
[----:B------:R-:W-:Y:S01]  /*e7d0*/  FSEL R119, R16, R119, P1 ;  /* 0x0000007710777208 */ /* 0x000fe20000800000 */
[----:B------:R-:W-:Y:S01]  /*e7e0*/  FMUL R16, R99, 0.25 ;  /* 0x3e80000063107820 */ /* 0x000fe20000400000 */
[----:B------:R-:W-:Y:S01]  /*e7f0*/  FSETP.GT.AND P2, PT, |R50|, 8.50705917302346158658e+37, PT ;  /* 0x7e8000003200780b */ /* 0x000fe20003f44200 */
[----:B------:R-:W-:Y:S01]  /*e800*/  FMUL R17, R42, 0.25 ;  /* 0x3e8000002a117820 */ /* 0x000fe20000400000 */
[----:B------:R-:W-:Y:S01]  /*e810*/  FSEL R142, R15, R142, P1 ;  /* 0x0000008e0f8e7208 */ /* 0x000fe20000800000 */
[----:B------:R-:W-:Y:S01]  /*e820*/  FMUL R15, R134, 0.25 ;  /* 0x3e800000860f7820 */ /* 0x000fe20000400000 */
[----:B------:R-:W-:Y:S01]  /*e830*/  FSEL R152, R47, R60, P2 ;  /* 0x0000003c2f987208 */ /* 0x000fe20001000000 */
[----:B------:R-:W-:Y:S01]  /*e840*/  FMUL R47, R52, 0.25 ;  /* 0x3e800000342f7820 */ /* 0x000fe20000400000 */
[----:B------:R-:W-:Y:S01]  /*e850*/  FSEL R99, R16, R99, P1 ;  /* 0x0000006310637208 */ /* 0x000fe20000800000 */
[----:B------:R-:W-:Y:S01]  /*e860*/  FMUL R16, R79, 0.25 ;  /* 0x3e8000004f107820 */ /* 0x000fe20000400000 */
        /* <DEDUP_REMOVED lines=20> */
[----:B------:R-:W-:Y:S01]  /*e9b0*/  FMUL R47, R6, 8388608 ;  /* 0x4b000000062f7820 */ /* 0x000fe20000400000 */
        /* <DEDUP_REMOVED lines=14> */
[----:B------:R-:W-:Y:S01]  /*eaa0*/  FSEL R32, R47, R6, !P4 ;  /* 0x000000062f207208 */ /* 0x000fe20006000000 */
        /* <DEDUP_REMOVED lines=8> */
[----:B------:R-:W-:Y:S01]  /*eb30*/  VIADD R44, R32, 0xc0cafb0d ;  /* 0xc0cafb0d202c7836 */ /* 0x000fe20000000000 */
        /* <DEDUP_REMOVED lines=8> */
[----:B------:R-:W-:Y:S01]  /*ebc0*/  FSETP.GEU.AND P3, PT, R50, 1.175494350822287508e-38, PT ;  /* 0x008000003200780b */ /* 0x000fe20003f6e000 */
[----:B------:R-:W-:Y:S01]  /*ebd0*/  FMUL R19, R128, 0.25 ;  /* 0x3e80000080137820 */ /* 0x000fe20000400000 */
[----:B------:R-:W-:Y:S01]  /*ebe0*/  FSEL R145, R18, R145, P2 ;  /* 0x0000009112917208 */ /* 0x000fe20001000000 */
[----:B------:R-:W-:Y:S01]  /*ebf0*/  FMUL R18, R137, 0.25 ;  /* 0x3e80000089127820 */ /* 0x000fe20000400000 */
[----:B------:R-:W-:Y:S01]  /*ec00*/  FSEL R36, R36, R33, P2 ;  /* 0x0000002124247208 */ /* 0x000fe20001000000 */
[----:B------:R-:W-:Y:S01]  /*ec10*/  FMUL R49, R28, 0.25 ;  /* 0x3e8000001c317820 */ /* 0x000fe20000400000 */
[----:B------:R-:W-:Y:S01]  /*ec20*/  LOP3.LUT R157, R44, 0xff800000, RZ, 0xc0, !PT ;  /* 0xff8000002c9d7812 */ /* 0x000fe200078ec0ff */
[----:B------:R-:W-:Y:S01]  /*ec30*/  FMUL R60, R25, 0.25 ;  /* 0x3e800000193c7820 */ /* 0x000fe20000400000 */
[----:B------:R-:W-:Y:S01]  /*ec40*/  FSEL R149, R16, R149, P2 ;  /* 0x0000009510957208 */ /* 0x000fe20001000000 */
[----:B------:R-:W-:Y:S01]  /*ec50*/  FMUL R16, R141, 0.25 ;  /* 0x3e8000008d107820 */ /* 0x000fe20000400000 */
[----:B------:R-:W-:-:S02]  /*ec60*/  FSEL R33, R45, R50, !P3 ;  /* 0x000000322d217208 */ /* 0x000fc40005800000 */
[C---:B------:R-:W-:Y:S01]  /*ec70*/  FSETP.GEU.AND P5, PT, |R6|.reuse, 1.175494350822287508e-38, PT ;  /* 0x008000000600780b */ /* 0x040fe20003fae200 */
[----:B------:R-:W-:Y:S01]  /*ec80*/  @P1 FMUL R6, R6, 0.25 ;  /* 0x3e80000006061820 */ /* 0x000fe20000400000 */
[----:B------:R-:W-:Y:S01]  /*ec90*/  FSEL R44, RZ, -23, P3 ;  /* 0xc1b80000ff2c7808 */ /* 0x000fe20001800000 */
[----:B------:R-:W-:Y:S01]  /*eca0*/  VIADD R40, R33, 0xc0cafb0d ;  /* 0xc0cafb0d21287836 */ /* 0x000fe20000000000 */
[----:B------:R-:W-:Y:S01]  /*ecb0*/  FSEL R132, R17, R132, P2 ;  /* 0x0000008411847208 */ /* 0x000fe20001000000 */
[----:B------:R-:W-:Y:S01]  /*ecc0*/  FMUL R17, R124, 0.25 ;  /* 0x3e8000007c117820 */ /* 0x000fe20000400000 */
[C---:B------:R-:W-:Y:S01]  /*ecd0*/  FSETP.GEU.AND P3, PT, |R50|.reuse, 1.175494350822287508e-38, PT ;  /* 0x008000003200780b */ /* 0x040fe20003f6e200 */
[----:B------:R-:W-:Y:S01]  /*ece0*/  @P2 FMUL R50, R50, 0.25 ;  /* 0x3e80000032322820 */ /* 0x000fe20000400000 */
        /* <DEDUP_REMOVED lines=21> */
[----:B------:R-:W-:Y:S01]  /*ee40*/  @!P5 FMUL R6, R6, 16777216 ;  /* 0x4b8000000606d820 */ /* 0x000fe20000400000 */
[----:B------:R-:W-:Y:S01]  /*ee50*/  FSEL R74, R15, R74, P1 ;  /* 0x0000004a0f4a7208 */ /* 0x000fe20000800000 */
[----:B------:R-:W-:Y:S01]  /*ee60*/  FMUL R17, R104, 0.25 ;  /* 0x3e80000068117820 */ /* 0x000fe20000400000 */
[----:B------:R-:W-:Y:S01]  /*ee70*/  FSEL R108, R19, R108, P2 ;  /* 0x0000006c136c7208 */ /* 0x000fe20001000000 */
[----:B------:R-:W-:Y:S01]  /*ee80*/  @!P3 FMUL R50, R50, 16777216 ;  /* 0x4b8000003232b820 */ /* 0x000fe20000400000 */
[----:B------:R-:W-:Y:S01]  /*ee90*/  FMUL R15, R62, 0.25 ;  /* 0x3e8000003e0f7820 */ /* 0x000fe20000400000 */
[----:B------:R-:W-:Y:S01]  /*eea0*/  FSEL R136, R21, R136, P2 ;  /* 0x0000008815887208 */ /* 0x000fe20001000000 */
[----:B------:R-:W-:Y:S01]  /*eeb0*/  FMUL R19, R100, 0.25 ;  /* 0x3e80000064137820 */ /* 0x000fe20000400000 */
[----:B------:R-:W-:Y:S01]  /*eec0*/  FSEL R117, R18, R117, P2 ;  /* 0x0000007512757208 */ /* 0x000fe20001000000 */
[----:B------:R-:W-:Y:S01]  /*eed0*/  FMUL R21, R116, 0.25 ;  /* 0x3e80000074157820 */ /* 0x000fe20000400000 */
[----:B------:R-:W-:Y:S01]  /*eee0*/  FMUL R18, R109, 0.25 ;  /* 0x3e8000006d127820 */ /* 0x000fe20000400000 */
[----:B------:R-:W-:Y:S01]  /*eef0*/  FSEL R27, R20, R27, P1 ;  /* 0x0000001b141b7208 */ /* 0x000fe20000800000 */
[----:B------:R-:W0:Y:S01]  /*ef00*/  MUFU.RCP R156, R6 ;  /* 0x00000006009c7308 */ /* 0x000e220000001000 */
[----:B------:R-:W-:Y:S01]  /*ef10*/  FMUL R20, R125, 0.25 ;  /* 0x3e8000007d147820 */ /* 0x000fe20000400000 */
[----:B------:R-:W-:Y:S01]  /*ef20*/  FSEL R121, R16, R121, P2 ;  /* 0x0000007910797208 */ /* 0x000fe20001000000 */
[----:B------:R-:W-:Y:S01]  /*ef30*/  FMUL R16, R113, 0.25 ;  /* 0x3e80000071107820 */ /* 0x000fe20000400000 */
[----:B------:R-:W-:Y:S01]  /*ef40*/  FSEL R104, R17, R104, P2 ;  /* 0x0000006811687208 */ /* 0x000fe20001000000 */
[----:B------:R-:W-:Y:S01]  /*ef50*/  FMUL R17, R92, 0.25 ;  /* 0x3e8000005c117820 */ /* 0x000fe20000400000 */
[----:B------:R-:W-:Y:S01]  /*ef60*/  FSEL R62, R15, R62, P1 ;  /* 0x0000003e0f3e7208 */ /* 0x000fe20000800000 */
[----:B------:R-:W-:Y:S01]  /*ef70*/  FMUL R15, R54, 0.25 ;  /* 0x3e800000360f7820 */ /* 0x000fe20000400000 */
[----:B------:R-:W1:Y:S01]  /*ef80*/  MUFU.RCP R155, R50 ;  /* 0x00000032009b7308 */ /* 0x000e620000001000 */
        /* <DEDUP_REMOVED lines=20> */
[----:B------:R-:W-:Y:S01]  /*f0d0*/  LOP3.LUT R154, R40, 0xff800000, RZ, 0xc0, !PT ;  /* 0xff800000289a7812 */ /* 0x000fe200078ec0ff */
[----:B------:R-:W-:Y:S01]  /*f0e0*/  @!P5 FMUL R99, R99, 16777216 ;  /* 0x4b8000006363d820 */ /* 0x000fe20000400000 */
[----:B------:R-:W-:Y:S01]  /*f0f0*/  FSEL R105, R20, R105, P2 ;  /* 0x0000006914697208 */ /* 0x000fe20001000000 */
[----:B------:R-:W-:Y:S01]  /*f100*/  @!P3 FMUL R120, R120, 16777216 ;  /* 0x4b8000007878b820 */ /* 0x000fe20000400000 */
        /* <DEDUP_REMOVED lines=8> */
[----:B------:R-:W-:Y:S01]  /*f190*/  I2FP.F32.S32 R45, R154 ;  /* 0x0000009a002d7245 */ /* 0x000fe20000201400 */
[----:B------:R-:W-:Y:S01]  /*f1a0*/  @!P5 FMUL R142, R142, 16777216 ;  /* 0x4b8000008e8ed820 */ /* 0x000fe20000400000 */
[----:B------:R-:W-:Y:S01]  /*f1b0*/  FSEL R89, R18, R89, P2 ;  /* 0x0000005912597208 */ /* 0x000fe20001000000 */
[----:B0-----:R-:W-:Y:S01]  /*f1c0*/  FMUL R80, R156, R99 ;  /* 0x000000639c507220 */ /* 0x001fe20000400000 */
[----:B------:R-:W-:Y:S01]  /*f1d0*/  FSEL R19, R21, R76, P2 ;  /* 0x0000004c15137208 */ /* 0x000fe20001000000 */
[----:B------:R-:W-:Y:S01]  /*f1e0*/  FMUL R21, R72, 0.25 ;  /* 0x3e80000048157820 */ /* 0x000fe20000400000 */
[----:B------:R-:W-:Y:S01]  /*f1f0*/  @!P3 FMUL R105, R105, 16777216 ;  /* 0x4b8000006969b820 */ /* 0x000fe20000400000 */
[----:B------:R-:W-:Y:S01]  /*f200*/  FSEL R170, R49, R28, P2 ;  /* 0x0000001c31aa7208 */ /* 0x000fe20001000000 */
[----:B------:R-:W-:Y:S01]  /*f210*/  @!P5 FMUL R31, R31, 16777216 ;  /* 0x4b8000001f1fd820 */ /* 0x000fe20000400000 */
[----:B------:R-:W-:Y:S01]  /*f220*/  @!P3 FMUL R104, R104, 16777216 ;  /* 0x4b8000006868b820 */ /* 0x000fe20000400000 */
[----:B-1----:R-:W-:Y:S01]  /*f230*/  FMUL R99, R155, R120 ;  /* 0x000000789b637220 */ /* 0x002fe20000400000 */
[----:B------:R-:W-:Y:S01]  /*f240*/  FSEL R93, R16, R93, P2 ;  /* 0x0000005d105d7208 */ /* 0x000fe20001000000 */
[----:B------:R-:W-:Y:S01]  /*f250*/  @!P5 FMUL R115, R115, 16777216 ;  /* 0x4b8000007373d820 */ /* 0x000fe20000400000 */
[----:B------:R-:W-:Y:S01]  /*f260*/  @!P3 FMUL R24, R24, 16777216 ;  /* 0x4b8000001818b820 */ /* 0x000fe20000400000 */
[----:B------:R-:W-:Y:S01]  /*f270*/  @!P3 FMUL R97, R97, 16777216 ;  /* 0x4b8000006161b820 */ /* 0x000fe20000400000 */
[----:B------:R-:W-:Y:S01]  /*f280*/  FMUL R120, R155, R113 ;  /* 0x000000719b787220 */ /* 0x000fe20000400000 */
[----:B------:R-:W-:Y:S01]  /*f290*/  FMUL R16, R81, 0.25 ;  /* 0x3e80000051107820 */ /* 0x000fe20000400000 */
[----:B------:R-:W-:Y:S01]  /*f2a0*/  FSEL R56, R51, R56, P2 ;  /* 0x0000003833387208 */ /* 0x000fe20001000000 */
[----:B------:R-:W-:Y:S01]  /*f2b0*/  FFMA.FTZ R28, R45, 1.1920928955078125e-07, R44 ;  /* 0x340000002d1c7823 */ /* 0x000fe2000001002c */
[----:B------:R-:W-:Y:S01]  /*f2c0*/  @!P5 FMUL R62, R62, 16777216 ;  /* 0x4b8000003e3ed820 */ /* 0x000fe20000400000 */
[----:B------:R-:W-:Y:S01]  /*f2d0*/  @!P3 FMUL R96, R96, 16777216 ;  /* 0x4b8000006060b820 */ /* 0x000fe20000400000 */
[----:B------:R-:W-:-:S02]  /*f2e0*/  IMAD.IADD R154, R33, 0x1, -R154 ;  /* 0x00000001219a7824 */ /* 0x000fc400078e0a9a */
[----:B------:R-:W-:Y:S01]  /*f2f0*/  FMUL R113, R155, R112 ;  /* 0x000000709b717220 */ /* 0x000fe20000400000 */
[----:B------:R-:W-:Y:S01]  /*f300*/  FSEL R57, R46, R57, P2 ;  /* 0x000000392e397208 */ /* 0x000fe20001000000 */
[----:B------:R-:W-:Y:S01]  /*f310*/  FMUL R51, R48, 0.25 ;  /* 0x3e80000030337820 */ /* 0x000fe20000400000 */
[----:B------:R-:W-:Y:S01]  /*f320*/  @!P5 FMUL R54, R54, 16777216 ;  /* 0x4b8000003636d820 */ /* 0x000fe20000400000 */
[----:B------:R-:W-:Y:S01]  /*f330*/  FMUL R45, R156, R142 ;  /* 0x0000008e9c2d7220 */ /* 0x000fe20000400000 */
[----:B------:R-:W-:Y:S01]  /*f340*/  @!P3 FMUL R89, R89, 16777216 ;  /* 0x4b8000005959b820 */ /* 0x000fe20000400000 */
[----:B------:R-:W-:Y:S01]  /*f350*/  FMUL R112, R155, R105 ;  /* 0x000000699b707220 */ /* 0x000fe20000400000 */
[----:B------:R-:W-:Y:S01]  /*f360*/  FSEL R21, R21, R72, P2 ;  /* 0x0000004815157208 */ /* 0x000fe20001000000 */
[----:B------:R-:W-:Y:S01]  /*f370*/  FMUL R46, R53, 0.25 ;  /* 0x3e800000352e7820 */ /* 0x000fe20000400000 */
[----:B------:R-:W-:Y:S01]  /*f380*/  @!P5 FMUL R12, R12, 16777216 ;  /* 0x4b8000000c0cd820 */ /* 0x000fe20000400000 */
[----:B------:R-:W-:Y:S01]  /*f390*/  FMUL R142, R156, R31 ;  /* 0x0000001f9c8e7220 */ /* 0x000fe20000400000 */
[----:B------:R-:W-:Y:S01]  /*f3a0*/  @!P3 FMUL R88, R88, 16777216 ;  /* 0x4b8000005858b820 */ /* 0x000fe20000400000 */
[C---:B------:R-:W-:Y:S01]  /*f3b0*/  FMUL R105, R155.reuse, R104 ;  /* 0x000000689b697220 */ /* 0x040fe20000400000 */
[----:B------:R-:W-:Y:S01]  /*f3c0*/  @!P3 FMUL R170, R170, 16777216 ;  /* 0x4b800000aaaab820 */ /* 0x000fe20000400000 */
[C---:B------:R-:W-:Y:S01]  /*f3d0*/  FMUL R72, R156.reuse, R115 ;  /* 0x000000739c487220 */ /* 0x040fe20000400000 */
[----:B------:R-:W-:Y:S01]  /*f3e0*/  FMUL R31, R155, R24 ;  /* 0x000000189b1f7220 */ /* 0x000fe20000400000 */
[----:B------:R-:W-:Y:S01]  /*f3f0*/  @!P3 FMUL R17, R17, 16777216 ;  /* 0x4b8000001111b820 */ /* 0x000fe20000400000 */
[----:B------:R-:W-:Y:S01]  /*f400*/  FMUL R104, R155, R97 ;  /* 0x000000619b687220 */ /* 0x000fe20000400000 */
[----:B------:R-:W-:Y:S01]  /*f410*/  FMUL R115, R156, R62 ;  /* 0x0000003e9c737220 */ /* 0x000fe20000400000 */
[----:B------:R-:W-:-:S02]  /*f420*/  IMAD.MOV.U32 R24, RZ, RZ, 0x3dc6b27f ;  /* 0x3dc6b27fff187424 */ /* 0x000fc400078e00ff */
[----:B------:R-:W-:Y:S01]  /*f430*/  FADD R154, R154, -1 ;  /* 0xbf8000009a9a7421 */ /* 0x000fe20000000000 */
[C---:B------:R-:W-:Y:S01]  /*f440*/  FMUL R97, R155.reuse, R96 ;  /* 0x000000609b617220 */ /* 0x040fe20000400000 */
[----:B------:R-:W-:Y:S01]  /*f450*/  FSEL R16, R16, R81, P2 ;  /* 0x0000005110107208 */ /* 0x000fe20001000000 */
[C---:B------:R-:W-:Y:S01]  /*f460*/  FMUL R62, R156.reuse, R54 ;  /* 0x000000369c3e7220 */ /* 0x040fe20000400000 */
[----:B------:R-:W-:Y:S01]  /*f470*/  FMUL R96, R155, R89 ;  /* 0x000000599b607220 */ /* 0x000fe20000400000 */
[----:B------:R-:W-:Y:S01]  /*f480*/  FSEL R160, R51, R48, P2 ;  /* 0x0000003033a07208 */ /* 0x000fe20001000000 */
[----:B------:R-:W-:Y:S01]  /*f490*/  FMUL R54, R156, R12 ;  /* 0x0000000c9c367220 */ /* 0x000fe20000400000 */
[----:B------:R-:W-:Y:S01]  /*f4a0*/  I2FP.F32.S32 R47, R157 ;  /* 0x0000009d002f7245 */ /* 0x000fe20000201400 */
[----:B------:R-:W-:Y:S01]  /*f4b0*/  FMUL R89, R155, R88 ;  /* 0x000000589b597220 */ /* 0x000fe20000400000 */
[----:B------:R-:W-:Y:S01]  /*f4c0*/  FSEL R53, R46, R53, P2 ;  /* 0x000000352e357208 */ /* 0x000fe20001000000 */
[----:B------:R-:W-:Y:S01]  /*f4d0*/  FMUL R48, R37, 0.25 ;  /* 0x3e80000025307820 */ /* 0x000fe20000400000 */
[----:B------:R-:W-:Y:S01]  /*f4e0*/  FMUL R12, R155, R170 ;  /* 0x000000aa9b0c7220 */ /* 0x000fe20000400000 */
[----:B------:R-:W-:-:S02]  /*f4f0*/  IMAD.IADD R157, R32, 0x1, -R157 ;  /* 0x00000001209d7824 */ /* 0x000fc400078e0a9d */
[----:B------:R-:W-:Y:S01]  /*f500*/  FMUL R88, R155, R17 ;  /* 0x000000119b587220 */ /* 0x000fe20000400000 */
[----:B------:R-:W-:Y:S01]  /*f510*/  FMUL R18, R77, 0.25 ;  /* 0x3e8000004d127820 */ /* 0x000fe20000400000 */
[----:B------:R-:W-:Y:S01]  /*f520*/  FMUL R46, R41, 0.25 ;  /* 0x3e800000292e7820 */ /* 0x000fe20000400000 */
[----:B------:R-:W-:Y:S01]  /*f530*/  FFMA.FTZ R17, R154, R24, -0.16845393180847167969 ;  /* 0xbe2c7f309a117423 */ /* 0x000fe20000010018 */
[----:B------:R-:W-:Y:S01]  /*f540*/  @!P3 FMUL R84, R84, 16777216 ;  /* 0x4b8000005454b820 */ /* 0x000fe20000400000 */
[----:B------:R-:W-:Y:S01]  /*f550*/  @!P3 FMUL R16, R16, 16777216 ;  /* 0x4b8000001010b820 */ /* 0x000fe20000400000 */
[----:B------:R-:W-:Y:S01]  /*f560*/  FADD R157, R157, -1 ;  /* 0xbf8000009d9d7421 */ /* 0x000fe20000000000 */
[----:B------:R-:W-:Y:S01]  /*f570*/  FSEL R37, R48, R37, P2 ;  /* 0x0000002530257208 */ /* 0x000fe20001000000 */
[----:B------:R-:W-:Y:S01]  /*f580*/  FFMA.FTZ R17, R154, R17, 0.1716887056827545166 ;  /* 0x3e2fcf2a9a117423 */ /* 0x000fe20000010011 */
[----:B------:R-:W-:Y:S01]  /*f590*/  F2FP.F16.F32.PACK_AB R12, R12, R31 ;  /* 0x0000001f0c0c723e */ /* 0x000fe200000000ff */
[----:B------:R-:W-:Y:S01]  /*f5a0*/  FMUL R48, R29, 0.25 ;  /* 0x3e8000001d307820 */ /* 0x000fe20000400000 */
[----:B------:R-:W-:Y:S01]  /*f5b0*/  FSEL R18, R18, R77, P2 ;  /* 0x0000004d12127208 */ /* 0x000fe20001000000 */
[----:B------:R-:W-:Y:S01]  /*f5c0*/  FMUL R31, R155, R84 ;  /* 0x000000549b1f7220 */ /* 0x000fe20000400000 */
[----:B------:R-:W-:Y:S01]  /*f5d0*/  FSEL R41, R46, R41, P2 ;  /* 0x000000292e297208 */ /* 0x000fe20001000000 */
[----:B------:R-:W-:Y:S01]  /*f5e0*/  @!P5 FMUL R107, R107, 16777216 ;  /* 0x4b8000006b6bd820 */ /* 0x000fe20000400000 */
[----:B------:R-:W-:Y:S01]  /*f5f0*/  FSEL R46, RZ, -23, P4 ;  /* 0xc1b80000ff2e7808 */ /* 0x000fe20002000000 */
[----:B------:R-:W-:Y:S01]  /*f600*/  FMUL R84, R155, R16 ;  /* 0x000000109b547220 */ /* 0x000fe20000400000 */
[----:B------:R-:W-:Y:S01]  /*f610*/  FSEL R7, R7, R150, P1 ;  /* 0x0000009607077208 */ /* 0x000fe20000800000 */
[----:B------:R-:W-:Y:S01]  /*f620*/  FMUL R20, R85, 0.25 ;  /* 0x3e80000055147820 */ /* 0x000fe20000400000 */
[----:B------:R-:W-:Y:S01]  /*f630*/  @!P5 FMUL R74, R74, 16777216 ;  /* 0x4b8000004a4ad820 */ /* 0x000fe20000400000 */
[----:B------:R-:W-:Y:S01]  /*f640*/  FFMA.FTZ R16, R157, R24, -0.16845393180847167969 ;  /* 0xbe2c7f309d107423 */ /* 0x000fe20000010018 */
[----:B------:R-:W-:Y:S01]  /*f650*/  FMUL R150, R61, 0.25 ;  /* 0x3e8000003d967820 */ /* 0x000fe20000400000 */
[----:B------:R-:W-:Y:S01]  /*f660*/  @!P5 FMUL R138, R138, 16777216 ;  /* 0x4b8000008a8ad820 */ /* 0x000fe20000400000 */
[----:B------:R-:W-:Y:S01]  /*f670*/  @!P5 FMUL R67, R67, 16777216 ;  /* 0x4b8000004343d820 */ /* 0x000fe20000400000 */
[----:B------:R-:W-:Y:S01]  /*f680*/  FFMA.FTZ R17, R154, R17, -0.17900948226451873779 ;  /* 0xbe374e439a117423 */ /* 0x000fe20000010011 */
[----:B------:R-:W-:Y:S01]  /*f690*/  @!P5 FMUL R143, R143, 16777216 ;  /* 0x4b8000008f8fd820 */ /* 0x000fe20000400000 */
[----:B------:R-:W-:Y:S01]  /*f6a0*/  @!P5 FMUL R66, R66, 16777216 ;  /* 0x4b8000004242d820 */ /* 0x000fe20000400000 */
[----:B------:R-:W-:Y:S01]  /*f6b0*/  @!P5 FMUL R34, R34, 16777216 ;  /* 0x4b8000002222d820 */ /* 0x000fe20000400000 */
[----:B------:R-:W-:Y:S01]  /*f6c0*/  FSEL R40, R48, R29, P2 ;  /* 0x0000001d30287208 */ /* 0x000fe20001000000 */
[----:B------:R-:W-:Y:S01]  /*f6d0*/  @!P5 FMUL R151, R151, 16777216 ;  /* 0x4b8000009797d820 */ /* 0x000fe20000400000 */
[----:B------:R-:W-:Y:S01]  /*f6e0*/  @!P5 FMUL R127, R127, 16777216 ;  /* 0x4b8000007f7fd820 */ /* 0x000fe20000400000 */
[----:B------:R-:W-:Y:S01]  /*f6f0*/  @!P5 FMUL R122, R122, 16777216 ;  /* 0x4b8000007a7ad820 */ /* 0x000fe20000400000 */
[----:B------:R-:W-:Y:S01]  /*f700*/  @!P5 FMUL R63, R63, 16777216 ;  /* 0x4b8000003f3fd820 */ /* 0x000fe20000400000 */
[----:B------:R-:W-:Y:S01]  /*f710*/  @!P5 FMUL R30, R30, 16777216 ;  /* 0x4b8000001e1ed820 */ /* 0x000fe20000400000 */
[----:B------:R-:W-:Y:S01]  /*f720*/  FMUL R76, R156, R107 ;  /* 0x0000006b9c4c7220 */ /* 0x000fe20000400000 */
[----:B------:R-:W-:Y:S01]  /*f730*/  @!P3 FMUL R18, R18, 16777216 ;  /* 0x4b8000001212b820 */ /* 0x000fe20000400000 */
[----:B------:R-:W-:Y:S01]  /*f740*/  FFMA.FTZ R29, R47, 1.1920928955078125e-07, R46 ;  /* 0x340000002f1d7823 */ /* 0x000fe2000001002e */
[----:B------:R-:W-:Y:S01]  /*f750*/  @!P5 FMUL R13, R13, 16777216 ;  /* 0x4b8000000d0dd820 */ /* 0x000fe20000400000 */
[----:B------:R-:W-:Y:S01]  /*f760*/  @!P5 FMUL R14, R14, 16777216 ;  /* 0x4b8000000e0ed820 */ /* 0x000fe20000400000 */
[----:B------:R-:W-:Y:S01]  /*f770*/  @!P5 FMUL R15, R15, 16777216 ;  /* 0x4b8000000f0fd820 */ /* 0x000fe20000400000 */
[----:B------:R-:W-:Y:S01]  /*f780*/  @!P5 FMUL R27, R27, 16777216 ;  /* 0x4b8000001b1bd820 */ /* 0x000fe20000400000 */
[----:B------:R-:W-:Y:S01]  /*f790*/  FMUL R107, R156, R74 ;  /* 0x0000004a9c6b7220 */ /* 0x000fe20000400000 */
[----:B------:R-:W-:Y:S01]  /*f7a0*/  @!P3 FMUL R19, R19, 16777216 ;  /* 0x4b8000001313b820 */ /* 0x000fe20000400000 */
[----:B------:R-:W-:Y:S01]  /*f7b0*/  FFMA.FTZ R16, R157, R16, 0.1716887056827545166 ;  /* 0x3e2fcf2a9d107423 */ /* 0x000fe20000010010 */
[----:B------:R-:W-:Y:S01]  /*f7c0*/  FSEL R85, R20, R85, P2 ;  /* 0x0000005514557208 */ /* 0x000fe20001000000 */
[----:B------:R-:W-:Y:S01]  /*f7d0*/  @!P3 FMUL R158, R158, 16777216 ;  /* 0x4b8000009e9eb820 */ /* 0x000fe20000400000 */
[----:B------:R-:W-:Y:S01]  /*f7e0*/  @!P3 FMUL R160, R160, 16777216 ;  /* 0x4b800000a0a0b820 */ /* 0x000fe20000400000 */
[----:B------:R-:W-:Y:S01]  /*f7f0*/  @!P3 FMUL R162, R162, 16777216 ;  /* 0x4b800000a2a2b820 */ /* 0x000fe20000400000 */
[----:B------:R-:W-:Y:S01]  /*f800*/  @!P3 FMUL R164, R164, 16777216 ;  /* 0x4b800000a4a4b820 */ /* 0x000fe20000400000 */
[----:B------:R-:W-:Y:S01]  /*f810*/  @!P3 FMUL R166, R166, 16777216 ;  /* 0x4b800000a6a6b820 */ /* 0x000fe20000400000 */
[----:B------:R-:W-:Y:S01]  /*f820*/  @!P3 FMUL R168, R168, 16777216 ;  /* 0x4b800000a8a8b820 */ /* 0x000fe20000400000 */
[C---:B------:R-:W-:Y:S01]  /*f830*/  FMUL R46, R156.reuse, R138 ;  /* 0x0000008a9c2e7220 */ /* 0x040fe20000400000 */
[----:B------:R-:W-:Y:S01]  /*f840*/  FMUL R74, R156, R67 ;  /* 0x000000439c4a7220 */ /* 0x000fe20000400000 */
[----:B------:R-:W-:Y:S01]  /*f850*/  FFMA.FTZ R17, R154, R17, 0.20512372255325317383 ;  /* 0x3e520bf49a117423 */ /* 0x000fe20000010011 */
[----:B------:R-:W-:Y:S01]  /*f860*/  FMUL R20, R73, 0.25 ;  /* 0x3e80000049147820 */ /* 0x000fe20000400000 */
[----:B------:R-:W-:Y:S01]  /*f870*/  FSEL R22, R22, R69, P2 ;  /* 0x0000004516167208 */ /* 0x000fe20001000000 */
[----:B------:R-:W-:Y:S01]  /*f880*/  FMUL R44, R156, R143 ;  /* 0x0000008f9c2c7220 */ /* 0x000fe20000400000 */
[----:B------:R-:W-:Y:S01]  /*f890*/  FSEL R150, R150, R61, P2 ;  /* 0x0000003d96967208 */ /* 0x000fe20001000000 */
[----:B------:R-:W-:Y:S01]  /*f8a0*/  FMUL R67, R156, R66 ;  /* 0x000000429c437220 */ /* 0x000fe20000400000 */
[----:B------:R-:W-:Y:S01]  /*f8b0*/  FSEL R25, R60, R25, P2 ;  /* 0x000000193c197208 */ /* 0x000fe20001000000 */
[C---:B------:R-:W-:Y:S01]  /*f8c0*/  FMUL R138, R156.reuse, R34 ;  /* 0x000000229c8a7220 */ /* 0x040fe20000400000 */
        /* <DEDUP_REMOVED lines=9> */
[----:B------:R-:W-:Y:S01]  /*f960*/  FMUL R151, R156, R27 ;  /* 0x0000001b9c977220 */ /* 0x000fe20000400000 */
[----:B------:R-:W-:Y:S01]  /*f970*/  FMUL R30, R155, R19 ;  /* 0x000000139b1e7220 */ /* 0x000fe20000400000 */
[----:B------:R-:W-:Y:S01]  /*f980*/  FFMA.FTZ R18, R157, R16, -0.17900948226451873779 ;  /* 0xbe374e439d127423 */ /* 0x000fe20000010010 */
[----:B------:R-:W-:Y:S01]  /*f990*/  @!P5 FMUL R135, R135, 16777216 ;  /* 0x4b8000008787d820 */ /* 0x000fe20000400000 */
[C---:B------:R-:W-:Y:S01]  /*f9a0*/  FMUL R15, R155.reuse, R158 ;  /* 0x0000009e9b0f7220 */ /* 0x040fe20000400000 */
[C---:B------:R-:W-:Y:S01]  /*f9b0*/  FMUL R14, R155.reuse, R162 ;  /* 0x000000a29b0e7220 */ /* 0x040fe20000400000 */
[C---:B------:R-:W-:Y:S01]  /*f9c0*/  FMUL R13, R155.reuse, R166 ;  /* 0x000000a69b0d7220 */ /* 0x040fe20000400000 */
[C---:B------:R-:W-:Y:S01]  /*f9d0*/  FMUL R168, R155.reuse, R168 ;  /* 0x000000a89ba87220 */ /* 0x040fe20000400000 */
[C---:B------:R-:W-:Y:S01]  /*f9e0*/  FMUL R27, R155.reuse, R164 ;  /* 0x000000a49b1b7220 */ /* 0x040fe20000400000 */
[----:B------:R-:W-:Y:S01]  /*f9f0*/  FMUL R160, R155, R160 ;  /* 0x000000a09ba07220 */ /* 0x000fe20000400000 */
[----:B------:R-:W-:Y:S01]  /*fa00*/  FFMA.FTZ R19, R154, R17, -0.24046532809734344482 ;  /* 0xbe763c8b9a137423 */ /* 0x000fe20000010011 */
[----:B------:R-:W-:Y:S01]  /*fa10*/  @!P5 FMUL R38, R38, 16777216 ;  /* 0x4b8000002626d820 */ /* 0x000fe20000400000 */
[----:B------:R-:W-:Y:S01]  /*fa20*/  FSEL R20, R20, R73, P2 ;  /* 0x0000004914147208 */ /* 0x000fe20001000000 */
[----:B------:R-:W-:Y:S01]  /*fa30*/  @!P3 FMUL R22, R22, 16777216 ;  /* 0x4b8000001616b820 */ /* 0x000fe20000400000 */
[----:B------:R-:W-:Y:S01]  /*fa40*/  FSEL R23, R23, R68, P2 ;  /* 0x0000004417177208 */ /* 0x000fe20001000000 */
[----:B------:R-:W-:Y:S01]  /*fa50*/  @!P5 FMUL R26, R26, 16777216 ;  /* 0x4b8000001a1ad820 */ /* 0x000fe20000400000 */
        /* <DEDUP_REMOVED lines=8> */
[----:B------:R-:W-:Y:S01]  /*fae0*/  FFMA.FTZ R18, R157, R18, 0.20512372255325317383 ;  /* 0x3e520bf49d127423 */ /* 0x000fe20000010012 */
[----:B------:R-:W-:Y:S01]  /*faf0*/  @!P5 FMUL R55, R55, 16777216 ;  /* 0x4b8000003737d820 */ /* 0x000fe20000400000 */
[----:B------:R-:W-:Y:S01]  /*fb00*/  @!P5 FMUL R43, R43, 16777216 ;  /* 0x4b8000002b2bd820 */ /* 0x000fe20000400000 */
[----:B------:R-:W-:Y:S01]  /*fb10*/  @!P5 FMUL R42, R42, 16777216 ;  /* 0x4b8000002a2ad820 */ /* 0x000fe20000400000 */
[----:B------:R-:W-:Y:S01]  /*fb20*/  @!P5 FMUL R39, R39, 16777216 ;  /* 0x4b8000002727d820 */ /* 0x000fe20000400000 */
[----:B------:R-:W-:Y:S01]  /*fb30*/  @!P5 FMUL R35, R35, 16777216 ;  /* 0x4b8000002323d820 */ /* 0x000fe20000400000 */
[----:B------:R-:W-:Y:S01]  /*fb40*/  FMUL R48, R156, R135 ;  /* 0x000000879c307220 */ /* 0x000fe20000400000 */
[----:B------:R-:W-:Y:S01]  /*fb50*/  @!P3 FMUL R53, R53, 16777216 ;  /* 0x4b8000003535b820 */ /* 0x000fe20000400000 */
[----:B------:R-:W-:Y:S01]  /*fb60*/  @!P3 FMUL R52, R52, 16777216 ;  /* 0x4b8000003434b820 */ /* 0x000fe20000400000 */
[----:B------:R-:W-:Y:S01]  /*fb70*/  @!P3 FMUL R37, R37, 16777216 ;  /* 0x4b8000002525b820 */ /* 0x000fe20000400000 */
[----:B------:R-:W-:Y:S01]  /*fb80*/  @!P3 FMUL R36, R36, 16777216 ;  /* 0x4b8000002424b820 */ /* 0x000fe20000400000 */
[----:B------:R-:W-:Y:S01]  /*fb90*/  FFMA.FTZ R19, R154, R19, 0.28857114911079406738 ;  /* 0x3e93bf999a137423 */ /* 0x000fe20000010013 */
[----:B------:R-:W-:Y:S01]  /*fba0*/  FMUL R135, R156, R38 ;  /* 0x000000269c877220 */ /* 0x000fe20000400000 */
[----:B------:R-:W-:Y:S01]  /*fbb0*/  F2FP.F16.F32.PACK_AB R13, R13, R168 ;  /* 0x000000a80d0d723e */ /* 0x000fe200000000ff */
[----:B------:R-:W-:Y:S01]  /*fbc0*/  FMUL R38, R155, R22 ;  /* 0x000000169b267220 */ /* 0x000fe20000400000 */
[----:B------:R-:W-:Y:S01]  /*fbd0*/  F2FP.F16.F32.PACK_AB R14, R14, R27 ;  /* 0x0000001b0e0e723e */ /* 0x000fe200000000ff */
[C---:B------:R-:W-:Y:S01]  /*fbe0*/  FMUL R47, R156.reuse, R139 ;  /* 0x0000008b9c2f7220 */ /* 0x040fe20000400000 */
[----:B------:R-:W-:Y:S01]  /*fbf0*/  F2FP.F16.F32.PACK_AB R15, R15, R160 ;  /* 0x000000a00f0f723e */ /* 0x000fe200000000ff */
[C---:B------:R-:W-:Y:S01]  /*fc00*/  FMUL R49, R156.reuse, R134 ;  /* 0x000000869c317220 */ /* 0x040fe20000400000 */
[C---:B------:R-:W-:Y:S01]  /*fc10*/  FMUL R51, R156.reuse, R131 ;  /* 0x000000839c337220 */ /* 0x040fe20000400000 */
[C---:B------:R-:W-:Y:S01]  /*fc20*/  FMUL R50, R156.reuse, R130 ;  /* 0x000000829c327220 */ /* 0x040fe20000400000 */
[----:B------:R-:W-:Y:S01]  /*fc30*/  FMUL R26, R156, R26 ;  /* 0x0000001a9c1a7220 */ /* 0x000fe20000400000 */
[----:B------:R-:W-:Y:S01]  /*fc40*/  @!P3 FMUL R20, R20, 16777216 ;  /* 0x4b8000001414b820 */ /* 0x000fe20000400000 */
[C---:B------:R-:W-:Y:S01]  /*fc50*/  FMUL R153, R155.reuse, R153 ;  /* 0x000000999b997220 */ /* 0x040fe20000400000 */
[C---:B------:R-:W-:Y:S01]  /*fc60*/  FMUL R22, R155.reuse, R41 ;  /* 0x000000299b167220 */ /* 0x040fe20000400000 */
[C---:B------:R-:W-:Y:S01]  /*fc70*/  FMUL R40, R155.reuse, R40 ;  /* 0x000000289b287220 */ /* 0x040fe20000400000 */
[----:B------:R-:W-:Y:S01]  /*fc80*/  FMUL R25, R155, R25 ;  /* 0x000000199b197220 */ /* 0x000fe20000400000 */
[----:B------:R-:W-:Y:S01]  /*fc90*/  FFMA.FTZ R18, R157, R18, -0.24046532809734344482 ;  /* 0xbe763c8b9d127423 */ /* 0x000fe20000010012 */
[C---:B------:R-:W-:Y:S01]  /*fca0*/  FMUL R55, R156.reuse, R55 ;  /* 0x000000379c377220 */ /* 0x040fe20000400000 */
[C---:B------:R-:W-:Y:S01]  /*fcb0*/  FMUL R131, R156.reuse, R43 ;  /* 0x0000002b9c837220 */ /* 0x040fe20000400000 */
[C---:B------:R-:W-:Y:S01]  /*fcc0*/  FMUL R130, R156.reuse, R42 ;  /* 0x0000002a9c827220 */ /* 0x040fe20000400000 */
[C---:B------:R-:W-:Y:S01]  /*fcd0*/  FMUL R134, R156.reuse, R39 ;  /* 0x000000279c867220 */ /* 0x040fe20000400000 */
[----:B------:R-:W-:Y:S01]  /*fce0*/  FMUL R139, R156, R35 ;  /* 0x000000239c8b7220 */ /* 0x000fe20000400000 */
[----:B------:R-:W-:Y:S01]  /*fcf0*/  @!P3 FMUL R21, R21, 16777216 ;  /* 0x4b8000001515b820 */ /* 0x000fe20000400000 */
[----:B------:R-:W-:Y:S01]  /*fd00*/  @!P3 FMUL R23, R23, 16777216 ;  /* 0x4b8000001717b820 */ /* 0x000fe20000400000 */
[C---:B------:R-:W-:Y:S01]  /*fd10*/  FMUL R53, R155.reuse, R53 ;  /* 0x000000359b357220 */ /* 0x040fe20000400000 */
[C---:B------:R-:W-:Y:S01]  /*fd20*/  FMUL R52, R155.reuse, R52 ;  /* 0x000000349b347220 */ /* 0x040fe20000400000 */
[C---:B------:R-:W-:Y:S01]  /*fd30*/  FMUL R37, R155.reuse, R37 ;  /* 0x000000259b257220 */ /* 0x040fe20000400000 */
[C---:B------:R-:W-:Y:S01]  /*fd40*/  FMUL R36, R155.reuse, R36 ;  /* 0x000000249b247220 */ /* 0x040fe20000400000 */
[----:B------:R-:W-:Y:S01]  /*fd50*/  FFMA.FTZ R19, R154, R19, -0.36067417263984680176 ;  /* 0xbeb8aa499a137423 */ /* 0x000fe20000010013 */
[----:B------:R0:W-:Y:S01]  /*fd60*/  STS.128 [R4], R12 ;  /* 0x0000000c04007388 */ /* 0x0001e20000000c00 */
[C---:B------:R-:W-:Y:S01]  /*fd70*/  FMUL R39, R155.reuse, R20 ;  /* 0x000000149b277220 */ /* 0x040fe20000400000 */
[C---:B------:R-:W-:Y:S01]  /*fd80*/  FMUL R43, R155.reuse, R21 ;  /* 0x000000159b2b7220 */ /* 0x040fe20000400000 */
[----:B------:R-:W-:Y:S01]  /*fd90*/  FMUL R42, R155, R23 ;  /* 0x000000179b2a7220 */ /* 0x000fe20000400000 */
[----:B------:R-:W-:Y:S01]  /*fda0*/  F2FP.F16.F32.PACK_AB R16, R40, R25 ;  /* 0x000000192810723e */ /* 0x000fe200000000ff */
[----:B------:R-:W-:Y:S01]  /*fdb0*/  @!P3 FMUL R149, R149, 16777216 ;  /* 0x4b8000009595b820 */ /* 0x000fe20000400000 */
        /* <DEDUP_REMOVED lines=10> */
[----:B0-----:R-:W-:Y:S01]  /*fe60*/  FFMA.FTZ R12, R157, R18, 0.28857114911079406738 ;  /* 0x3e93bf999d0c7423 */ /* 0x001fe20000010012 */
[----:B------:R-:W-:Y:S01]  /*fe70*/  F2FP.F16.F32.PACK_AB R18, R153, R22 ;  /* 0x000000169912723e */ /* 0x000fe200000000ff */
[----:B------:R-:W-:Y:S01]  /*fe80*/  FFMA.FTZ R13, R154, R19, 0.48089820146560668945 ;  /* 0x3ef6384a9a0d7423 */ /* 0x000fe20000010013 */
[----:B------:R-:W-:Y:S01]  /*fe90*/  F2FP.F16.F32.PACK_AB R22, R127, R130 ;  /* 0x000000827f16723e */ /* 0x000fe200000000ff */
[----:B------:R-:W-:Y:S01]  /*fea0*/  FFMA.FTZ R12, R157, R12, -0.36067417263984680176 ;  /* 0xbeb8aa499d0c7423 */ /* 0x000fe2000001000c */
[----:B------:R-:W-:Y:S01]  /*feb0*/  F2FP.F16.F32.PACK_AB R26, R122, R131 ;  /* 0x000000837a1a723e */ /* 0x000fe200000000ff */
[----:B------:R-:W-:Y:S01]  /*fec0*/  FFMA.FTZ R13, R154, R13, -0.72134751081466674805 ;  /* 0xbf38aa3b9a0d7423 */ /* 0x000fe2000001000d */
[----:B------:R-:W-:Y:S01]  /*fed0*/  F2FP.F16.F32.PACK_AB R19, R53, R52 ;  /* 0x000000343513723e */ /* 0x000fe200000000ff */
[----:B------:R-:W-:Y:S01]  /*fee0*/  FFMA.FTZ R12, R157, R12, 0.48089820146560668945 ;  /* 0x3ef6384a9d0c7423 */ /* 0x000fe2000001000c */
[----:B------:R-:W-:Y:S01]  /*fef0*/  F2FP.F16.F32.PACK_AB R23, R62, R63 ;  /* 0x0000003f3e17723e */ /* 0x000fe200000000ff */
[----:B------:R-:W-:Y:S01]  /*ff00*/  @!P3 FMUL R137, R137, 16777216 ;  /* 0x4b8000008989b820 */ /* 0x000fe20000400000 */
[----:B------:R-:W-:Y:S01]  /*ff10*/  F2FP.F16.F32.PACK_AB R27, R55, R54 ;  /* 0x00000036371b723e */ /* 0x000fe200000000ff */
[----:B------:R-:W-:Y:S01]  /*ff20*/  STS.128 [R4+0x400], R16 ;  /* 0x0004001004007388 */ /* 0x000fe20000000c00 */
[----:B------:R-:W-:Y:S01]  /*ff30*/  FSEL R146, R146, R65, P2 ;  /* 0x0000004192927208 */ /* 0x000fe20001000000 */
[----:B------:R-:W-:Y:S01]  /*ff40*/  @!P3 FMUL R136, R136, 16777216 ;  /* 0x4b8000008888b820 */ /* 0x000fe20000400000 */
[----:B------:R-:W-:Y:S01]  /*ff50*/  @!P3 FMUL R133, R133, 16777216 ;  /* 0x4b8000008585b820 */ /* 0x000fe20000400000 */
[----:B------:R-:W-:Y:S01]  /*ff60*/  STS.128 [R4+0x80], R20 ;  /* 0x0000801404007388 */ /* 0x000fe20000000c00 */
[----:B------:R-:W-:Y:S01]  /*ff70*/  @!P3 FMUL R132, R132, 16777216 ;  /* 0x4b8000008484b820 */ /* 0x000fe20000400000 */
[----:B------:R-:W-:Y:S01]  /*ff80*/  @!P3 FMUL R129, R129, 16777216 ;  /* 0x4b8000008181b820 */ /* 0x000fe20000400000 */
[----:B------:R-:W-:Y:S01]  /*ff90*/  @!P3 FMUL R128, R128, 16777216 ;  /* 0x4b8000008080b820 */ /* 0x000fe20000400000 */
[----:B------:R-:W-:Y:S01]  /*ffa0*/  STS.128 [R4+0x480], R24 ;  /* 0x0004801804007388 */ /* 0x000fe20000000c00 */
[----:B------:R-:W-:Y:S01]  /*ffb0*/  @!P3 FMUL R125, R125, 16777216 ;  /* 0x4b8000007d7db820 */ /* 0x000fe20000400000 */
[----:B------:R-:W-:Y:S01]  /*ffc0*/  @!P3 FMUL R124, R124, 16777216 ;  /* 0x4b8000007c7cb820 */ /* 0x000fe20000400000 */
[----:B------:R-:W-:Y:S01]  /*ffd0*/  @!P3 FMUL R121, R121, 16777216 ;  /* 0x4b8000007979b820 */ /* 0x000fe20000400000 */
[----:B------:R-:W-:Y:S01]  /*ffe0*/  BAR.SYNC.DEFER_BLOCKING 0x0 ;  /* 0x0000000000007b1d */ /* 0x000fe20000010000 */
        /* <DEDUP_REMOVED lines=15> */
[----:B------:R-:W-:Y:S01]  /*100e0*/  ISETP.GE.U32.AND P2, PT, R33, 0x7f800000, PT ;  /* 0x7f8000002100780c */ /* 0x000fe20003f46070 */
[----:B------:R-:W-:Y:S01]  /*100f0*/  FMUL R13, R154, R13 ;  /* 0x0000000d9a0d7220 */ /* 0x000fe20000400000 */
[----:B------:R-:W-:Y:S01]  /*10100*/  ISETP.GE.U32.AND P3, PT, R32, 0x7f800000, PT ;  /* 0x7f8000002000780c */ /* 0x000fe20003f66070 */
[C---:B------:R-:W-:Y:S01]  /*10110*/  FFMA.FTZ R12, R157.reuse, R12, -0.72134751081466674805 ;  /* 0xbf38aa3b9d0c7423 */ /* 0x040fe2000001000c */
[----:B------:R-:W-:Y:S01]  /*10120*/  @!P5 FMUL R90, R90, 16777216 ;  /* 0x4b8000005a5ad820 */ /* 0x000fe20000400000 */
[----:B------:R-:W-:Y:S01]  /*10130*/  FMUL R13, R154, R13 ;  /* 0x0000000d9a0d7220 */ /* 0x000fe20000400000 */
[----:B------:R-:W-:Y:S01]  /*10140*/  @!P5 FMUL R114, R114, 16777216 ;  /* 0x4b8000007272d820 */ /* 0x000fe20000400000 */
[C---:B------:R-:W-:Y:S01]  /*10150*/  FMUL R12, R157.reuse, R12 ;  /* 0x0000000c9d0c7220 */ /* 0x040fe20000400000 */
[----:B------:R-:W-:Y:S01]  /*10160*/  LDS.128 R16, [R5+0x800] ;  /* 0x0008000005107984 */ /* 0x000fe20000000c00 */
[----:B------:R-:W-:Y:S01]  /*10170*/  FFMA.FTZ R13, R154, 1.4426950216293334961, R13 ;  /* 0x3fb8aa3b9a0d7823 */ /* 0x000fe2000001000d */
[----:B------:R-:W-:Y:S01]  /*10180*/  @!P5 FMUL R106, R106, 16777216 ;  /* 0x4b8000006a6ad820 */ /* 0x000fe20000400000 */
[C---:B------:R-:W-:Y:S01]  /*10190*/  FMUL R12, R157.reuse, R12 ;  /* 0x0000000c9d0c7220 */ /* 0x040fe20000400000 */
[----:B------:R-:W-:Y:S01]  /*101a0*/  LDS.128 R20, [R0] ;  /* 0x0000000000147984 */ /* 0x000fe20000000c00 */
[----:B------:R-:W-:Y:S01]  /*101b0*/  FADD R63, R28, R13 ;  /* 0x0000000d1c3f7221 */ /* 0x000fe20000000000 */
[----:B------:R-:W-:Y:S01]  /*101c0*/  @P2 MOV R14, 0x7f800000 ;  /* 0x7f800000000e2802 */ /* 0x000fe20000000f00 */
[----:B------:R-:W-:Y:S01]  /*101d0*/  FFMA.FTZ R12, R157, 1.4426950216293334961, R12 ;  /* 0x3fb8aa3b9d0c7823 */ /* 0x000fe2000001000c */
[----:B------:R-:W-:Y:S01]  /*101e0*/  @P3 IMAD.MOV.U32 R13, RZ, RZ, 0x7f800000 ;  /* 0x7f800000ff0d3424 */ /* 0x000fe200078e00ff */
[----:B------:R-:W-:Y:S01]  /*101f0*/  LDS.128 R24, [R0+0x800] ;  /* 0x0008000000187984 */ /* 0x000fe20000000c00 */
[----:B------:R-:W-:Y:S01]  /*10200*/  @!P5 FMUL R103, R103, 16777216 ;  /* 0x4b8000006767d820 */ /* 0x000fe20000400000 */
[----:B------:R-:W-:Y:S01]  /*10210*/  FADD R62, R29, R12 ;  /* 0x0000000c1d3e7221 */ /* 0x000fe20000000000 */
[----:B------:R-:W-:Y:S01]  /*10220*/  @P2 FFMA.FTZ R63, R33, R14, +INF ;  /* 0x7f800000213f2423 */ /* 0x000fe2000001000e */
[----:B------:R-:W-:Y:S01]  /*10230*/  @P3 FFMA.FTZ R62, R32, R13, +INF ;  /* 0x7f800000203e3423 */ /* 0x000fe2000001000d */
[----:B------:R-:W-:Y:S01]  /*10240*/  @!P5 FMUL R102, R102, 16777216 ;  /* 0x4b8000006666d820 */ /* 0x000fe20000400000 */
[----:B------:R-:W0:Y:S01]  /*10250*/  LDS.128 R12, [R5] ;  /* 0x00000000050c7984 */ /* 0x000e220000000c00 */
        /* <DEDUP_REMOVED lines=35> */
[C---:B------:R-:W-:Y:S01]  /*10490*/  FMUL R150, R155.reuse, R150 ;  /* 0x000000969b967220 */ /* 0x040fe20000400000 */
[C---:B------:R-:W-:Y:S01]  /*104a0*/  FMUL R152, R155.reuse, R152 ;  /* 0x000000989b987220 */ /* 0x040fe20000400000 */
[C---:B------:R-:W-:Y:S01]  /*104b0*/  FMUL R57, R155.reuse, R57 ;  /* 0x000000399b397220 */ /* 0x040fe20000400000 */
[----:B------:R-:W-:Y:S01]  /*104c0*/  FMUL R121, R155, R56 ;  /* 0x000000389b797220 */ /* 0x000fe20000400000 */
[----:B------:R-:W-:Y:S01]  /*104d0*/  FSETP.NEU.AND P1, PT, R33, RZ, PT ;  /* 0x000000ff2100720b */ /* 0x000fe20003f2d000 */
[----:B------:R-:W-:Y:S01]  /*104e0*/  FMUL R93, R155, R93 ;  /* 0x0000005d9b5d7220 */ /* 0x000fe20000400000 */
[----:B------:R-:W-:Y:S01]  /*104f0*/  FSETP.NEU.AND P2, PT, R32, RZ, PT ;  /* 0x000000ff2000720b */ /* 0x000fe20003f4d000 */
        /* <DEDUP_REMOVED lines=12> */
[----:B------:R-:W-:Y:S01]  /*105c0*/  FMUL R92, R155, R92 ;  /* 0x0000005c9b5c7220 */ /* 0x000fe20000400000 */
[----:B------:R-:W-:Y:S01]  /*105d0*/  F2FP.F16.F32.PACK_AB R36, R115, R58 ;  /* 0x0000003a7324723e */ /* 0x000fe200000000ff */
[----:B------:R-:W-:Y:S01]  /*105e0*/  FMUL R119, R156, R119 ;  /* 0x000000779c777220 */ /* 0x000fe20000400000 */
[----:B------:R-:W-:Y:S01]  /*105f0*/  F2FP.F16.F32.PACK_AB R40, R66, R59 ;  /* 0x0000003b4228723e */ /* 0x000fe200000000ff */
[----:B------:R-:W-:Y:S01]  /*10600*/  FMUL R118, R156, R118 ;  /* 0x000000769c767220 */ /* 0x000fe20000400000 */
[----:B------:R-:W-:Y:S01]  /*10610*/  F2FP.F16.F32.PACK_AB R37, R70, R67 ;  /* 0x000000434625723e */ /* 0x000fe200000000ff */
[----:B------:R-:W-:Y:S01]  /*10620*/  FMUL R111, R156, R111 ;  /* 0x0000006f9c6f7220 */ /* 0x000fe20000400000 */
[----:B------:R-:W-:Y:S01]  /*10630*/  F2FP.F16.F32.PACK_AB R41, R71, R74 ;  /* 0x0000004a4729723e */ /* 0x000fe200000000ff */
[----:B------:R-:W4:Y:S01]  /*10640*/  LDC.64 R66, c[0x0][0x270] ;  /* 0x00009c00ff427b82 */ /* 0x000f220000000a00 */
[----:B------:R-:W-:Y:S01]  /*10650*/  F2FP.F16.F32.PACK_AB R38, R106, R107 ;  /* 0x0000006b6a26723e */ /* 0x000fe200000000ff */
[C---:B------:R-:W-:Y:S01]  /*10660*/  FMUL R110, R156.reuse, R110 ;  /* 0x0000006e9c6e7220 */ /* 0x040fe20000400000 */
[----:B------:R-:W-:Y:S01]  /*10670*/  F2FP.F16.F32.PACK_AB R42, R103, R114 ;  /* 0x00000072672a723e */ /* 0x000fe200000000ff */
[----:B------:R-:W-:Y:S01]  /*10680*/  FMUL R98, R156, R98 ;  /* 0x000000629c627220 */ /* 0x000fe20000400000 */
[----:B------:R-:W-:-:S03]  /*10690*/  F2FP.F16.F32.PACK_AB R31, R31, R88 ;  /* 0x000000581f1f723e */ /* 0x000fc600000000ff */
[----:B------:R-:W-:Y:S01]  /*106a0*/  BAR.SYNC.DEFER_BLOCKING 0x0 ;  /* 0x0000000000007b1d */ /* 0x000fe20000010000 */
[----:B------:R-:W-:Y:S01]  /*106b0*/  F2FP.F16.F32.PACK_AB R35, R35, R84 ;  /* 0x000000542323723e */ /* 0x000fe200000000ff */
[----:B------:R-:W-:Y:S01]  /*106c0*/  FMUL R91, R156, R91 ;  /* 0x0000005b9c5b7220 */ /* 0x000fe20000400000 */
[----:B------:R-:W-:Y:S01]  /*106d0*/  F2FP.F16.F32.PACK_AB R39, R95, R102 ;  /* 0x000000665f27723e */ /* 0x000fe200000000ff */
[----:B------:R-:W-:Y:S01]  /*106e0*/  FMUL R117, R155, R117 ;  /* 0x000000759b757220 */ /* 0x000fe20000400000 */
[----:B------:R-:W-:-:S03]  /*106f0*/  F2FP.F16.F32.PACK_AB R43, R87, R94 ;  /* 0x0000005e572b723e */ /* 0x000fc600000000ff */
[----:B------:R-:W1:Y:S01]  /*10700*/  LDC R74, c[0x0][0x278] ;  /* 0x00009e00ff4a7b82 */ /* 0x000e620000000800 */
[----:B------:R-:W-:Y:S01]  /*10710*/  F2FP.F16.F32.PACK_AB R56, R93, R96 ;  /* 0x000000605d38723e */ /* 0x000fe200000000ff */
[C---:B------:R-:W-:Y:S01]  /*10720*/  FMUL R116, R155.reuse, R116 ;  /* 0x000000749b747220 */ /* 0x040fe20000400000 */
[----:B------:R-:W-:Y:S01]  /*10730*/  SHF.R.U32.HI R93, RZ, 0x6, R188 ;  /* 0x00000006ff5d7819 */ /* 0x000fe200000116bc */
[C---:B------:R-:W-:Y:S01]  /*10740*/  FMUL R109, R155.reuse, R109 ;  /* 0x0000006d9b6d7220 */ /* 0x040fe20000400000 */
[C---:B------:R-:W-:Y:S01]  /*10750*/  FMUL R108, R155.reuse, R108 ;  /* 0x0000006c9b6c7220 */ /* 0x040fe20000400000 */
[C---:B------:R-:W-:Y:S01]  /*10760*/  FMUL R101, R155.reuse, R101 ;  /* 0x000000659b657220 */ /* 0x040fe20000400000 */
[----:B------:R-:W-:Y:S01]  /*10770*/  FMUL R100, R155, R100 ;  /* 0x000000649b647220 */ /* 0x000fe20000400000 */
[----:B------:R-:W-:Y:S01]  /*10780*/  SGXT.U32 R93, R93, 0x2 ;  /* 0x000000025d5d781a */ /* 0x000fe20000000000 */
[C---:B------:R-:W-:Y:S01]  /*10790*/  FMUL R124, R155.reuse, R124 ;  /* 0x0000007c9b7c7220 */ /* 0x040fe20000400000 */
[----:B------:R-:W-:Y:S01]  /*107a0*/  F2FP.F16.F32.PACK_AB R52, R92, R89 ;  /* 0x000000595c34723e */ /* 0x000fe200000000ff */
[----:B------:R-:W-:Y:S01]  /*107b0*/  FMUL R148, R155, R148 ;  /* 0x000000949b947220 */ /* 0x000fe20000400000 */
[----:B----4-:R-:W-:Y:S01]  /*107c0*/  IMAD R88, R240, R66, RZ ;  /* 0x00000042f0587224 */ /* 0x010fe200078e02ff */
[----:B------:R-:W-:Y:S01]  /*107d0*/  F2FP.F16.F32.PACK_AB R53, R100, R97 ;  /* 0x000000616435723e */ /* 0x000fe200000000ff */
[----:B------:R-:W-:Y:S01]  /*107e0*/  IMAD R89, R238, R67, RZ ;  /* 0x00000043ee597224 */ /* 0x000fe200078e02ff */
[----:B------:R-:W-:Y:S01]  /*107f0*/  F2FP.F16.F32.PACK_AB R57, R101, R104 ;  /* 0x000000686539723e */ /* 0x000fe200000000ff */
[----:B------:R-:W-:Y:S01]  /*10800*/  FMUL R75, R155, R144 ;  /* 0x000000909b4b7220 */ /* 0x000fe20000400000 */
[----:B------:R-:W-:Y:S01]  /*10810*/  F2FP.F16.F32.PACK_AB R54, R108, R105 ;  /* 0x000000696c36723e */ /* 0x000fe200000000ff */
[----:B------:R-:W-:Y:S01]  /*10820*/  STS.128 [R4], R28 ;  /* 0x0000001c04007388 */ /* 0x000fe20000000c00 */
[----:B------:R-:W-:Y:S01]  /*10830*/  F2FP.F16.F32.PACK_AB R58, R109, R112 ;  /* 0x000000706d3a723e */ /* 0x000fe200000000ff */
[----:B------:R-:W2:Y:S01]  /*10840*/  LDC.64 R104, c[0x0][0x228] ;  /* 0x00008a00ff687b82 */ /* 0x000ea20000000a00 */
[----:B------:R-:W-:Y:S01]  /*10850*/  F2FP.F16.F32.PACK_AB R55, R116, R113 ;  /* 0x000000717437723e */ /* 0x000fe200000000ff */
[----:B------:R-:W-:Y:S01]  /*10860*/  STS.128 [R4+0x400], R32 ;  /* 0x0004002004007388 */ /* 0x000fe20000000c00 */
[----:B------:R-:W-:Y:S01]  /*10870*/  F2FP.F16.F32.PACK_AB R59, R117, R120 ;  /* 0x00000078753b723e */ /* 0x000fe200000000ff */
[----:B-1----:R-:W-:Y:S01]  /*10880*/  IMAD R93, R93, R74, RZ ;  /* 0x0000004a5d5d7224 */ /* 0x002fe200078e02ff */
[----:B------:R-:W-:Y:S01]  /*10890*/  F2FP.F16.F32.PACK_AB R64, R64, R81 ;  /* 0x000000514040723e */ /* 0x000fe200000000ff */
[----:B------:R-:W-:Y:S01]  /*108a0*/  STS.128 [R4+0x80], R36 ;  /* 0x0000802404007388 */ /* 0x000fe20000000c00 */
[----:B------:R-:W-:Y:S01]  /*108b0*/  F2FP.F16.F32.PACK_AB R68, R68, R91 ;  /* 0x0000005b4444723e */ /* 0x000fe200000000ff */
[C---:B------:R-:W-:Y:S01]  /*108c0*/  IMAD R95, R74.reuse, 0x4, R93 ;  /* 0x000000044a5f7824 */ /* 0x040fe200078e025d */
[----:B------:R-:W-:Y:S01]  /*108d0*/  F2FP.F16.F32.PACK_AB R65, R65, R98 ;  /* 0x000000624141723e */ /* 0x000fe200000000ff */
[----:B------:R-:W-:Y:S01]  /*108e0*/  STS.128 [R4+0x480], R40 ;  /* 0x0004802804007388 */ /* 0x000fe20000000c00 */
[----:B------:R-:W-:Y:S01]  /*108f0*/  F2FP.F16.F32.PACK_AB R69, R69, R80 ;  /* 0x000000504545723e */ /* 0x000fe200000000ff */
[----:B------:R-:W-:Y:S01]  /*10900*/  IMAD R91, R74, 0x4, R95 ;  /* 0x000000044a5b7824 */ /* 0x000fe200078e025f */
[----:B------:R-:W-:Y:S01]  /*10910*/  F2FP.F16.F32.PACK_AB R66, R110, R77 ;  /* 0x0000004d6e42723e */ /* 0x000fe200000000ff */
[----:B------:R-:W-:Y:S01]  /*10920*/  BAR.SYNC.DEFER_BLOCKING 0x0 ;  /* 0x0000000000007b1d */ /* 0x000fe20000010000 */
[----:B------:R-:W-:Y:S01]  /*10930*/  F2FP.F16.F32.PACK_AB R70, R111, R76 ;  /* 0x0000004c6f46723e */ /* 0x000fe200000000ff */
[----:B------:R-:W-:Y:S01]  /*10940*/  IMAD R77, R74, 0x4, R91 ;  /* 0x000000044a4d7824 */ /* 0x000fe200078e025b */
[----:B------:R-:W-:Y:S01]  /*10950*/  F2FP.F16.F32.PACK_AB R67, R118, R73 ;  /* 0x000000497643723e */ /* 0x000fe200000000ff */
[----:B------:R-:W-:Y:S01]  /*10960*/  FMUL R133, R155, R133 ;  /* 0x000000859b857220 */ /* 0x000fe20000400000 */
[----:B------:R-:W-:Y:S01]  /*10970*/  F2FP.F16.F32.PACK_AB R71, R119, R72 ;  /* 0x000000487747723e */ /* 0x000fe200000000ff */
[----:B------:R-:W-:Y:S01]  /*10980*/  IMAD R97, R74, 0x4, R77 ;  /* 0x000000044a617824 */ /* 0x000fe200078e024d */
[----:B------:R-:W-:Y:S01]  /*10990*/  F2FP.F16.F32.PACK_AB R84, R124, R99 ;  /* 0x000000637c54723e */ /* 0x000fe200000000ff */
[----:B------:R-:W-:-:S02]  /*109a0*/  IMAD.SHL.U32 R72, R89, 0x2, RZ ;  /* 0x0000000259487824 */ /* 0x000fc400078e00ff */
[C---:B------:R-:W-:Y:S01]  /*109b0*/  FMUL R86, R155.reuse, R129 ;  /* 0x000000819b567220 */ /* 0x040fe20000400000 */
[----:B------:R-:W-:Y:S02]  /*109c0*/  IMAD R101, R74, 0x4, R97 ;  /* 0x000000044a657824 */ /* 0x000fe400078e0261 */
[C---:B------:R-:W-:Y:S01]  /*109d0*/  FMUL R140, R155.reuse, R140 ;  /* 0x0000008c9b8c7220 */ /* 0x040fe20000400000 */
[----:B------:R-:W-:Y:S01]  /*109e0*/  FMUL R79, R155, R136 ;  /* 0x000000889b4f7220 */ /* 0x000fe20000400000 */
[----:B------:R-:W-:Y:S01]  /*109f0*/  F2FP.F16.F32.PACK_AB R87, R148, R75 ;  /* 0x0000004b9457723e */ /* 0x000fe200000000ff */
[----:B------:R-:W-:Y:S01]  /*10a00*/  IMAD R99, R74, 0x4, R101 ;  /* 0x000000044a637824 */ /* 0x000fe200078e0265 */
[----:B------:R-:W-:Y:S01]  /*10a10*/  F2FP.F16.F32.PACK_AB R81, R133, R86 ;  /* 0x000000568551723e */ /* 0x000fe200000000ff */
[----:B------:R-:W-:Y:S01]  /*10a20*/  @!P5 FMUL R126, R126, 16777216 ;  /* 0x4b8000007e7ed820 */ /* 0x000fe20000400000 */
[----:B------:R-:W-:Y:S01]  /*10a30*/  F2FP.F16.F32.PACK_AB R86, R140, R79 ;  /* 0x0000004f8c56723e */ /* 0x000fe200000000ff */
[----:B------:R-:W-:-:S02]  /*10a40*/  IMAD R103, R74, 0x4, R99 ;  /* 0x000000044a677824 */ /* 0x000fc400078e0263 */
[----:B------:R-:W-:Y:S01]  /*10a50*/  FMUL R132, R155, R132 ;  /* 0x000000849b847220 */ /* 0x000fe20000400000 */
[----:B------:R-:W-:Y:S01]  /*10a60*/  FMUL R126, R156, R126 ;  /* 0x0000007e9c7e7220 */ /* 0x000fe20000400000 */
[----:B------:R-:W-:-:S04]  /*10a70*/  IMAD.HI R73, R89, 0x2, RZ ;  /* 0x0000000259497827 */ /* 0x000fc800078e02ff */
[C---:B------:R-:W-:Y:S01]  /*10a80*/  FMUL R83, R155.reuse, R128 ;  /* 0x000000809b537220 */ /* 0x040fe20000400000 */
[C---:B------:R-:W-:Y:S01]  /*10a90*/  FMUL R149, R155.reuse, R149 ;  /* 0x000000959b957220 */ /* 0x040fe20000400000 */
[----:B------:R-:W1:Y:S01]  /*10aa0*/  LDS.128 R36, [R5] ;  /* 0x0000000005247984 */ /* 0x000e620000000c00 */
[C---:B------:R-:W-:Y:S02]  /*10ab0*/  IMAD R75, R74.reuse, 0x4, R103 ;  /* 0x000000044a4b7824 */ /* 0x040fe400078e0267 */
[C---:B------:R-:W-:Y:S01]  /*10ac0*/  FMUL R78, R155.reuse, R145 ;  /* 0x000000919b4e7220 */ /* 0x040fe20000400000 */
[C---:B------:R-:W-:Y:S01]  /*10ad0*/  FMUL R141, R155.reuse, R141 ;  /* 0x0000008d9b8d7220 */ /* 0x040fe20000400000 */
[----:B------:R-:W-:Y:S01]  /*10ae0*/  LDS.128 R32, [R5+0x800] ;  /* 0x0008000005207984 */ /* 0x000fe20000000c00 */
[C---:B------:R-:W-:Y:S02]  /*10af0*/  IMAD R79, R74.reuse, 0x4, R75 ;  /* 0x000000044a4f7824 */ /* 0x040fe400078e024b */
[C---:B------:R-:W-:Y:S01]  /*10b00*/  FMUL R82, R155.reuse, R137 ;  /* 0x000000899b527220 */ /* 0x040fe20000400000 */
[----:B------:R-:W-:Y:S01]  /*10b10*/  FMUL R125, R155, R125 ;  /* 0x0000007d9b7d7220 */ /* 0x000fe20000400000 */
[----:B------:R-:W3:Y:S01]  /*10b20*/  LDS.128 R40, [R0] ;  /* 0x0000000000287984 */ /* 0x000ee20000000c00 */
[----:B------:R-:W-:Y:S01]  /*10b30*/  @!P5 FMUL R7, R7, 16777216 ;  /* 0x4b8000000707d820 */ /* 0x000fe20000400000 */
[----:B------:R-:W-:Y:S01]  /*10b40*/  LEA R89, R74, R79, 0x2 ;  /* 0x0000004f4a597211 */ /* 0x000fe200078e10ff */
[----:B------:R-:W-:Y:S01]  /*10b50*/  @!P5 FMUL R11, R11, 16777216 ;  /* 0x4b8000000b0bd820 */ /* 0x000fe20000400000 */
[----:B------:R-:W-:Y:S01]  /*10b60*/  LDS.128 R28, [R0+0x800] ;  /* 0x00080000001c7984 */ /* 0x000fe20000000c00 */
[----:B------:R-:W-:Y:S01]  /*10b70*/  @!P5 FMUL R8, R8, 16777216 ;  /* 0x4b8000000808d820 */ /* 0x000fe20000400000 */
[----:B------:R-:W-:Y:S01]  /*10b80*/  @!P5 FMUL R123, R123, 16777216 ;  /* 0x4b8000007b7bd820 */ /* 0x000fe20000400000 */
[----:B------:R-:W-:Y:S01]  /*10b90*/  F2FP.F16.F32.PACK_AB R108, R126, R61 ;  /* 0x0000003d7e6c723e */ /* 0x000fe200000000ff */
[----:B------:R-:W-:Y:S01]  /*10ba0*/  BAR.SYNC.DEFER_BLOCKING 0x0 ;  /* 0x0000000000007b1d */ /* 0x000fe20000010000 */
[----:B------:R-:W-:Y:S01]  /*10bb0*/  IMAD R61, R74, 0x4, R89 ;  /* 0x000000044a3d7824 */ /* 0x000fe200078e0259 */
[----:B------:R-:W-:Y:S01]  /*10bc0*/  F2FP.F16.F32.PACK_AB R85, R132, R83 ;  /* 0x000000538455723e */ /* 0x000fe200000000ff */
[C---:B------:R-:W-:Y:S01]  /*10bd0*/  FMUL R7, R156.reuse, R7 ;  /* 0x000000079c077220 */ /* 0x040fe20000400000 */
[C---:B------:R-:W-:Y:S01]  /*10be0*/  FMUL R11, R156.reuse, R11 ;  /* 0x0000000b9c0b7220 */ /* 0x040fe20000400000 */
[C---:B------:R-:W-:Y:S01]  /*10bf0*/  FMUL R8, R156.reuse, R8 ;  /* 0x000000089c087220 */ /* 0x040fe20000400000 */
[----:B------:R-:W-:Y:S01]  /*10c00*/  FMUL R123, R156, R123 ;  /* 0x0000007b9c7b7220 */ /* 0x000fe20000400000 */
[----:B------:R-:W-:-:S02]  /*10c10*/  F2FP.F16.F32.PACK_AB R80, R125, R90 ;  /* 0x0000005a7d50723e */ /* 0x000fc400000000ff */
[----:B------:R-:W-:Y:S02]  /*10c20*/  F2FP.F16.F32.PACK_AB R82, R141, R82 ;  /* 0x000000528d52723e */ /* 0x000fe400000000ff */
[----:B------:R-:W-:Y:S02]  /*10c30*/  F2FP.F16.F32.PACK_AB R83, R149, R78 ;  /* 0x0000004e9553723e */ /* 0x000fe400000000ff */
[----:B------:R-:W-:Y:S02]  /*10c40*/  F2FP.F16.F32.PACK_AB R112, R60, R123 ;  /* 0x0000007b3c70723e */ /* 0x000fe400000000ff */
[----:B------:R-:W-:Y:S02]  /*10c50*/  F2FP.F16.F32.PACK_AB R109, R49, R50 ;  /* 0x00000032316d723e */ /* 0x000fe400000000ff */
[----:B------:R-:W-:Y:S02]  /*10c60*/  F2FP.F16.F32.PACK_AB R113, R48, R51 ;  /* 0x000000333071723e */ /* 0x000fe400000000ff */
[----:B------:R-:W-:-:S02]  /*10c70*/  F2FP.F16.F32.PACK_AB R110, R45, R46 ;  /* 0x0000002e2d6e723e */ /* 0x000fc400000000ff */
[----:B------:R-:W-:Y:S02]  /*10c80*/  F2FP.F16.F32.PACK_AB R111, R7, R8 ;  /* 0x00000008076f723e */ /* 0x000fe400000000ff */
[----:B------:R-:W-:Y:S01]  /*10c90*/  F2FP.F16.F32.PACK_AB R114, R44, R47 ;  /* 0x0000002f2c72723e */ /* 0x000fe200000000ff */
[----:B------:R4:W-:Y:S01]  /*10ca0*/  STS.128 [R4], R52 ;  /* 0x0000003404007388 */ /* 0x0009e20000000c00 */
[----:B------:R-:W-:Y:S02]  /*10cb0*/  F2FP.F16.F32.PACK_AB R115, R6, R11 ;  /* 0x0000000b0673723e */ /* 0x000fe400000000ff */
[----:B0-----:R-:W-:Y:S01]  /*10cc0*/  PRMT R8, R15, 0x7632, R8 ;  /* 0x000076320f087816 */ /* 0x001fe20000000008 */
[----:B------:R-:W-:Y:S01]  /*10cd0*/  STS.128 [R4+0x400], R56 ;  /* 0x0004003804007388 */ /* 0x000fe20000000c00 */
[----:B------:R-:W-:Y:S02]  /*10ce0*/  FSEL R63, R63, -INF , P1 ;  /* 0xff8000003f3f7808 */ /* 0x000fe40000800000 */
[----:B------:R-:W-:Y:S01]  /*10cf0*/  FSEL R62, R62, -INF , P2 ;  /* 0xff8000003e3e7808 */ /* 0x000fe20001000000 */
[----:B------:R-:W-:Y:S04]  /*10d00*/  STS.128 [R4+0x80], R64 ;  /* 0x0000804004007388 */ /* 0x000fe80000000c00 */
[----:B------:R-:W-:Y:S01]  /*10d10*/  STS.128 [R4+0x480], R68 ;  /* 0x0004804404007388 */ /* 0x000fe20000000c00 */
[----:B------:R-:W-:Y:S01]  /*10d20*/  FFMA R9, R62, 0.69314718246459960938, R9 ;  /* 0x3f3172183e097823 */ /* 0x000fe20000000009 */
[----:B------:R-:W-:Y:S01]  /*10d30*/  BAR.SYNC.DEFER_BLOCKING 0x0 ;  /* 0x0000000000007b1d */ /* 0x000fe20000010000 */
[C---:B----4-:R-:W-:Y:S01]  /*10d40*/  SHF.L.U32 R53, R88.reuse, 0x1, RZ ;  /* 0x0000000158357819 */ /* 0x050fe200000006ff */
[----:B------:R-:W-:-:S03]  /*10d50*/  IMAD.HI R88, R88, 0x2, RZ ;  /* 0x0000000258587827 */ /* 0x000fc600078e02ff */
[----:B--2---:R-:W-:-:S04]  /*10d60*/  IADD3 R72, P3, P4, R72, R104, R53 ;  /* 0x0000006848487210 */ /* 0x004fc80007c7e035 */
[----:B------:R-:W-:Y:S01]  /*10d70*/  IADD3.X R73, R73, R105, R88, P3, P4 ;  /* 0x0000006949497210 */ /* 0x000fe20001fe8458 */
[----:B------:R-:W-:Y:S01]  /*10d80*/  IMAD R105, R74, 0x4, R61 ;  /* 0x000000044a697824 */ /* 0x000fe200078e023d */
[-C--:B------:R-:W-:Y:S02]  /*10d90*/  LEA R6, P3, R93, R72.reuse, 0x1 ;  /* 0x000000485d067211 */ /* 0x080fe400078608ff */
[-C--:B------:R-:W-:Y:S02]  /*10da0*/  LEA R44, P4, R95, R72.reuse, 0x1 ;  /* 0x000000485f2c7211 */ /* 0x080fe400078808ff */
[-C--:B------:R-:W-:Y:S02]  /*10db0*/  LEA.HI.X.SX32 R7, R93, R73.reuse, 0x1, P3 ;  /* 0x000000495d077211 */ /* 0x080fe400018f0eff */
[----:B------:R-:W-:Y:S02]  /*10dc0*/  LEA R46, P3, R91, R72, 0x1 ;  /* 0x000000485b2e7211 */ /* 0x000fe400078608ff */
[----:B------:R-:W-:-:S02]  /*10dd0*/  LEA.HI.X.SX32 R45, R95, R73, 0x1, P4 ;  /* 0x000000495f2d7211 */ /* 0x000fc400020f0eff */
[-C--:B------:R-:W-:Y:S02]  /*10de0*/  LEA.HI.X.SX32 R47, R91, R73.reuse, 0x1, P3 ;  /* 0x000000495b2f7211 */ /* 0x080fe400018f0eff */
[CC--:B------:R-:W-:Y:S01]  /*10df0*/  LEA R48, P3, R77.reuse, R72.reuse, 0x1 ;  /* 0x000000484d307211 */ /* 0x0c0fe200078608ff */
[----:B------:R-:W0:Y:S03]  /*10e00*/  LDS.128 R52, [R5] ;  /* 0x0000000005347984 */ /* 0x000e260000000c00 */
[----:B------:R-:W-:Y:S01]  /*10e10*/  LEA.HI.X.SX32 R49, R77, R73, 0x1, P3 ;  /* 0x000000494d317211 */ /* 0x000fe200018f0eff */
[----:B------:R-:W-:Y:S01]  /*10e20*/  LDS.128 R64, [R5+0x800] ;  /* 0x0008000005407984 */ /* 0x000fe20000000c00 */
[----:B------:R-:W-:-:S03]  /*10e30*/  LEA R50, P3, R97, R72, 0x1 ;  /* 0x0000004861327211 */ /* 0x000fc600078608ff */
[----:B------:R-:W2:Y:S01]  /*10e40*/  LDS.128 R68, [R0] ;  /* 0x0000000000447984 */ /* 0x000ea20000000c00 */
[----:B------:R-:W-:-:S03]  /*10e50*/  LEA.HI.X.SX32 R51, R97, R73, 0x1, P3 ;  /* 0x0000004961337211 */ /* 0x000fc600018f0eff */
[----:B------:R-:W-:Y:S01]  /*10e60*/  LDS.128 R56, [R0+0x800] ;  /* 0x0008000000387984 */ /* 0x000fe20000000c00 */
[----:B------:R-:W-:Y:S06]  /*10e70*/  BAR.SYNC.DEFER_BLOCKING 0x0 ;  /* 0x0000000000007b1d */ /* 0x000fec0000010000 */
[----:B------:R4:W-:Y:S04]  /*10e80*/  STS.128 [R4+0x400], R80 ;  /* 0x0004005004007388 */ /* 0x0009e80000000c00 */
[----:B------:R1:W-:Y:S04]  /*10e90*/  STS.128 [R4], R84 ;  /* 0x0000005404007388 */ /* 0x0003e80000000c00 */
[----:B------:R-:W-:Y:S04]  /*10ea0*/  STS.128 [R4+0x80], R108 ;  /* 0x0000806c04007388 */ /* 0x000fe80000000c00 */
[----:B------:R3:W-:Y:S01]  /*10eb0*/  STS.128 [R4+0x480], R112 ;  /* 0x0004807004007388 */ /* 0x0007e20000000c00 */
[C---:B----4-:R-:W-:Y:S01]  /*10ec0*/  IMAD R81, R74.reuse, 0x4, R105 ;  /* 0x000000044a517824 */ /* 0x050fe200078e0269 */
[----:B------:R-:W-:Y:S03]  /*10ed0*/  BAR.SYNC.DEFER_BLOCKING 0x0 ;  /* 0x0000000000007b1d */ /* 0x000fe60000010000 */
[----:B------:R-:W-:-:S04]  /*10ee0*/  IMAD R11, R74, 0x4, R81 ;  /* 0x000000044a0b7824 */ /* 0x000fc800078e0251 */
[----:B------:R-:W-:-:S04]  /*10ef0*/  IMAD R83, R74, 0x4, R11 ;  /* 0x000000044a537824 */ /* 0x000fc800078e020b */
[----:B-1----:R-:W-:Y:S01]  /*10f00*/  IMAD R85, R74, 0x4, R83 ;  /* 0x000000044a557824 */ /* 0x002fe200078e0253 */
[----:B---3--:R-:W-:-:S04]  /*10f10*/  PRMT R4, R12, 0x7632, R4 ;  /* 0x000076320c047816 */ /* 0x008fc80000000004 */
[----:B------:R-:W-:-:S05]  /*10f20*/  LEA R87, R74, R85, 0x2 ;  /* 0x000000554a577211 */ /* 0x000fca00078e10ff */
[C---:B------:R-:W-:Y:S01]  /*10f30*/  IMAD R91, R74.reuse, 0x4, R87 ;  /* 0x000000044a5b7824 */ /* 0x040fe200078e0257 */
[----:B------:R1:W-:Y:S03]  /*10f40*/  STG.E.U16 desc[UR4][R6.64], R12 ;  /* 0x0000000c06007986 */ /* 0x0003e6000c101504 */
[C---:B------:R-:W-:Y:S01]  /*10f50*/  IMAD R77, R74.reuse, 0x4, R91 ;  /* 0x000000044a4d7824 */ /* 0x040fe200078e025b */
[----:B------:R-:W-:Y:S03]  /*10f60*/  STG.E.U16 desc[UR4][R44.64], R20 ;  /* 0x000000142c007986 */ /* 0x000fe6000c101504 */
[C---:B------:R-:W-:Y:S01]  /*10f70*/  IMAD R93, R74.reuse, 0x4, R77 ;  /* 0x000000044a5d7824 */ /* 0x040fe200078e024d */
[----:B------:R3:W-:Y:S03]  /*10f80*/  STG.E.U16 desc[UR4][R46.64], R4 ;  /* 0x000000042e007986 */ /* 0x0007e6000c101504 */
[----:B------:R-:W-:Y:S01]  /*10f90*/  IMAD R95, R74, 0x4, R93 ;  /* 0x000000044a5f7824 */ /* 0x000fe200078e025d */
[----:B-1----:R-:W-:-:S03]  /*10fa0*/  PRMT R7, R20, 0x7632, R7 ;  /* 0x0000763214077816 */ /* 0x002fc60000000007 */
[----:B------:R-:W-:Y:S01]  /*10fb0*/  IMAD R97, R74, 0x4, R95 ;  /* 0x000000044a617824 */ /* 0x000fe200078e025f */
[----:B------:R-:W-:Y:S01]  /*10fc0*/  LEA R6, P3, R101, R72, 0x1 ;  /* 0x0000004865067211 */ /* 0x000fe200078608ff */
[----:B------:R1:W-:Y:S01]  /*10fd0*/  STG.E.U16 desc[UR4][R48.64], R7 ;  /* 0x0000000730007986 */ /* 0x0003e2000c101504 */
[----:B---3--:R-:W-:-:S03]  /*10fe0*/  PRMT R4, R13, 0x7632, R4 ;  /* 0x000076320d047816 */ /* 0x008fc60000000004 */
[----:B------:R-:W-:Y:S01]  /*10ff0*/  STG.E.U16 desc[UR4][R50.64], R13 ;  /* 0x0000000d32007986 */ /* 0x000fe2000c101504 */
[-C--:B-1----:R-:W-:Y:S02]  /*11000*/  LEA.HI.X.SX32 R7, R101, R73.reuse, 0x1, P3 ;  /* 0x0000004965077211 */ /* 0x082fe400018f0eff */
[-C--:B------:R-:W-:Y:S02]  /*11010*/  LEA R44, P3, R99, R72.reuse, 0x1 ;  /* 0x00000048632c7211 */ /* 0x080fe400078608ff */
[-C--:B------:R-:W-:Y:S01]  /*11020*/  LEA R48, P4, R75, R72.reuse, 0x1 ;  /* 0x000000484b307211 */ /* 0x080fe200078808ff */
[----:B------:R1:W-:Y:S01]  /*11030*/  STG.E.U16 desc[UR4][R6.64], R21 ;  /* 0x0000001506007986 */ /* 0x0003e2000c101504 */
[-C--:B------:R-:W-:Y:S01]  /*11040*/  LEA.HI.X.SX32 R45, R99, R73.reuse, 0x1, P3 ;  /* 0x00000049632d7211 */ /* 0x080fe200018f0eff */
[C---:B------:R-:W-:Y:S01]  /*11050*/  IMAD R99, R74.reuse, 0x4, R97 ;  /* 0x000000044a637824 */ /* 0x040fe200078e0261 */
[----:B------:R-:W-:Y:S02]  /*11060*/  LEA R46, P3, R103, R72, 0x1 ;  /* 0x00000048672e7211 */ /* 0x000fe400078608ff */
[----:B------:R-:W-:Y:S01]  /*11070*/  LEA.HI.X.SX32 R49, R75, R73, 0x1, P4 ;  /* 0x000000494b317211 */ /* 0x000fe200020f0eff */
[----:B------:R3:W-:Y:S01]  /*11080*/  STG.E.U16 desc[UR4][R44.64], R4 ;  /* 0x000000042c007986 */ /* 0x0007e2000c101504 */
[----:B------:R-:W-:-:S02]  /*11090*/  LEA R101, R74, R99, 0x2 ;  /* 0x000000634a657211 */ /* 0x000fc400078e10ff */
[-C--:B------:R-:W-:Y:S02]  /*110a0*/  LEA.HI.X.SX32 R47, R103, R73.reuse, 0x1, P3 ;  /* 0x00000049672f7211 */ /* 0x080fe400018f0eff */
[-C--:B------:R-:W-:Y:S01]  /*110b0*/  LEA R12, P3, R79, R72.reuse, 0x1 ;  /* 0x000000484f0c7211 */ /* 0x080fe200078608ff */
[C---:B------:R-:W-:Y:S01]  /*110c0*/  IMAD R107, R74.reuse, 0x4, R101 ;  /* 0x000000044a6b7824 */ /* 0x040fe200078e0265 */
[----:B-1----:R-:W-:Y:S02]  /*110d0*/  PRMT R7, R21, 0x7632, R7 ;  /* 0x0000763215077816 */ /* 0x002fe40000000007 */
[----:B------:R-:W-:Y:S01]  /*110e0*/  LEA.HI.X.SX32 R13, R79, R73, 0x1, P3 ;  /* 0x000000494f0d7211 */ /* 0x000fe200018f0eff */
[----:B------:R-:W-:Y:S01]  /*110f0*/  IMAD R51, R74, 0x4, R107 ;  /* 0x000000044a337824 */ /* 0x000fe200078e026b */
[----:B------:R-:W-:Y:S01]  /*11100*/  LEA R6, P3, R89, R72, 0x1 ;  /* 0x0000004859067211 */ /* 0x000fe200078608ff */
[----:B------:R1:W-:Y:S01]  /*11110*/  STG.E.U16 desc[UR4][R46.64], R7 ;  /* 0x000000072e007986 */ /* 0x0003e2000c101504 */
[----:B---3--:R-:W-:Y:S01]  /*11120*/  PRMT R4, R14, 0x7632, R4 ;  /* 0x000076320e047816 */ /* 0x008fe20000000004 */
[----:B------:R-:W-:-:S02]  /*11130*/  IMAD R75, R74, 0x4, R51 ;  /* 0x000000044a4b7824 */ /* 0x000fc400078e0233 */
[----:B------:R-:W-:Y:S02]  /*11140*/  STG.E.U16 desc[UR4][R48.64], R14 ;  /* 0x0000000e30007986 */ /* 0x000fe4000c101504 */
[C---:B------:R-:W-:Y:S02]  /*11150*/  IMAD R79, R74.reuse, 0x4, R75 ;  /* 0x000000044a4f7824 */ /* 0x040fe400078e024b */
[----:B------:R3:W-:Y:S01]  /*11160*/  STG.E.U16 desc[UR4][R12.64], R22 ;  /* 0x000000160c007986 */ /* 0x0007e2000c101504 */
[----:B-1----:R-:W-:Y:S01]  /*11170*/  LEA.HI.X.SX32 R7, R89, R73, 0x1, P3 ;  /* 0x0000004959077211 */ /* 0x002fe200018f0eff */
[----:B------:R-:W-:Y:S01]  /*11180*/  IMAD R89, R74, 0x4, R79 ;  /* 0x000000044a597824 */ /* 0x000fe200078e024f */
[----:B------:R-:W-:-:S03]  /*11190*/  LEA R20, P3, R61, R72, 0x1 ;  /* 0x000000483d147211 */ /* 0x000fc600078608ff */
[C---:B------:R-:W-:Y:S01]  /*111a0*/  IMAD R103, R74.reuse, 0x4, R89 ;  /* 0x000000044a677824 */ /* 0x040fe200078e0259 */
[----:B------:R-:W-:Y:S01]  /*111b0*/  LEA.HI.X.SX32 R21, R61, R73, 0x1, P3 ;  /* 0x000000493d157211 */ /* 0x000fe200018f0eff */
[----:B------:R1:W-:Y:S01]  /*111c0*/  STG.E.U16 desc[UR4][R6.64], R4 ;  /* 0x0000000406007986 */ /* 0x0003e2000c101504 */
[CC--:B------:R-:W-:Y:S02]  /*111d0*/  LEA R44, P3, R105.reuse, R72.reuse, 0x1 ;  /* 0x00000048692c7211 */ /* 0x0c0fe400078608ff */
[C---:B------:R-:W-:Y:S02]  /*111e0*/  LEA R61, R74.reuse, R103, 0x2 ;  /* 0x000000674a3d7211 */ /* 0x040fe400078e10ff */
[----:B------:R-:W-:Y:S02]  /*111f0*/  LEA.HI.X.SX32 R45, R105, R73, 0x1, P3 ;  /* 0x00000049692d7211 */ /* 0x000fe400018f0eff */
[----:B---3--:R-:W-:Y:S01]  /*11200*/  LEA R12, P3, R81, R72, 0x1 ;  /* 0x00000048510c7211 */ /* 0x008fe200078608ff */
[----:B------:R-:W-:-:S03]  /*11210*/  IMAD R49, R74, 0x4, R61 ;  /* 0x000000044a317824 */ /* 0x000fc600078e023d */
[-C--:B------:R-:W-:Y:S01]  /*11220*/  LEA.HI.X.SX32 R13, R81, R73.reuse, 0x1, P3 ;  /* 0x00000049510d7211 */ /* 0x080fe200018f0eff */
[----:B------:R-:W-:Y:S01]  /*11230*/  IMAD R105, R74, 0x4, R49 ;  /* 0x000000044a697824 */ /* 0x000fe200078e0231 */
[CC--:B------:R-:W-:Y:S02]  /*11240*/  LEA R46, P3, R11.reuse, R72.reuse, 0x1 ;  /* 0x000000480b2e7211 */ /* 0x0c0fe400078608ff */
[----:B-1----:R-:W-:Y:S01]  /*11250*/  PRMT R7, R22, 0x7632, R7 ;  /* 0x0000763216077816 */ /* 0x002fe20000000007 */
[C---:B------:R-:W-:Y:S01]  /*11260*/  IMAD R81, R74.reuse, 0x4, R105 ;  /* 0x000000044a517824 */ /* 0x040fe200078e0269 */
[----:B------:R-:W-:Y:S02]  /*11270*/  LEA.HI.X.SX32 R47, R11, R73, 0x1, P3 ;  /* 0x000000490b2f7211 */ /* 0x000fe400018f0eff */
[----:B------:R-:W-:Y:S01]  /*11280*/  LEA R6, P3, R83, R72, 0x1 ;  /* 0x0000004853067211 */ /* 0x000fe200078608ff */
[----:B------:R-:W-:Y:S01]  /*11290*/  IMAD R109, R74, 0x4, R81 ;  /* 0x000000044a6d7824 */ /* 0x000fe200078e0251 */
[----:B------:R1:W-:Y:S01]  /*112a0*/  STG.E.U16 desc[UR4][R20.64], R7 ;  /* 0x0000000714007986 */ /* 0x0003e2000c101504 */
[----:B------:R-:W-:-:S02]  /*112b0*/  PRMT R4, R23, 0x7632, R4 ;  /* 0x0000763217047816 */ /* 0x000fc40000000004 */
[C---:B------:R-:W-:Y:S01]  /*112c0*/  IMAD R11, R74.reuse, 0x4, R109 ;  /* 0x000000044a0b7824 */ /* 0x040fe200078e026d */
[----:B------:R3:W-:Y:S03]  /*112d0*/  STG.E.U16 desc[UR4][R44.64], R15 ;  /* 0x0000000f2c007986 */ /* 0x0007e6000c101504 */
[----:B------:R-:W-:Y:S01]  /*112e0*/  IMAD R111, R74, 0x4, R11 ;  /* 0x000000044a6f7824 */ /* 0x000fe200078e020b */
[----:B------:R4:W-:Y:S01]  /*112f0*/  STG.E.U16 desc[UR4][R12.64], R23 ;  /* 0x000000170c007986 */ /* 0x0009e2000c101504 */
[----:B-1----:R-:W-:-:S03]  /*11300*/  LEA R20, P4, R85, R72, 0x1 ;  /* 0x0000004855147211 */ /* 0x002fc600078808ff */
[----:B------:R1:W-:Y:S01]  /*11310*/  STG.E.U16 desc[UR4][R46.64], R8 ;  /* 0x000000082e007986 */ /* 0x0003e2000c101504 */
[----:B------:R-:W-:Y:S02]  /*11320*/  LEA.HI.X.SX32 R7, R83, R73, 0x1, P3 ;  /* 0x0000004953077211 */ /* 0x000fe400018f0eff */
[C---:B---3--:R-:W-:Y:S02]  /*11330*/  LEA R45, R74.reuse, R111, 0x2 ;  /* 0x0000006f4a2d7211 */ /* 0x048fe400078e10ff */
[-C--:B------:R-:W-:Y:S01]  /*11340*/  LEA R14, P3, R87, R72.reuse, 0x1 ;  /* 0x00000048570e7211 */ /* 0x080fe200078608ff */
[----:B------:R3:W-:Y:S01]  /*11350*/  STG.E.U16 desc[UR4][R6.64], R4 ;  /* 0x0000000406007986 */ /* 0x0007e2000c101504 */
[-C--:B------:R-:W-:Y:S01]  /*11360*/  LEA.HI.X.SX32 R21, R85, R73.reuse, 0x1, P4 ;  /* 0x0000004955157211 */ /* 0x080fe200020f0eff */
[C---:B------:R-:W-:Y:S01]  /*11370*/  IMAD R83, R74.reuse, 0x4, R45 ;  /* 0x000000044a537824 */ /* 0x040fe200078e022d */
[----:B------:R-:W-:Y:S02]  /*11380*/  LEA.HI.X.SX32 R15, R87, R73, 0x1, P3 ;  /* 0x00000049570f7211 */ /* 0x000fe400018f0eff */
[----:B----4-:R-:W-:Y:S01]  /*11390*/  LEA R12, P3, R91, R72, 0x1 ;  /* 0x000000485b0c7211 */ /* 0x010fe200078608ff */
[----:B------:R-:W-:Y:S01]  /*113a0*/  IMAD R85, R74, 0x4, R83 ;  /* 0x000000044a557824 */ /* 0x000fe200078e0253 */
[----:B------:R-:W-:Y:S01]  /*113b0*/  STG.E.U16 desc[UR4][R20.64], R36 ;  /* 0x0000002414007986 */ /* 0x000fe2000c101504 */
[----:B-1----:R-:W-:-:S02]  /*113c0*/  PRMT R8, R39, 0x7632, R8 ;  /* 0x0000763227087816 */ /* 0x002fc40000000008 */
[C---:B------:R-:W-:Y:S01]  /*113d0*/  IMAD R87, R74.reuse, 0x4, R85 ;  /* 0x000000044a577824 */ /* 0x040fe200078e0255 */
[-C--:B------:R-:W-:Y:S01]  /*113e0*/  LEA.HI.X.SX32 R13, R91, R73.reuse, 0x1, P3 ;  /* 0x000000495b0d7211 */ /* 0x080fe200018f0eff */
[----:B------:R-:W-:Y:S01]  /*113f0*/  STG.E.U16 desc[UR4][R14.64], R40 ;  /* 0x000000280e007986 */ /* 0x000fe2000c101504 */
[CC--:B------:R-:W-:Y:S01]  /*11400*/  LEA R22, P3, R77.reuse, R72.reuse, 0x1 ;  /* 0x000000484d167211 */ /* 0x0c0fe200078608ff */
[----:B------:R-:W-:Y:S01]  /*11410*/  IMAD R91, R74, 0x4, R87 ;  /* 0x000000044a5b7824 */ /* 0x000fe200078e0257 */
[----:B---3--:R-:W-:Y:S02]  /*11420*/  PRMT R7, R36, 0x7632, R7 ;  /* 0x0000763224077816 */ /* 0x008fe40000000007 */
[----:B------:R-:W-:Y:S01]  /*11430*/  LEA.HI.X.SX32 R23, R77, R73, 0x1, P3 ;  /* 0x000000494d177211 */ /* 0x000fe200018f0eff */
[----:B------:R-:W-:Y:S01]  /*11440*/  IMAD R77, R74, 0x4, R91 ;  /* 0x000000044a4d7824 */ /* 0x000fe200078e025b */
[----:B------:R-:W-:Y:S01]  /*11450*/  LEA R6, P3, R93, R72, 0x1 ;  /* 0x000000485d067211 */ /* 0x000fe200078608ff */
[----:B------:R1:W-:Y:S01]  /*11460*/  STG.E.U16 desc[UR4][R12.64], R7 ;  /* 0x000000070c007986 */ /* 0x0003e2000c101504 */
[----:B------:R-:W-:-:S02]  /*11470*/  PRMT R4, R40, 0x7632, R4 ;  /* 0x0000763228047816 */ /* 0x000fc40000000004 */
[----:B------:R-:W-:-:S03]  /*11480*/  LEA R44, P5, R83, R72, 0x1 ;  /* 0x00000048532c7211 */ /* 0x000fc600078a08ff */
[----:B------:R3:W-:Y:S01]  /*11490*/  STG.E.U16 desc[UR4][R22.64], R4 ;  /* 0x0000000416007986 */ /* 0x0007e2000c101504 */
[----:B-1----:R-:W-:Y:S01]  /*114a0*/  LEA.HI.X.SX32 R7, R93, R73, 0x1, P3 ;  /* 0x000000495d077211 */ /* 0x002fe200018f0eff */
[----:B------:R-:W-:Y:S01]  /*114b0*/  IMAD R93, R74, 0x4, R77 ;  /* 0x000000044a5d7824 */ /* 0x000fe200078e024d */
[----:B------:R-:W-:-:S03]  /*114c0*/  LEA R14, P3, R95, R72, 0x1 ;  /* 0x000000485f0e7211 */ /* 0x000fc600078608ff */
[----:B------:R1:W-:Y:S01]  /*114d0*/  STG.E.U16 desc[UR4][R6.64], R37 ;  /* 0x0000002506007986 */ /* 0x0003e2000c101504 */
[C---:B------:R-:W-:Y:S02]  /*114e0*/  LEA R113, R74.reuse, R93, 0x2 ;  /* 0x0000005d4a717211 */ /* 0x040fe400078e10ff */
[-C--:B------:R-:W-:Y:S02]  /*114f0*/  LEA.HI.X.SX32 R15, R95, R73.reuse, 0x1, P3 ;  /* 0x000000495f0f7211 */ /* 0x080fe400018f0eff */
[-C--:B------:R-:W-:Y:S01]  /*11500*/  LEA R20, P3, R97, R72.reuse, 0x1 ;  /* 0x0000004861147211 */ /* 0x080fe200078608ff */
[C---:B------:R-:W-:Y:S01]  /*11510*/  IMAD R95, R74.reuse, 0x4, R113 ;  /* 0x000000044a5f7824 */ /* 0x040fe200078e0271 */
[-C--:B---3--:R-:W-:Y:S01]  /*11520*/  LEA R22, P4, R101, R72.reuse, 0x1 ;  /* 0x0000004865167211 */ /* 0x088fe200078808ff */
[----:B------:R-:W-:Y:S01]  /*11530*/  STG.E.U16 desc[UR4][R14.64], R41 ;  /* 0x000000290e007986 */ /* 0x000fe2000c101504 */
[----:B------:R-:W-:Y:S01]  /*11540*/  LEA.HI.X.SX32 R21, R97, R73, 0x1, P3 ;  /* 0x0000004961157211 */ /* 0x000fe200018f0eff */
[----:B------:R-:W-:Y:S01]  /*11550*/  IMAD R97, R74, 0x4, R95 ;  /* 0x000000044a617824 */ /* 0x000fe200078e025f */
[----:B------:R-:W-:-:S02]  /*11560*/  LEA R12, P3, R99, R72, 0x1 ;  /* 0x00000048630c7211 */ /* 0x000fc400078608ff */
[----:B-1----:R-:W-:Y:S01]  /*11570*/  PRMT R7, R37, 0x7632, R7 ;  /* 0x0000763225077816 */ /* 0x002fe20000000007 */
[C---:B------:R-:W-:Y:S01]  /*11580*/  IMAD R115, R74.reuse, 0x4, R97 ;  /* 0x000000044a737824 */ /* 0x040fe200078e0261 */
[-C--:B------:R-:W-:Y:S02]  /*11590*/  LEA.HI.X.SX32 R13, R99, R73.reuse, 0x1, P3 ;  /* 0x00000049630d7211 */ /* 0x080fe400018f0eff */
[----:B------:R-:W-:Y:S01]  /*115a0*/  LEA.HI.X.SX32 R23, R101, R73, 0x1, P4 ;  /* 0x0000004965177211 */ /* 0x000fe200020f0eff */
[C---:B------:R-:W-:Y:S01]  /*115b0*/  IMAD R117, R74.reuse, 0x4, R115 ;  /* 0x000000044a757824 */ /* 0x040fe200078e0273 */
[----:B------:R-:W-:Y:S01]  /*115c0*/  LEA R6, P3, R107, R72, 0x1 ;  /* 0x000000486b067211 */ /* 0x000fe200078608ff */
[----:B------:R1:W-:Y:S01]  /*115d0*/  STG.E.U16 desc[UR4][R20.64], R7 ;  /* 0x0000000714007986 */ /* 0x0003e2000c101504 */
[----:B------:R-:W-:Y:S01]  /*115e0*/  PRMT R4, R41, 0x7632, R4 ;  /* 0x0000763229047816 */ /* 0x000fe20000000004 */
[----:B------:R-:W-:-:S04]  /*115f0*/  IMAD R99, R74, 0x4, R117 ;  /* 0x000000044a637824 */ /* 0x000fc800078e0275 */
[C---:B------:R-:W-:Y:S01]  /*11600*/  IMAD R101, R74.reuse, 0x4, R99 ;  /* 0x000000044a657824 */ /* 0x040fe200078e0263 */
[----:B------:R3:W-:Y:S04]  /*11610*/  STG.E.U16 desc[UR4][R12.64], R4 ;  /* 0x000000040c007986 */ /* 0x0007e8000c101504 */
[----:B------:R-:W-:Y:S01]  /*11620*/  STG.E.U16 desc[UR4][R22.64], R38 ;  /* 0x0000002616007986 */ /* 0x000fe2000c101504 */
[----:B-1----:R-:W-:Y:S02]  /*11630*/  LEA.HI.X.SX32 R7, R107, R73, 0x1, P3 ;  /* 0x000000496b077211 */ /* 0x002fe400018f0eff */
[C---:B------:R-:W-:Y:S02]  /*11640*/  LEA R107, R74.reuse, R101, 0x2 ;  /* 0x000000654a6b7211 */ /* 0x040fe400078e10ff */
[C---:B------:R-:W-:Y:S01]  /*11650*/  LEA R14, P3, R51.reuse, R72, 0x1 ;  /* 0x00000048330e7211 */ /* 0x040fe200078608ff */
[----:B------:R1:W-:Y:S02]  /*11660*/  STG.E.U16 desc[UR4][R6.64], R42 ;  /* 0x0000002a06007986 */ /* 0x0003e4000c101504 */
[----:B------:R-:W-:Y:S01]  /*11670*/  IMAD R119, R74, 0x4, R107 ;  /* 0x000000044a777824 */ /* 0x000fe200078e026b */
[----:B------:R-:W-:-:S02]  /*11680*/  LEA.HI.X.SX32 R15, R51, R73, 0x1, P3 ;  /* 0x00000049330f7211 */ /* 0x000fc400018f0eff */
[CC--:B------:R-:W-:Y:S01]  /*11690*/  LEA R20, P3, R75.reuse, R72.reuse, 0x1 ;  /* 0x000000484b147211 */ /* 0x0c0fe200078608ff */
[----:B------:R-:W-:Y:S01]  /*116a0*/  IMAD R121, R74, 0x4, R119 ;  /* 0x000000044a797824 */ /* 0x000fe200078e0277 */
[----:B---3--:R-:W-:Y:S02]  /*116b0*/  PRMT R4, R42, 0x7632, R4 ;  /* 0x000076322a047816 */ /* 0x008fe40000000004 */
[-C--:B------:R-:W-:Y:S01]  /*116c0*/  LEA.HI.X.SX32 R21, R75, R73.reuse, 0x1, P3 ;  /* 0x000000494b157211 */ /* 0x080fe200018f0eff */
[----:B------:R-:W-:Y:S01]  /*116d0*/  IMAD R75, R74, 0x4, R121 ;  /* 0x000000044a4b7824 */ /* 0x000fe200078e0279 */
[C---:B------:R-:W-:Y:S02]  /*116e0*/  LEA R12, P3, R79.reuse, R72, 0x1 ;  /* 0x000000484f0c7211 */ /* 0x040fe400078608ff */
[----:B-1----:R-:W-:Y:S01]  /*116f0*/  PRMT R7, R38, 0x7632, R7 ;  /* 0x0000763226077816 */ /* 0x002fe20000000007 */
[----:B------:R-:W-:Y:S01]  /*11700*/  IMAD R123, R74, 0x4, R75 ;  /* 0x000000044a7b7824 */ /* 0x000fe200078e024b */
[----:B------:R-:W-:-:S02]  /*11710*/  LEA.HI.X.SX32 R13, R79, R73, 0x1, P3 ;  /* 0x000000494f0d7211 */ /* 0x000fc400018f0eff */
[C---:B------:R-:W-:Y:S01]  /*11720*/  LEA R6, P3, R89.reuse, R72, 0x1 ;  /* 0x0000004859067211 */ /* 0x040fe200078608ff */
[C---:B------:R-:W-:Y:S01]  /*11730*/  IMAD R125, R74.reuse, 0x4, R123 ;  /* 0x000000044a7d7824 */ /* 0x040fe200078e027b */
[----:B------:R1:W-:Y:S03]  /*11740*/  STG.E.U16 desc[UR4][R14.64], R7 ;  /* 0x000000070e007986 */ /* 0x0003e6000c101504 */
[C---:B------:R-:W-:Y:S01]  /*11750*/  IMAD R127, R74.reuse, 0x4, R125 ;  /* 0x000000044a7f7824 */ /* 0x040fe200078e027d */
[----:B------:R3:W-:Y:S04]  /*11760*/  STG.E.U16 desc[UR4][R20.64], R4 ;  /* 0x0000000414007986 */ /* 0x0007e8000c101504 */
[----:B------:R-:W-:Y:S01]  /*11770*/  LEA R129, R74, R127, 0x2 ;  /* 0x0000007f4a817211 */ /* 0x000fe200078e10ff */
[----:B------:R4:W-:Y:S01]  /*11780*/  STG.E.U16 desc[UR4][R12.64], R39 ;  /* 0x000000270c007986 */ /* 0x0009e2000c101504 */
[----:B-1----:R-:W-:-:S03]  /*11790*/  LEA.HI.X.SX32 R7, R89, R73, 0x1, P3 ;  /* 0x0000004959077211 */ /* 0x002fc600018f0eff */
[C---:B------:R-:W-:Y:S01]  /*117a0*/  IMAD R131, R74.reuse, 0x4, R129 ;  /* 0x000000044a837824 */ /* 0x040fe200078e0281 */
[-C--:B------:R-:W-:Y:S02]  /*117b0*/  LEA R22, P3, R103, R72.reuse, 0x1 ;  /* 0x0000004867167211 */ /* 0x080fe400078608ff */
[-C--:B---3--:R-:W-:Y:S01]  /*117c0*/  LEA R20, P4, R49, R72.reuse, 0x1 ;  /* 0x0000004831147211 */ /* 0x088fe200078808ff */
[C---:B------:R-:W-:Y:S01]  /*117d0*/  IMAD R133, R74.reuse, 0x4, R131 ;  /* 0x000000044a857824 */ /* 0x040fe200078e0283 */
[-C--:B------:R-:W-:Y:S01]  /*117e0*/  LEA.HI.X.SX32 R23, R103, R73.reuse, 0x1, P3 ;  /* 0x0000004967177211 */ /* 0x080fe200018f0eff */
[----:B------:R2:W-:Y:S01]  /*117f0*/  STG.E.U16 desc[UR4][R6.64], R43 ;  /* 0x0000002b06007986 */ /* 0x0005e2000c101504 */
[-C--:B------:R-:W-:Y:S01]  /*11800*/  LEA R14, P3, R61, R72.reuse, 0x1 ;  /* 0x000000483d0e7211 */ /* 0x080fe200078608ff */
[C---:B----4-:R-:W-:Y:S01]  /*11810*/  IMAD R39, R74.reuse, 0x4, R133 ;  /* 0x000000044a277824 */ /* 0x050fe200078e0285 */
[----:B------:R-:W-:Y:S01]  /*11820*/  PRMT R13, R43, 0x7632, R13 ;  /* 0x000076322b0d7816 */ /* 0x000fe2000000000d */
[----:B------:R1:W-:Y:S01]  /*11830*/  STG.E.U16 desc[UR4][R22.64], R8 ;  /* 0x0000000816007986 */ /* 0x0003e2000c101504 */
[----:B------:R-:W-:Y:S01]  /*11840*/  LEA.HI.X.SX32 R15, R61, R73, 0x1, P3 ;  /* 0x000000493d0f7211 */ /* 0x000fe200018f0eff */
[----:B------:R-:W-:Y:S01]  /*11850*/  IMAD R135, R74, 0x4, R39 ;  /* 0x000000044a877824 */ /* 0x000fe200078e0227 */
[----:B------:R-:W-:-:S02]  /*11860*/  LEA R12, P3, R105, R72, 0x1 ;  /* 0x00000048690c7211 */ /* 0x000fc400078608ff */
[----:B------:R-:W-:Y:S01]  /*11870*/  LEA.HI.X.SX32 R21, R49, R73, 0x1, P4 ;  /* 0x0000004931157211 */ /* 0x000fe200020f0eff */
[----:B------:R-:W-:Y:S01]  /*11880*/  IMAD R137, R74, 0x4, R135 ;  /* 0x000000044a897824 */ /* 0x000fe200078e0287 */
[----:B------:R3:W-:Y:S01]  /*11890*/  STG.E.U16 desc[UR4][R14.64], R13 ;  /* 0x0000000d0e007986 */ /* 0x0007e2000c101504 */
[----:B0-----:R-:W-:Y:S02]  /*118a0*/  PRMT R4, R52, 0x7632, R4 ;  /* 0x0000763234047816 */ /* 0x001fe40000000004 */
[----:B--2---:R-:W-:Y:S01]  /*118b0*/  PRMT R7, R68, 0x7632, R7 ;  /* 0x0000763244077816 */ /* 0x004fe20000000007 */
[----:B------:R0:W-:Y:S01]  /*118c0*/  STG.E.U16 desc[UR4][R20.64], R52 ;  /* 0x0000003414007986 */ /* 0x0001e2000c101504 */
[----:B------:R-:W-:Y:S02]  /*118d0*/  LEA R139, R74, R137, 0x2 ;  /* 0x000000894a8b7211 */ /* 0x000fe400078e10ff */
[----:B------:R-:W-:Y:S02]  /*118e0*/  LEA R42, P4, R45, R72, 0x1 ;  /* 0x000000482d2a7211 */ /* 0x000fe400078808ff */
[----:B-1----:R-:W-:-:S02]  /*118f0*/  PRMT R8, R54, 0x7632, R8 ;  /* 0x0000763236087816 */ /* 0x002fc40000000008 */
[-C--:B------:R-:W-:Y:S01]  /*11900*/  LEA.HI.X.SX32 R43, R45, R73.reuse, 0x1, P4 ;  /* 0x000000492d2b7211 */ /* 0x080fe200020f0eff */
[C---:B---3--:R-:W-:Y:S01]  /*11910*/  IMAD R15, R74.reuse, 0x4, R139 ;  /* 0x000000044a0f7824 */ /* 0x048fe200078e028b */
[-C--:B------:R-:W-:Y:S02]  /*11920*/  LEA.HI.X.SX32 R13, R105, R73.reuse, 0x1, P3 ;  /* 0x00000049690d7211 */ /* 0x080fe400018f0eff */
[-C--:B------:R-:W-:Y:S01]  /*11930*/  LEA R36, P3, R81, R72.reuse, 0x1 ;  /* 0x0000004851247211 */ /* 0x080fe200078608ff */
[----:B0-----:R-:W-:Y:S01]  /*11940*/  IMAD R21, R74, 0x4, R15 ;  /* 0x000000044a157824 */ /* 0x001fe200078e020f */
[-C--:B------:R-:W-:Y:S01]  /*11950*/  LEA R48, P4, R87, R72.reuse, 0x1 ;  /* 0x0000004857307211 */ /* 0x080fe200078808ff */
[----:B------:R0:W-:Y:S01]  /*11960*/  STG.E.U16 desc[UR4][R12.64], R68 ;  /* 0x000000440c007986 */ /* 0x0001e2000c101504 */
[----:B------:R-:W-:Y:S02]  /*11970*/  LEA.HI.X.SX32 R37, R81, R73, 0x1, P3 ;  /* 0x0000004951257211 */ /* 0x000fe400018f0eff */
[----:B------:R-:W-:-:S02]  /*11980*/  LEA R22, P3, R109, R72, 0x1 ;  /* 0x000000486d167211 */ /* 0x000fc400078608ff */
[-C--:B------:R-:W-:Y:S01]  /*11990*/  LEA.HI.X.SX32 R49, R87, R73.reuse, 0x1, P4 ;  /* 0x0000004957317211 */ /* 0x080fe200020f0eff */
[----:B------:R1:W-:Y:S01]  /*119a0*/  STG.E.U16 desc[UR4][R36.64], R4 ;  /* 0x0000000424007986 */ /* 0x0003e2000c101504 */
[-C--:B------:R-:W-:Y:S02]  /*119b0*/  LEA.HI.X.SX32 R23, R109, R73.reuse, 0x1, P3 ;  /* 0x000000496d177211 */ /* 0x080fe400018f0eff */
[-C--:B------:R-:W-:Y:S02]  /*119c0*/  LEA R6, P3, R11, R72.reuse, 0x1 ;  /* 0x000000480b067211 */ /* 0x080fe400078608ff */
[-C--:B------:R-:W-:Y:S01]  /*119d0*/  LEA R76, P4, R93, R72.reuse, 0x1 ;  /* 0x000000485d4c7211 */ /* 0x080fe200078808ff */
[----:B0-----:R-:W-:Y:S01]  /*119e0*/  IMAD R13, R74, 0x4, R21 ;  /* 0x000000044a0d7824 */ /* 0x001fe200078e0215 */
[----:B------:R0:W-:Y:S01]  /*119f0*/  STG.E.U16 desc[UR4][R22.64], R7 ;  /* 0x0000000716007986 */ /* 0x0001e2000c101504 */
[----:B------:R-:W-:Y:S02]  /*11a00*/  LEA.HI.X.SX32 R45, R83, R73, 0x1, P5 ;  /* 0x00000049532d7211 */ /* 0x000fe400028f0eff */
[----:B------:R-:W-:-:S02]  /*11a10*/  LEA R50, P5, R91, R72, 0x1 ;  /* 0x000000485b327211 */ /* 0x000fc400078a08ff */
[----:B-1----:R-:W-:Y:S02]  /*11a20*/  PRMT R4, R53, 0x7632, R4 ;  /* 0x0000763235047816 */ /* 0x002fe40000000004 */
[-C--:B------:R-:W-:Y:S02]  /*11a30*/  LEA.HI.X.SX32 R51, R91, R73.reuse, 0x1, P5 ;  /* 0x000000495b337211 */ /* 0x080fe400028f0eff */
[-C--:B------:R-:W-:Y:S02]  /*11a40*/  LEA R78, P5, R113, R72.reuse, 0x1 ;  /* 0x00000048714e7211 */ /* 0x080fe400078a08ff */
[----:B------:R-:W-:Y:S02]  /*11a50*/  PRMT R68, R18, 0x7632, R68 ;  /* 0x0000763212447816 */ /* 0x000fe40000000044 */
[----:B0-----:R-:W-:Y:S01]  /*11a60*/  LEA.HI.X.SX32 R7, R11, R73, 0x1, P3 ;  /* 0x000000490b077211 */ /* 0x001fe200018f0eff */
[----:B------:R-:W-:Y:S01]  /*11a70*/  IMAD R11, R74, 0x4, R13 ;  /* 0x000000044a0b7824 */ /* 0x000fe200078e020d */
[----:B------:R-:W-:-:S02]  /*11a80*/  LEA R40, P3, R111, R72, 0x1 ;  /* 0x000000486f287211 */ /* 0x000fc400078608ff */
[-C--:B------:R-:W-:Y:S01]  /*11a90*/  LEA.HI.X.SX32 R79, R113, R73.reuse, 0x1, P5 ;  /* 0x00000049714f7211 */ /* 0x080fe200028f0eff */
[C---:B------:R-:W-:Y:S01]  /*11aa0*/  IMAD R141, R74.reuse, 0x4, R11 ;  /* 0x000000044a8d7824 */ /* 0x040fe200078e020b */
[----:B------:R-:W-:Y:S01]  /*11ab0*/  LEA.HI.X.SX32 R41, R111, R73, 0x1, P3 ;  /* 0x000000496f297211 */ /* 0x000fe200018f0eff */
[----:B------:R0:W-:Y:S01]  /*11ac0*/  STG.E.U16 desc[UR4][R6.64], R53 ;  /* 0x0000003506007986 */ /* 0x0001e2000c101504 */
[CC--:B------:R-:W-:Y:S02]  /*11ad0*/  LEA R46, P3, R85.reuse, R72.reuse, 0x1 ;  /* 0x00000048552e7211 */ /* 0x0c0fe400078608ff */
[C---:B------:R-:W-:Y:S01]  /*11ae0*/  LEA R23, R74.reuse, R141, 0x2 ;  /* 0x0000008d4a177211 */ /* 0x040fe200078e10ff */
[----:B------:R1:W-:Y:S01]  /*11af0*/  STG.E.U16 desc[UR4][R40.64], R69 ;  /* 0x0000004528007986 */ /* 0x0003e2000c101504 */
[-C--:B------:R-:W-:Y:S02]  /*11b00*/  LEA.HI.X.SX32 R47, R85, R73.reuse, 0x1, P3 ;  /* 0x00000049552f7211 */ /* 0x080fe400018f0eff */
[-C--:B------:R-:W-:Y:S01]  /*11b10*/  LEA R60, P3, R77, R72.reuse, 0x1 ;  /* 0x000000484d3c7211 */ /* 0x080fe200078608ff */
[C---:B------:R-:W-:Y:S01]  /*11b20*/  IMAD R37, R74.reuse, 0x4, R23 ;  /* 0x000000044a257824 */ /* 0x040fe200078e0217 */
[-C--:B------:R-:W-:Y:S01]  /*11b30*/  LEA R84, P5, R115, R72.reuse, 0x1 ;  /* 0x0000004873547211 */ /* 0x080fe200078a08ff */
[----:B------:R-:W-:Y:S01]  /*11b40*/  STG.E.U16 desc[UR4][R42.64], R4 ;  /* 0x000000042a007986 */ /* 0x000fe2000c101504 */
[----:B------:R-:W-:Y:S01]  /*11b50*/  LEA.HI.X.SX32 R61, R77, R73, 0x1, P3 ;  /* 0x000000494d3d7211 */ /* 0x000fe200018f0eff */
[----:B------:R-:W-:Y:S01]  /*11b60*/  IMAD R143, R74, 0x4, R37 ;  /* 0x000000044a8f7824 */ /* 0x000fe200078e0225 */
[----:B------:R-:W-:-:S02]  /*11b70*/  LEA R80, P3, R95, R72, 0x1 ;  /* 0x000000485f507211 */ /* 0x000fc400078608ff */
[-C--:B------:R-:W-:Y:S01]  /*11b80*/  LEA.HI.X.SX32 R77, R93, R73.reuse, 0x1, P4 ;  /* 0x000000495d4d7211 */ /* 0x080fe200020f0eff */
[C---:B------:R-:W-:Y:S01]  /*11b90*/  IMAD R145, R74.reuse, 0x4, R143 ;  /* 0x000000044a917824 */ /* 0x040fe200078e028f */
[-C--:B------:R-:W-:Y:S02]  /*11ba0*/  LEA.HI.X.SX32 R81, R95, R73.reuse, 0x1, P3 ;  /* 0x000000495f517211 */ /* 0x080fe400018f0eff */
[-C--:B------:R-:W-:Y:S01]  /*11bb0*/  LEA R86, P3, R117, R72.reuse, 0x1 ;  /* 0x0000004875567211 */ /* 0x080fe200078608ff */
[C---:B------:R-:W-:Y:S01]  /*11bc0*/  IMAD R147, R74.reuse, 0x4, R145 ;  /* 0x000000044a937824 */ /* 0x040fe200078e0291 */
[-C--:B------:R-:W-:Y:S02]  /*11bd0*/  LEA R82, P4, R97, R72.reuse, 0x1 ;  /* 0x0000004861527211 */ /* 0x080fe400078808ff */
[----:B------:R-:W-:Y:S01]  /*11be0*/  LEA.HI.X.SX32 R87, R117, R73, 0x1, P3 ;  /* 0x0000004975577211 */ /* 0x000fe200018f0eff */
[----:B------:R-:W-:Y:S01]  /*11bf0*/  IMAD R149, R74, 0x4, R147 ;  /* 0x000000044a957824 */ /* 0x000fe200078e0293 */
[----:B------:R-:W-:-:S02]  /*11c00*/  LEA R92, P3, R107, R72, 0x1 ;  /* 0x000000486b5c7211 */ /* 0x000fc400078608ff */
[----:B------:R-:W-:Y:S02]  /*11c10*/  LEA.HI.X.SX32 R83, R97, R73, 0x1, P4 ;  /* 0x0000004961537211 */ /* 0x000fe400020f0eff */
[C---:B------:R-:W-:Y:S02]  /*11c20*/  LEA R151, R74.reuse, R149, 0x2 ;  /* 0x000000954a977211 */ /* 0x040fe400078e10ff */
[-C--:B------:R-:W-:Y:S02]  /*11c30*/  LEA R88, P4, R99, R72.reuse, 0x1 ;  /* 0x0000004863587211 */ /* 0x080fe400078808ff */
[-C--:B------:R-:W-:Y:S01]  /*11c40*/  LEA.HI.X.SX32 R93, R107, R73.reuse, 0x1, P3 ;  /* 0x000000496b5d7211 */ /* 0x080fe200018f0eff */
[C---:B------:R-:W-:Y:S01]  /*11c50*/  IMAD R153, R74.reuse, 0x4, R151 ;  /* 0x000000044a997824 */ /* 0x040fe200078e0297 */
[----:B------:R-:W-:Y:S02]  /*11c60*/  LEA R98, P3, R75, R72, 0x1 ;  /* 0x000000484b627211 */ /* 0x000fe400078608ff */
[-C--:B------:R-:W-:Y:S01]  /*11c70*/  LEA.HI.X.SX32 R89, R99, R73.reuse, 0x1, P4 ;  /* 0x0000004963597211 */ /* 0x080fe200020f0eff */
[----:B------:R-:W-:Y:S01]  /*11c80*/  IMAD R155, R74, 0x4, R153 ;  /* 0x000000044a9b7824 */ /* 0x000fe200078e0299 */
[----:B------:R-:W-:-:S02]  /*11c90*/  LEA.HI.X.SX32 R99, R75, R73, 0x1, P3 ;  /* 0x000000494b637211 */ /* 0x000fc400018f0eff */
[-C--:B------:R-:W-:Y:S01]  /*11ca0*/  LEA.HI.X.SX32 R85, R115, R73.reuse, 0x1, P5 ;  /* 0x0000004973557211 */ /* 0x080fe200028f0eff */
[C---:B------:R-:W-:Y:S01]  /*11cb0*/  IMAD R157, R74.reuse, 0x4, R155 ;  /* 0x000000044a9d7824 */ /* 0x040fe200078e029b */
[-C--:B------:R-:W-:Y:S02]  /*11cc0*/  LEA R90, P5, R101, R72.reuse, 0x1 ;  /* 0x00000048655a7211 */ /* 0x080fe400078a08ff */
[-C--:B------:R-:W-:Y:S01]  /*11cd0*/  LEA R94, P4, R119, R72.reuse, 0x1 ;  /* 0x00000048775e7211 */ /* 0x080fe200078808ff */
[C---:B------:R-:W-:Y:S01]  /*11ce0*/  IMAD R159, R74.reuse, 0x4, R157 ;  /* 0x000000044a9f7824 */ /* 0x040fe200078e029d */
[-C--:B------:R-:W-:Y:S02]  /*11cf0*/  LEA.HI.X.SX32 R91, R101, R73.reuse, 0x1, P5 ;  /* 0x00000049655b7211 */ /* 0x080fe400028f0eff */
[----:B------:R-:W-:Y:S01]  /*11d00*/  LEA R96, P5, R121, R72, 0x1 ;  /* 0x0000004879607211 */ /* 0x000fe200078a08ff */
[----:B------:R-:W-:Y:S01]  /*11d10*/  IMAD R75, R74, 0x4, R159 ;  /* 0x000000044a4b7824 */ /* 0x000fe200078e029f */
[----:B------:R-:W-:-:S02]  /*11d20*/  LEA.HI.X.SX32 R95, R119, R73, 0x1, P4 ;  /* 0x00000049775f7211 */ /* 0x000fc400020f0eff */
[-C--:B------:R-:W-:Y:S02]  /*11d30*/  LEA R100, P4, R123, R72.reuse, 0x1 ;  /* 0x000000487b647211 */ /* 0x080fe400078808ff */
[C---:B------:R-:W-:Y:S02]  /*11d40*/  LEA R161, R74.reuse, R75, 0x2 ;  /* 0x0000004b4aa17211 */ /* 0x040fe400078e10ff */
[-C--:B------:R-:W-:Y:S02]  /*11d50*/  LEA.HI.X.SX32 R97, R121, R73.reuse, 0x1, P5 ;  /* 0x0000004979617211 */ /* 0x080fe400028f0eff */
[-C--:B------:R-:W-:Y:S01]  /*11d60*/  LEA R102, P5, R125, R72.reuse, 0x1 ;  /* 0x000000487d667211 */ /* 0x080fe200078a08ff */
[C---:B------:R-:W-:Y:S01]  /*11d70*/  IMAD R163, R74.reuse, 0x4, R161 ;  /* 0x000000044aa37824 */ /* 0x040fe200078e02a1 */
[-C--:B------:R-:W-:Y:S02]  /*11d80*/  LEA.HI.X.SX32 R101, R123, R73.reuse, 0x1, P4 ;  /* 0x000000497b657211 */ /* 0x080fe400020f0eff */
[----:B------:R-:W-:Y:S01]  /*11d90*/  LEA R106, P4, R129, R72, 0x1 ;  /* 0x00000048816a7211 */ /* 0x000fe200078808ff */
[----:B------:R-:W-:Y:S01]  /*11da0*/  IMAD R165, R74, 0x4, R163 ;  /* 0x000000044aa57824 */ /* 0x000fe200078e02a3 */
[----:B------:R-:W-:-:S02]  /*11db0*/  LEA.HI.X.SX32 R103, R125, R73, 0x1, P5 ;  /* 0x000000497d677211 */ /* 0x000fc400028f0eff */
[-C--:B------:R-:W-:Y:S01]  /*11dc0*/  LEA R104, P3, R127, R72.reuse, 0x1 ;  /* 0x000000487f687211 */ /* 0x080fe200078608ff */
[----:B------:R-:W-:Y:S01]  /*11dd0*/  IMAD R167, R74, 0x4, R165 ;  /* 0x000000044aa77824 */ /* 0x000fe200078e02a5 */
[-C--:B------:R-:W-:Y:S02]  /*11de0*/  LEA R108, P5, R131, R72.reuse, 0x1 ;  /* 0x00000048836c7211 */ /* 0x080fe400078a08ff */
[-C--:B------:R-:W-:Y:S02]  /*11df0*/  LEA.HI.X.SX32 R107, R129, R73.reuse, 0x1, P4 ;  /* 0x00000049816b7211 */ /* 0x080fe400020f0eff */
[----:B------:R-:W-:Y:S02]  /*11e00*/  LEA R112, P4, R39, R72, 0x1 ;  /* 0x0000004827707211 */ /* 0x000fe400078808ff */
[-C--:B------:R-:W-:Y:S02]  /*11e10*/  LEA.HI.X.SX32 R105, R127, R73.reuse, 0x1, P3 ;  /* 0x000000497f697211 */ /* 0x080fe400018f0eff */
[----:B------:R-:W-:-:S02]  /*11e20*/  LEA.HI.X.SX32 R109, R131, R73, 0x1, P5 ;  /* 0x00000049836d7211 */ /* 0x000fc400028f0eff */
[-C--:B------:R-:W-:Y:S02]  /*11e30*/  LEA R110, P3, R133, R72.reuse, 0x1 ;  /* 0x00000048856e7211 */ /* 0x080fe400078608ff */
[-C--:B------:R-:W-:Y:S02]  /*11e40*/  LEA R114, P5, R135, R72.reuse, 0x1 ;  /* 0x0000004887727211 */ /* 0x080fe400078a08ff */
[-C--:B------:R-:W-:Y:S01]  /*11e50*/  LEA.HI.X.SX32 R113, R39, R73.reuse, 0x1, P4 ;  /* 0x0000004927717211 */ /* 0x080fe200020f0eff */
[C---:B------:R-:W-:Y:S01]  /*11e60*/  IMAD R39, R74.reuse, 0x4, R167 ;  /* 0x000000044a277824 */ /* 0x040fe200078e02a7 */
[-C--:B------:R-:W-:Y:S02]  /*11e70*/  LEA.HI.X.SX32 R111, R133, R73.reuse, 0x1, P3 ;  /* 0x00000049856f7211 */ /* 0x080fe400018f0eff */
[----:B------:R-:W-:Y:S01]  /*11e80*/  LEA.HI.X.SX32 R115, R135, R73, 0x1, P5 ;  /* 0x0000004987737211 */ /* 0x000fe200028f0eff */
[----:B------:R-:W-:Y:S01]  /*11e90*/  IMAD R169, R74, 0x4, R39 ;  /* 0x000000044aa97824 */ /* 0x000fe200078e0227 */
[----:B------:R-:W-:-:S02]  /*11ea0*/  LEA R116, P3, R137, R72, 0x1 ;  /* 0x0000004889747211 */ /* 0x000fc400078608ff */
[-C--:B------:R-:W-:Y:S02]  /*11eb0*/  LEA R120, P5, R15, R72.reuse, 0x1 ;  /* 0x000000480f787211 */ /* 0x080fe400078a08ff */
[-C--:B------:R-:W-:Y:S02]  /*11ec0*/  LEA.HI.X.SX32 R117, R137, R73.reuse, 0x1, P3 ;  /* 0x0000004989757211 */ /* 0x080fe400018f0eff */
[----:B------:R-:W-:Y:S02]  /*11ed0*/  LEA.HI.X.SX32 R121, R15, R73, 0x1, P5 ;  /* 0x000000490f797211 */ /* 0x000fe400028f0eff */
[-C--:B------:R-:W-:Y:S02]  /*11ee0*/  LEA R122, P3, R21, R72.reuse, 0x1 ;  /* 0x00000048157a7211 */ /* 0x080fe400078608ff */
[----:B------:R-:W-:Y:S02]  /*11ef0*/  LEA R15, R74, R169, 0x2 ;  /* 0x000000a94a0f7211 */ /* 0x000fe400078e10ff */
[----:B------:R-:W-:-:S02]  /*11f00*/  LEA R118, P4, R139, R72, 0x1 ;  /* 0x000000488b767211 */ /* 0x000fc400078808ff */
[-C--:B------:R-:W-:Y:S02]  /*11f10*/  LEA R126, P5, R11, R72.reuse, 0x1 ;  /* 0x000000480b7e7211 */ /* 0x080fe400078a08ff */
[-C--:B------:R-:W-:Y:S01]  /*11f20*/  LEA.HI.X.SX32 R123, R21, R73.reuse, 0x1, P3 ;  /* 0x00000049157b7211 */ /* 0x080fe200018f0eff */
[C---:B------:R-:W-:Y:S01]  /*11f30*/  IMAD R21, R74.reuse, 0x4, R15 ;  /* 0x000000044a157824 */ /* 0x040fe200078e020f */
[-C--:B------:R-:W-:Y:S02]  /*11f40*/  LEA.HI.X.SX32 R119, R139, R73.reuse, 0x1, P4 ;  /* 0x000000498b777211 */ /* 0x080fe400020f0eff */
[----:B------:R-:W-:Y:S02]  /*11f50*/  LEA R124, P4, R13, R72, 0x1 ;  /* 0x000000480d7c7211 */ /* 0x000fe400078808ff */
[-C--:B------:R-:W-:Y:S01]  /*11f60*/  LEA.HI.X.SX32 R127, R11, R73.reuse, 0x1, P5 ;  /* 0x000000490b7f7211 */ /* 0x080fe200028f0eff */
[----:B------:R-:W-:Y:S01]  /*11f70*/  IMAD R11, R74, 0x4, R21 ;  /* 0x000000044a0b7824 */ /* 0x000fe200078e0215 */
[----:B------:R-:W-:-:S02]  /*11f80*/  LEA.HI.X.SX32 R125, R13, R73, 0x1, P4 ;  /* 0x000000490d7d7211 */ /* 0x000fc400020f0eff */
[-C--:B------:R-:W-:Y:S01]  /*11f90*/  LEA R130, P4, R23, R72.reuse, 0x1 ;  /* 0x0000004817827211 */ /* 0x080fe200078808ff */
[C---:B------:R-:W-:Y:S01]  /*11fa0*/  IMAD R13, R74.reuse, 0x4, R11 ;  /* 0x000000044a0d7824 */ /* 0x040fe200078e020b */
[-C--:B------:R-:W-:Y:S02]  /*11fb0*/  LEA R132, P5, R37, R72.reuse, 0x1 ;  /* 0x0000004825847211 */ /* 0x080fe400078a08ff */
[-C--:B------:R-:W-:Y:S01]  /*11fc0*/  LEA.HI.X.SX32 R131, R23, R73.reuse, 0x1, P4 ;  /* 0x0000004917837211 */ /* 0x080fe200020f0eff */
[C---:B------:R-:W-:Y:S01]  /*11fd0*/  IMAD R23, R74.reuse, 0x4, R13 ;  /* 0x000000044a177824 */ /* 0x040fe200078e020d */
[----:B------:R-:W-:Y:S02]  /*11fe0*/  LEA.HI.X.SX32 R133, R37, R73, 0x1, P5 ;  /* 0x0000004925857211 */ /* 0x000fe400028f0eff */
[-C--:B------:R-:W-:Y:S01]  /*11ff0*/  LEA R128, P3, R141, R72.reuse, 0x1 ;  /* 0x000000488d807211 */ /* 0x080fe200078608ff */
[----:B------:R-:W-:Y:S01]  /*12000*/  IMAD R37, R74, 0x4, R23 ;  /* 0x000000044a257824 */ /* 0x000fe200078e0217 */
[----:B------:R-:W-:-:S02]  /*12010*/  LEA R138, P5, R147, R72, 0x1 ;  /* 0x00000048938a7211 */ /* 0x000fc400078a08ff */
[----:B------:R-:W-:Y:S02]  /*12020*/  LEA.HI.X.SX32 R129, R141, R73, 0x1, P3 ;  /* 0x000000498d817211 */ /* 0x000fe400018f0eff */
[C---:B------:R-:W-:Y:S02]  /*12030*/  LEA R179, R74.reuse, R37, 0x2 ;  /* 0x000000254ab37211 */ /* 0x040fe400078e10ff */
[-C--:B------:R-:W-:Y:S02]  /*12040*/  LEA R134, P3, R143, R72.reuse, 0x1 ;  /* 0x000000488f867211 */ /* 0x080fe400078608ff */
[-C--:B------:R-:W-:Y:S01]  /*12050*/  LEA R136, P4, R145, R72.reuse, 0x1 ;  /* 0x0000004891887211 */ /* 0x080fe200078808ff */
[C---:B------:R-:W-:Y:S01]  /*12060*/  IMAD R181, R74.reuse, 0x4, R179 ;  /* 0x000000044ab57824 */ /* 0x040fe200078e02b3 */
[-C--:B------:R-:W-:Y:S02]  /*12070*/  LEA.HI.X.SX32 R135, R143, R73.reuse, 0x1, P3 ;  /* 0x000000498f877211 */ /* 0x080fe400018f0eff */
[----:B------:R-:W-:Y:S01]  /*12080*/  LEA R140, P3, R149, R72, 0x1 ;  /* 0x00000048958c7211 */ /* 0x000fe200078608ff */
[----:B------:R-:W-:Y:S01]  /*12090*/  IMAD R183, R74, 0x4, R181 ;  /* 0x000000044ab77824 */ /* 0x000fe200078e02b5 */
[----:B------:R-:W-:-:S02]  /*120a0*/  LEA.HI.X.SX32 R139, R147, R73, 0x1, P5 ;  /* 0x00000049938b7211 */ /* 0x000fc400028f0eff */
[-C--:B------:R-:W-:Y:S01]  /*120b0*/  LEA.HI.X.SX32 R141, R149, R73.reuse, 0x1, P3 ;  /* 0x00000049958d7211 */ /* 0x080fe200018f0eff */
[C---:B------:R-:W-:Y:S01]  /*120c0*/  IMAD R185, R74.reuse, 0x4, R183 ;  /* 0x000000044ab97824 */ /* 0x040fe200078e02b7 */
[-C--:B------:R-:W-:Y:S02]  /*120d0*/  LEA R146, P3, R155, R72.reuse, 0x1 ;  /* 0x000000489b927211 */ /* 0x080fe400078608ff */
[-C--:B------:R-:W-:Y:S01]  /*120e0*/  LEA R144, P5, R153, R72.reuse, 0x1 ;  /* 0x0000004899907211 */ /* 0x080fe200078a08ff */
[----:B------:R-:W-:Y:S01]  /*120f0*/  IMAD R187, R74, 0x4, R185 ;  /* 0x000000044abb7824 */ /* 0x000fe200078e02b9 */
[-C--:B------:R-:W-:Y:S02]  /*12100*/  LEA.HI.X.SX32 R147, R155, R73.reuse, 0x1, P3 ;  /* 0x000000499b937211 */ /* 0x080fe400018f0eff */
[----:B------:R-:W-:Y:S02]  /*12110*/  LEA R152, P3, R75, R72, 0x1 ;  /* 0x000000484b987211 */ /* 0x000fe400078608ff */
[----:B------:R-:W-:-:S02]  /*12120*/  LEA.HI.X.SX32 R137, R145, R73, 0x1, P4 ;  /* 0x0000004991897211 */ /* 0x000fc400020f0eff */
[-C--:B------:R-:W-:Y:S02]  /*12130*/  LEA R142, P4, R151, R72.reuse, 0x1 ;  /* 0x00000048978e7211 */ /* 0x080fe400078808ff */
[-C--:B------:R-:W-:Y:S02]  /*12140*/  LEA.HI.X.SX32 R145, R153, R73.reuse, 0x1, P5 ;  /* 0x0000004999917211 */ /* 0x080fe400028f0eff */
[-C--:B------:R-:W-:Y:S02]  /*12150*/  LEA R150, P5, R159, R72.reuse, 0x1 ;  /* 0x000000489f967211 */ /* 0x080fe400078a08ff */
[-C--:B------:R-:W-:Y:S01]  /*12160*/  LEA.HI.X.SX32 R153, R75, R73.reuse, 0x1, P3 ;  /* 0x000000494b997211 */ /* 0x080fe200018f0eff */
[----:B------:R-:W-:Y:S01]  /*12170*/  IMAD R75, R74, 0x4, R187 ;  /* 0x000000044a4b7824 */ /* 0x000fe200078e02bb */
[----:B------:R-:W-:Y:S02]  /*12180*/  LEA.HI.X.SX32 R143, R151, R73, 0x1, P4 ;  /* 0x00000049978f7211 */ /* 0x000fe400020f0eff */
[----:B------:R-:W-:-:S02]  /*12190*/  LEA R148, P4, R157, R72, 0x1 ;  /* 0x000000489d947211 */ /* 0x000fc400078808ff */
[----:B------:R-:W-:Y:S02]  /*121a0*/  LEA.HI.X.SX32 R151, R159, R73, 0x1, P5 ;  /* 0x000000499f977211 */ /* 0x000fe400028f0eff */
[-C--:B------:R-:W-:Y:S02]  /*121b0*/  LEA R156, P5, R163, R72.reuse, 0x1 ;  /* 0x00000048a39c7211 */ /* 0x080fe400078a08ff */
[C---:B------:R-:W-:Y:S02]  /*121c0*/  LEA R191, R74.reuse, R75, 0x2 ;  /* 0x0000004b4abf7211 */ /* 0x040fe400078e10ff */
[-C--:B------:R-:W-:Y:S02]  /*121d0*/  LEA.HI.X.SX32 R149, R157, R73.reuse, 0x1, P4 ;  /* 0x000000499d957211 */ /* 0x080fe400020f0eff */
[----:B------:R-:W-:Y:S01]  /*121e0*/  LEA R154, P4, R161, R72, 0x1 ;  /* 0x00000048a19a7211 */ /* 0x000fe200078808ff */
[----:B------:R-:W-:Y:S01]  /*121f0*/  IMAD R193, R74, 0x4, R191 ;  /* 0x000000044ac17824 */ /* 0x000fe200078e02bf */
[----:B------:R-:W-:-:S02]  /*12200*/  LEA.HI.X.SX32 R157, R163, R73, 0x1, P5 ;  /* 0x00000049a39d7211 */ /* 0x000fc400028f0eff */
[-C--:B------:R-:W-:Y:S02]  /*12210*/  LEA R162, P5, R39, R72.reuse, 0x1 ;  /* 0x0000004827a27211 */ /* 0x080fe400078a08ff */
[-C--:B------:R-:W-:Y:S02]  /*12220*/  LEA.HI.X.SX32 R155, R161, R73.reuse, 0x1, P4 ;  /* 0x00000049a19b7211 */ /* 0x080fe400020f0eff */
[-C--:B------:R-:W-:Y:S02]  /*12230*/  LEA R158, P3, R165, R72.reuse, 0x1 ;  /* 0x00000048a59e7211 */ /* 0x080fe400078608ff */
[----:B------:R-:W-:Y:S02]  /*12240*/  LEA R160, P4, R167, R72, 0x1 ;  /* 0x00000048a7a07211 */ /* 0x000fe400078808ff */
[-C--:B------:R-:W-:Y:S01]  /*12250*/  LEA.HI.X.SX32 R163, R39, R73.reuse, 0x1, P5 ;  /* 0x0000004927a37211 */ /* 0x080fe200028f0eff */
[----:B------:R-:W-:Y:S01]  /*12260*/  IMAD R39, R74, 0x4, R193 ;  /* 0x000000044a277824 */ /* 0x000fe200078e02c1 */
[----:B------:R-:W-:-:S02]  /*12270*/  LEA.HI.X.SX32 R159, R165, R73, 0x1, P3 ;  /* 0x00000049a59f7211 */ /* 0x000fc400018f0eff */
[-C--:B------:R-:W-:Y:S01]  /*12280*/  LEA.HI.X.SX32 R161, R167, R73.reuse, 0x1, P4 ;  /* 0x00000049a7a17211 */ /* 0x080fe200020f0eff */
[C---:B------:R-:W-:Y:S01]  /*12290*/  IMAD R197, R74.reuse, 0x4, R39 ;  /* 0x000000044ac57824 */ /* 0x040fe200078e0227 */
[-C--:B------:R-:W-:Y:S02]  /*122a0*/  LEA R164, P3, R169, R72.reuse, 0x1 ;  /* 0x00000048a9a47211 */ /* 0x080fe400078608ff */
[-C--:B------:R-:W-:Y:S02]  /*122b0*/  LEA R166, P4, R15, R72.reuse, 0x1 ;  /* 0x000000480fa67211 */ /* 0x080fe400078808ff */
[-C--:B------:R-:W-:Y:S02]  /*122c0*/  LEA.HI.X.SX32 R165, R169, R73.reuse, 0x1, P3 ;  /* 0x00000049a9a57211 */ /* 0x080fe400018f0eff */
[----:B------:R-:W-:Y:S01]  /*122d0*/  LEA.HI.X.SX32 R167, R15, R73, 0x1, P4 ;  /* 0x000000490fa77211 */ /* 0x000fe200020f0eff */
[----:B------:R-:W-:Y:S01]  /*122e0*/  IMAD R15, R74, 0x4, R197 ;  /* 0x000000044a0f7824 */ /* 0x000fe200078e02c5 */
[----:B------:R-:W-:-:S02]  /*122f0*/  LEA R170, P3, R11, R72, 0x1 ;  /* 0x000000480baa7211 */ /* 0x000fc400078608ff */
[-C--:B------:R-:W-:Y:S02]  /*12300*/  LEA R172, P4, R13, R72.reuse, 0x1 ;  /* 0x000000480dac7211 */ /* 0x080fe400078808ff */
[-C--:B------:R-:W-:Y:S01]  /*12310*/  LEA.HI.X.SX32 R171, R11, R73.reuse, 0x1, P3 ;  /* 0x000000490bab7211 */ /* 0x080fe200018f0eff */
[C---:B------:R-:W-:Y:S01]  /*12320*/  IMAD R11, R74.reuse, 0x4, R15 ;  /* 0x000000044a0b7824 */ /* 0x040fe200078e020f */
[----:B------:R-:W-:Y:S02]  /*12330*/  LEA R168, P5, R21, R72, 0x1 ;  /* 0x0000004815a87211 */ /* 0x000fe400078a08ff */
[----:B------:R-:W-:Y:S02]  /*12340*/  LEA.HI.X.SX32 R173, R13, R73, 0x1, P4 ;  /* 0x000000490dad7211 */ /* 0x000fe400020f0eff */
[----:B------:R-:W-:Y:S02]  /*12350*/  LEA R13, R74, R11, 0x2 ;  /* 0x0000000b4a0d7211 */ /* 0x000fe400078e10ff */
        /* <DEDUP_REMOVED lines=10> */
[-C--:B------:R-:W-:Y:S01]  /*12400*/  LEA.HI.X.SX32 R183, R183, R73.reuse, 0x1, P3 ;  /* 0x00000049b7b77211 */ /* 0x080fe200018f0eff */
[C---:B------:R-:W-:Y:S01]  /*12410*/  IMAD R211, R74.reuse, 0x4, R37 ;  /* 0x000000044ad37824 */ /* 0x040fe200078e0225 */
[-C--:B------:R-:W-:Y:S02]  /*12420*/  LEA R188, P3, R75, R72.reuse, 0x1 ;  /* 0x000000484bbc7211 */ /* 0x080fe400078608ff */
[-C--:B------:R-:W-:Y:S02]  /*12430*/  LEA R178, P4, R179, R72.reuse, 0x1 ;  /* 0x00000048b3b27211 */ /* 0x080fe400078808ff */
[-C--:B------:R-:W-:Y:S02]  /*12440*/  LEA.HI.X.SX32 R181, R181, R73.reuse, 0x1, P5 ;  /* 0x00000049b5b57211 */ /* 0x080fe400028f0eff */
[----:B------:R-:W-:Y:S02]  /*12450*/  LEA R186, P5, R187, R72, 0x1 ;  /* 0x00000048bbba7211 */ /* 0x000fe400078a08ff */
[-C--:B------:R-:W-:Y:S01]  /*12460*/  LEA.HI.X.SX32 R189, R75, R73.reuse, 0x1, P3 ;  /* 0x000000494bbd7211 */ /* 0x080fe200018f0eff */
[----:B------:R-:W-:Y:S01]  /*12470*/  IMAD R75, R74, 0x4, R211 ;  /* 0x000000044a4b7824 */ /* 0x000fe200078e02d3 */
[----:B------:R-:W-:-:S02]  /*12480*/  LEA.HI.X.SX32 R179, R179, R73, 0x1, P4 ;  /* 0x00000049b3b37211 */ /* 0x000fc400020f0eff */
[-C--:B------:R-:W-:Y:S02]  /*12490*/  LEA R184, P4, R185, R72.reuse, 0x1 ;  /* 0x00000048b9b87211 */ /* 0x080fe400078808ff */
[----:B------:R-:W-:Y:S02]  /*124a0*/  LEA.HI.X.SX32 R187, R187, R73, 0x1, P5 ;  /* 0x00000049bbbb7211 */ /* 0x000fe400028f0eff */
[-C--:B------:R-:W-:Y:S02]  /*124b0*/  LEA R192, P5, R193, R72.reuse, 0x1 ;  /* 0x00000048c1c07211 */ /* 0x080fe400078a08ff */
[----:B------:R-:W-:Y:S02]  /*124c0*/  LEA R194, P3, R39, R72, 0x1 ;  /* 0x0000004827c27211 */ /* 0x000fe400078608ff */
[----:B------:R-:W-:Y:S02]  /*124d0*/  LEA R215, R74, R75, 0x2 ;  /* 0x0000004b4ad77211 */ /* 0x000fe400078e10ff */
        /* <DEDUP_REMOVED lines=8> */
[-C--:B------:R-:W-:Y:S01]  /*12560*/  LEA.HI.X.SX32 R199, R15, R73.reuse, 0x1, P5 ;  /* 0x000000490fc77211 */ /* 0x080fe200028f0eff */
[C---:B------:R-:W-:Y:S01]  /*12570*/  IMAD R15, R74.reuse, 0x4, R39 ;  /* 0x000000044a0f7824 */ /* 0x040fe200078e0227 */
[-C--:B------:R-:W-:Y:S02]  /*12580*/  LEA R200, P3, R11, R72.reuse, 0x1 ;  /* 0x000000480bc87211 */ /* 0x080fe400078608ff */
[-C--:B------:R-:W-:Y:S02]  /*12590*/  LEA.HI.X.SX32 R197, R197, R73.reuse, 0x1, P4 ;  /* 0x00000049c5c57211 */ /* 0x080fe400020f0eff */
[-C--:B------:R-:W-:Y:S02]  /*125a0*/  LEA R202, P4, R13, R72.reuse, 0x1 ;  /* 0x000000480dca7211 */ /* 0x080fe400078808ff */
[----:B------:R-:W-:Y:S01]  /*125b0*/  LEA.HI.X.SX32 R201, R11, R73, 0x1, P3 ;  /* 0x000000490bc97211 */ /* 0x000fe200018f0eff */
[----:B------:R-:W-:Y:S01]  /*125c0*/  IMAD R11, R74, 0x4, R15 ;  /* 0x000000044a0b7824 */ /* 0x000fe200078e020f */
[----:B------:R-:W-:-:S02]  /*125d0*/  LEA R204, P5, R21, R72, 0x1 ;  /* 0x0000004815cc7211 */ /* 0x000fc400078a08ff */
[-C--:B------:R-:W-:Y:S01]  /*125e0*/  LEA.HI.X.SX32 R203, R13, R73.reuse, 0x1, P4 ;  /* 0x000000490dcb7211 */ /* 0x080fe200020f0eff */
[C---:B------:R-:W-:Y:S01]  /*125f0*/  IMAD R13, R74.reuse, 0x4, R11 ;  /* 0x000000044a0d7824 */ /* 0x040fe200078e020b */
[-C--:B------:R-:W-:Y:S02]  /*12600*/  LEA.HI.X.SX32 R205, R21, R73.reuse, 0x1, P5 ;  /* 0x0000004915cd7211 */ /* 0x080fe400028f0eff */
[-C--:B------:R-:W-:Y:S01]  /*12610*/  LEA R206, P3, R23, R72.reuse, 0x1 ;  /* 0x0000004817ce7211 */ /* 0x080fe200078608ff */
[----:B------:R-:W-:Y:S01]  /*12620*/  IMAD R21, R74, 0x4, R13 ;  /* 0x000000044a157824 */ /* 0x000fe200078e020d */
[-C--:B------:R-:W-:Y:S02]  /*12630*/  LEA R208, P4, R37, R72.reuse, 0x1 ;  /* 0x0000004825d07211 */ /* 0x080fe400078808ff */
[----:B------:R-:W-:Y:S02]  /*12640*/  LEA R210, P5, R211, R72, 0x1 ;  /* 0x00000048d3d27211 */ /* 0x000fe400078a08ff */
[----:B------:R-:W-:-:S02]  /*12650*/  LEA.HI.X.SX32 R207, R23, R73, 0x1, P3 ;  /* 0x0000004917cf7211 */ /* 0x000fc400018f0eff */
[C---:B------:R-:W-:Y:S02]  /*12660*/  LEA R23, R74.reuse, R21, 0x2 ;  /* 0x000000154a177211 */ /* 0x040fe400078e10ff */
[-C--:B------:R-:W-:Y:S02]  /*12670*/  LEA.HI.X.SX32 R209, R37, R73.reuse, 0x1, P4 ;  /* 0x0000004925d17211 */ /* 0x080fe400020f0eff */
[----:B------:R-:W-:Y:S01]  /*12680*/  LEA.HI.X.SX32 R211, R211, R73, 0x1, P5 ;  /* 0x00000049d3d37211 */ /* 0x000fe200028f0eff */
[----:B------:R-:W-:Y:S01]  /*12690*/  IMAD R37, R74, 0x4, R23 ;  /* 0x000000044a257824 */ /* 0x000fe200078e0217 */
[-C--:B------:R-:W-:Y:S02]  /*126a0*/  LEA R212, P3, R75, R72.reuse, 0x1 ;  /* 0x000000484bd47211 */ /* 0x080fe400078608ff */
[-C--:B------:R-:W-:Y:S02]  /*126b0*/  LEA R214, P4, R215, R72.reuse, 0x1 ;  /* 0x00000048d7d67211 */ /* 0x080fe400078808ff */
[----:B------:R-:W-:-:S02]  /*126c0*/  LEA R216, P5, R39, R72, 0x1 ;  /* 0x0000004827d87211 */ /* 0x000fc400078a08ff */
[-C--:B------:R-:W-:Y:S02]  /*126d0*/  LEA.HI.X.SX32 R213, R75, R73.reuse, 0x1, P3 ;  /* 0x000000494bd57211 */ /* 0x080fe400018f0eff */
[-C--:B------:R-:W-:Y:S02]  /*126e0*/  LEA.HI.X.SX32 R215, R215, R73.reuse, 0x1, P4 ;  /* 0x00000049d7d77211 */ /* 0x080fe400020f0eff */
[-C--:B------:R-:W-:Y:S01]  /*126f0*/  LEA.HI.X.SX32 R217, R39, R73.reuse, 0x1, P5 ;  /* 0x0000004927d97211 */ /* 0x080fe200028f0eff */
[C---:B------:R-:W-:Y:S01]  /*12700*/  IMAD R39, R74.reuse, 0x4, R37 ;  /* 0x000000044a277824 */ /* 0x040fe200078e0225 */
[-C--:B------:R-:W-:Y:S02]  /*12710*/  LEA R218, P3, R15, R72.reuse, 0x1 ;  /* 0x000000480fda7211 */ /* 0x080fe400078608ff */
        /* <DEDUP_REMOVED lines=8> */
[----:B------:R-:W-:Y:S01]  /*127a0*/  IMAD R75, R74, 0x4, R11 ;  /* 0x000000044a4b7824 */ /* 0x000fe200078e020b */
[-C--:B------:R-:W-:Y:S02]  /*127b0*/  LEA R232, P4, R15, R72.reuse, 0x1 ;  /* 0x000000480fe87211 */ /* 0x080fe400078808ff */
[----:B------:R-:W-:Y:S02]  /*127c0*/  LEA R224, P3, R21, R72, 0x1 ;  /* 0x0000004815e07211 */ /* 0x000fe400078608ff */
[----:B------:R-:W-:-:S02]  /*127d0*/  LEA.HI.X.SX32 R223, R13, R73, 0x1, P5 ;  /* 0x000000490ddf7211 */ /* 0x000fc400028f0eff */
[-C--:B------:R-:W-:Y:S02]  /*127e0*/  LEA.HI.X.SX32 R233, R15, R73.reuse, 0x1, P4 ;  /* 0x000000490fe97211 */ /* 0x080fe400020f0eff */
[-C--:B------:R-:W-:Y:S01]  /*127f0*/  LEA.HI.X.SX32 R225, R21, R73.reuse, 0x1, P3 ;  /* 0x0000004915e17211 */ /* 0x080fe200018f0eff */
[----:B------:R-:W2:Y:S01]  /*12800*/  LDS.128 R12, [R5] ;  /* 0x00000000050c7984 */ /* 0x000ea20000000c00 */
[-C--:B------:R-:W-:Y:S02]  /*12810*/  LEA R228, P5, R37, R72.reuse, 0x1 ;  /* 0x0000004825e47211 */ /* 0x080fe400078a08ff */
[----:B0-----:R-:W-:Y:S01]  /*12820*/  PRMT R7, R69, 0x7632, R7 ;  /* 0x0000763245077816 */ /* 0x001fe20000000007 */
[----:B------:R-:W0:Y:S01]  /*12830*/  LDS.128 R20, [R0] ;  /* 0x0000000000147984 */ /* 0x000e220000000c00 */
[----:B------:R-:W-:Y:S02]  /*12840*/  LEA.HI.X.SX32 R229, R37, R73, 0x1, P5 ;  /* 0x0000004925e57211 */ /* 0x000fe400028f0eff */
[----:B------:R-:W-:Y:S01]  /*12850*/  LEA R234, P5, R11, R72, 0x1 ;  /* 0x000000480bea7211 */ /* 0x000fe200078a08ff */
[----:B------:R3:W-:Y:S01]  /*12860*/  STG.E.U16 desc[UR4][R44.64], R7 ;  /* 0x000000072c007986 */ /* 0x0007e2000c101504 */
[----:B------:R-:W-:-:S02]  /*12870*/  PRMT R6, R55, 0x7632, R6 ;  /* 0x0000763237067816 */ /* 0x000fc40000000006 */
[----:B------:R-:W-:Y:S01]  /*12880*/  LEA.HI.X.SX32 R235, R11, R73, 0x1, P5 ;  /* 0x000000490beb7211 */ /* 0x000fe200028f0eff */
[----:B------:R-:W-:Y:S01]  /*12890*/  STG.E.U16 desc[UR4][R46.64], R54 ;  /* 0x000000362e007986 */ /* 0x000fe2000c101504 */
[----:B------:R-:W-:Y:S02]  /*128a0*/  PRMT R11, R70, 0x7632, R11 ;  /* 0x00007632460b7816 */ /* 0x000fe4000000000b */
[----:B-1----:R-:W-:Y:S01]  /*128b0*/  PRMT R41, R71, 0x7632, R41 ;  /* 0x0000763247297816 */ /* 0x002fe20000000029 */
[----:B------:R-:W-:Y:S01]  /*128c0*/  STG.E.U16 desc[UR4][R48.64], R70 ;  /* 0x0000004630007986 */ /* 0x000fe2000c101504 */
[----:B------:R-:W-:Y:S02]  /*128d0*/  PRMT R69, R26, 0x7632, R69 ;  /* 0x000076321a457816 */ /* 0x000fe40000000045 */
[----:B------:R-:W-:Y:S01]  /*128e0*/  LEA R37, R74, R75, 0x2 ;  /* 0x0000004b4a257211 */ /* 0x000fe200078e10ff */
[----:B------:R1:W-:Y:S01]  /*128f0*/  STG.E.U16 desc[UR4][R50.64], R8 ;  /* 0x0000000832007986 */ /* 0x0003e2000c101504 */
[----:B---3--:R-:W-:-:S02]  /*12900*/  PRMT R7, R17, 0x7632, R7 ;  /* 0x0000763211077816 */ /* 0x008fc40000000007 */
[-C--:B------:R-:W-:Y:S01]  /*12910*/  LEA R230, P3, R39, R72.reuse, 0x1 ;  /* 0x0000004827e67211 */ /* 0x080fe200078608ff */
[----:B------:R3:W-:Y:S01]  /*12920*/  STG.E.U16 desc[UR4][R60.64], R11 ;  /* 0x0000000b3c007986 */ /* 0x0007e2000c101504 */
[C---:B------:R-:W-:Y:S01]  /*12930*/  IMAD R239, R74.reuse, 0x4, R37 ;  /* 0x000000044aef7824 */ /* 0x040fe200078e0225 */
[----:B------:R-:W-:Y:S02]  /*12940*/  LEA R38, P4, R37, R72, 0x1 ;  /* 0x0000004825267211 */ /* 0x000fe400078808ff */
[----:B------:R-:W-:Y:S01]  /*12950*/  STG.E.U16 desc[UR4][R76.64], R55 ;  /* 0x000000374c007986 */ /* 0x000fe2000c101504 */
[----:B------:R-:W-:Y:S01]  /*12960*/  IMAD R74, R74, 0x4, R239 ;  /* 0x000000044a4a7824 */ /* 0x000fe200078e02ef */
[----:B------:R-:W-:Y:S02]  /*12970*/  LEA.HI.X.SX32 R231, R39, R73, 0x1, P3 ;  /* 0x0000004927e77211 */ /* 0x000fe400018f0eff */
[----:B------:R-:W-:Y:S01]  /*12980*/  STG.E.U16 desc[UR4][R78.64], R71 ;  /* 0x000000474e007986 */ /* 0x000fe2000c101504 */
[----:B-1----:R-:W-:-:S02]  /*12990*/  PRMT R8, R25, 0x7632, R8 ;  /* 0x0000763219087816 */ /* 0x002fc40000000008 */
[----:B------:R-:W-:Y:S01]  /*129a0*/  LEA R236, P3, R75, R72, 0x1 ;  /* 0x000000484bec7211 */ /* 0x000fe200078608ff */
[----:B------:R1:W-:Y:S01]  /*129b0*/  STG.E.U16 desc[UR4][R80.64], R6 ;  /* 0x0000000650007986 */ /* 0x0003e2000c101504 */
[----:B---3--:R-:W-:Y:S02]  /*129c0*/  PRMT R60, R16, 0x7632, R60 ;  /* 0x00007632103c7816 */ /* 0x008fe4000000003c */
[----:B------:R-:W-:Y:S01]  /*129d0*/  PRMT R61, R24, 0x7632, R61 ;  /* 0x00007632183d7816 */ /* 0x000fe2000000003d */
[----:B------:R-:W-:Y:S01]  /*129e0*/  STG.E.U16 desc[UR4][R82.64], R41 ;  /* 0x0000002952007986 */ /* 0x000fe2000c101504 */
[----:B--2---:R-:W-:Y:S02]  /*129f0*/  PRMT R44, R12, 0x7632, R44 ;  /* 0x000076320c2c7816 */ /* 0x004fe4000000002c */
[----:B------:R-:W-:Y:S01]  /*12a00*/  PRMT R48, R13, 0x7632, R48 ;  /* 0x000076320d307816 */ /* 0x000fe20000000030 */
[----:B------:R2:W-:Y:S01]  /*12a10*/  STG.E.U16 desc[UR4][R84.64], R12 ;  /* 0x0000000c54007986 */ /* 0x0005e2000c101504 */
[----:B0-----:R-:W-:-:S02]  /*12a20*/  PRMT R45, R20, 0x7632, R45 ;  /* 0x00007632142d7816 */ /* 0x001fc4000000002d */
[----:B------:R-:W-:Y:S01]  /*12a30*/  PRMT R49, R21, 0x7632, R49 ;  /* 0x0000763215317816 */ /* 0x000fe20000000031 */
[----:B------:R-:W-:Y:S01]  /*12a40*/  STG.E.U16 desc[UR4][R86.64], R20 ;  /* 0x0000001456007986 */ /* 0x000fe2000c101504 */
[----:B------:R-:W-:Y:S02]  /*12a50*/  PRMT R52, R14, 0x7632, R52 ;  /* 0x000076320e347816 */ /* 0x000fe40000000034 */
[----:B------:R-:W-:Y:S01]  /*12a60*/  PRMT R53, R22, 0x7632, R53 ;  /* 0x0000763216357816 */ /* 0x000fe20000000035 */
[----:B------:R0:W-:Y:S01]  /*12a70*/  STG.E.U16 desc[UR4][R88.64], R44 ;  /* 0x0000002c58007986 */ /* 0x0001e2000c101504 */
[----:B------:R-:W-:Y:S02]  /*12a80*/  PRMT R4, R15, 0x7632, R4 ;  /* 0x000076320f047816 */ /* 0x000fe40000000004 */
[----:B-1----:R-:W-:Y:S01]  /*12a90*/  PRMT R6, R23, 0x7632, R6 ;  /* 0x0000763217067816 */ /* 0x002fe20000000006 */
[----:B------:R-:W-:Y:S01]  /*12aa0*/  STG.E.U16 desc[UR4][R90.64], R45 ;  /* 0x0000002d5a007986 */ /* 0x000fe2000c101504 */
[----:B------:R-:W-:-:S02]  /*12ab0*/  PRMT R76, R32, 0x7632, R76 ;  /* 0x00007632204c7816 */ /* 0x000fc4000000004c */
[----:B------:R-:W-:Y:S01]  /*12ac0*/  PRMT R77, R28, 0x7632, R77 ;  /* 0x000076321c4d7816 */ /* 0x000fe2000000004d */
[----:B------:R1:W-:Y:S01]  /*12ad0*/  STG.E.U16 desc[UR4][R92.64], R13 ;  /* 0x0000000d5c007986 */ /* 0x0003e2000c101504 */
[----:B------:R-:W-:Y:S02]  /*12ae0*/  PRMT R80, R33, 0x7632, R80 ;  /* 0x0000763221507816 */ /* 0x000fe40000000050 */
        /* <DEDUP_REMOVED lines=8> */
[----:B-1----:R-:W-:Y:S02]  /*12b70*/  PRMT R92, R64, 0x7632, R92 ;  /* 0x00007632405c7816 */ /* 0x002fe4000000005c */
[----:B------:R-:W-:Y:S01]  /*12b80*/  PRMT R93, R56, 0x7632, R93 ;  /* 0x00007632385d7816 */ /* 0x000fe2000000005d */
[----:B------:R0:W-:Y:S01]  /*12b90*/  STG.E.U16 desc[UR4][R100.64], R14 ;  /* 0x0000000e64007986 */ /* 0x0001e2000c101504 */
[-C--:B------:R-:W-:Y:S02]  /*12ba0*/  LEA R36, P5, R239, R72.reuse, 0x1 ;  /* 0x00000048ef247211 */ /* 0x080fe400078a08ff */
[----:B------:R-:W-:Y:S01]  /*12bb0*/  LEA R72, P6, R74, R72, 0x1 ;  /* 0x000000484a487211 */ /* 0x000fe200078c08ff */
[----:B------:R-:W-:Y:S01]  /*12bc0*/  STG.E.U16 desc[UR4][R102.64], R22 ;  /* 0x0000001666007986 */ /* 0x000fe2000c101504 */
[----:B--2---:R-:W-:-:S02]  /*12bd0*/  PRMT R96, R65, 0x7632, R96 ;  /* 0x0000763241607816 */ /* 0x004fc40000000060 */
[----:B------:R-:W-:Y:S01]  /*12be0*/  PRMT R97, R57, 0x7632, R97 ;  /* 0x0000763239617816 */ /* 0x000fe20000000061 */
[----:B------:R1:W-:Y:S01]  /*12bf0*/  STG.E.U16 desc[UR4][R104.64], R52 ;  /* 0x0000003468007986 */ /* 0x0003e2000c101504 */
[-C--:B------:R-:W-:Y:S02]  /*12c00*/  LEA.HI.X.SX32 R237, R75, R73.reuse, 0x1, P3 ;  /* 0x000000494bed7211 */ /* 0x080fe400018f0eff */
[-C--:B------:R-:W-:Y:S01]  /*12c10*/  LEA.HI.X.SX32 R39, R37, R73.reuse, 0x1, P4 ;  /* 0x0000004925277211 */ /* 0x080fe200020f0eff */
[----:B------:R-:W-:Y:S01]  /*12c20*/  STG.E.U16 desc[UR4][R106.64], R53 ;  /* 0x000000356a007986 */ /* 0x000fe2000c101504 */
[----:B0-----:R-:W-:Y:S02]  /*12c30*/  PRMT R100, R66, 0x7632, R100 ;  /* 0x0000763242647816 */ /* 0x001fe40000000064 */
[----:B------:R-:W-:Y:S01]  /*12c40*/  PRMT R101, R58, 0x7632, R101 ;  /* 0x000076323a657816 */ /* 0x000fe20000000065 */
[----:B------:R-:W-:Y:S01]  /*12c50*/  STG.E.U16 desc[UR4][R108.64], R15 ;  /* 0x0000000f6c007986 */ /* 0x000fe2000c101504 */
[----:B------:R-:W-:-:S02]  /*12c60*/  LEA.HI.X.SX32 R37, R239, R73, 0x1, P5 ;  /* 0x00000049ef257211 */ /* 0x000fc400028f0eff */
[----:B------:R-:W-:Y:S01]  /*12c70*/  LEA.HI.X.SX32 R73, R74, R73, 0x1, P6 ;  /* 0x000000494a497211 */ /* 0x000fe200030f0eff */
[----:B------:R-:W-:Y:S01]  /*12c80*/  STG.E.U16 desc[UR4][R110.64], R23 ;  /* 0x000000176e007986 */ /* 0x000fe2000c101504 */
[----:B-1----:R-:W-:Y:S02]  /*12c90*/  PRMT R104, R67, 0x7632, R104 ;  /* 0x0000763243687816 */ /* 0x002fe40000000068 */
[----:B------:R-:W-:Y:S01]  /*12ca0*/  PRMT R105, R59, 0x7632, R105 ;  /* 0x000076323b697816 */ /* 0x000fe20000000069 */
[----:B------:R0:W-:Y:S04]  /*12cb0*/  STG.E.U16 desc[UR4][R112.64], R4 ;  /* 0x0000000470007986 */ /* 0x0001e8000c101504 */
[----:B------:R1:W-:Y:S04]  /*12cc0*/  STG.E.U16 desc[UR4][R114.64], R6 ;  /* 0x0000000672007986 */ /* 0x0003e8000c101504 */
[----:B------:R-:W-:Y:S04]  /*12cd0*/  STG.E.U16 desc[UR4][R116.64], R16 ;  /* 0x0000001074007986 */ /* 0x000fe8000c101504 */
[----:B------:R-:W-:Y:S01]  /*12ce0*/  STG.E.U16 desc[UR4][R118.64], R24 ;  /* 0x0000001876007986 */ /* 0x000fe2000c101504 */
[----:B0-----:R-:W-:-:S03]  /*12cf0*/  PRMT R4, R19, 0x7632, R4 ;  /* 0x0000763213047816 */ /* 0x001fc60000000004 */
[----:B------:R-:W-:Y:S01]  /*12d00*/  STG.E.U16 desc[UR4][R120.64], R60 ;  /* 0x0000003c78007986 */ /* 0x000fe2000c101504 */
[----:B-1----:R-:W-:-:S03]  /*12d10*/  PRMT R6, R27, 0x7632, R6 ;  /* 0x000076321b067816 */ /* 0x002fc60000000006 */
[----:B------:R-:W-:Y:S04]  /*12d20*/  STG.E.U16 desc[UR4][R122.64], R61 ;  /* 0x0000003d7a007986 */ /* 0x000fe8000c101504 */
[----:B------:R-:W-:Y:S04]  /*12d30*/  STG.E.U16 desc[UR4][R124.64], R17 ;  /* 0x000000117c007986 */ /* 0x000fe8000c101504 */
[----:B------:R-:W-:Y:S04]  /*12d40*/  STG.E.U16 desc[UR4][R126.64], R25 ;  /* 0x000000197e007986 */ /* 0x000fe8000c101504 */
[----:B------:R-:W-:Y:S04]  /*12d50*/  STG.E.U16 desc[UR4][R128.64], R7 ;  /* 0x0000000780007986 */ /* 0x000fe8000c101504 */
[----:B------:R0:W-:Y:S04]  /*12d60*/  STG.E.U16 desc[UR4][R130.64], R8 ;  /* 0x0000000882007986 */ /* 0x0001e8000c101504 */
[----:B------:R-:W-:Y:S04]  /*12d70*/  STG.E.U16 desc[UR4][R132.64], R18 ;  /* 0x0000001284007986 */ /* 0x000fe8000c101504 */
[----:B------:R-:W-:Y:S04]  /*12d80*/  STG.E.U16 desc[UR4][R134.64], R26 ;  /* 0x0000001a86007986 */ /* 0x000fe8000c101504 */
[----:B------:R-:W-:Y:S01]  /*12d90*/  STG.E.U16 desc[UR4][R136.64], R68 ;  /* 0x0000004488007986 */ /* 0x000fe2000c101504 */
[----:B0-----:R-:W-:-:S03]  /*12da0*/  FFMA R8, R63, 0.69314718246459960938, R10 ;  /* 0x3f3172183f087823 */ /* 0x001fc6000000000a */
[----:B------:R-:W-:Y:S04]  /*12db0*/  STG.E.U16 desc[UR4][R138.64], R69 ;  /* 0x000000458a007986 */ /* 0x000fe8000c101504 */
[----:B------:R-:W-:Y:S04]  /*12dc0*/  STG.E.U16 desc[UR4][R140.64], R19 ;  /* 0x000000138c007986 */ /* 0x000fe8000c101504 */
[----:B------:R-:W-:Y:S04]  /*12dd0*/  STG.E.U16 desc[UR4][R142.64], R27 ;  /* 0x0000001b8e007986 */ /* 0x000fe8000c101504 */
[----:B------:R-:W-:Y:S04]  /*12de0*/  STG.E.U16 desc[UR4][R144.64], R4 ;  /* 0x0000000490007986 */ /* 0x000fe8000c101504 */
[----:B------:R-:W-:Y:S04]  /*12df0*/  STG.E.U16 desc[UR4][R146.64], R6 ;  /* 0x0000000692007986 */ /* 0x000fe8000c101504 */
[----:B------:R-:W0:Y:S04]  /*12e00*/  LDS.128 R4, [R5+0x800] ;  /* 0x0008000005047984 */ /* 0x000e280000000c00 */
[----:B------:R1:W2:Y:S04]  /*12e10*/  LDS.128 R12, [R0+0x800] ;  /* 0x00080000000c7984 */ /* 0x0002a80000000c00 */
[----:B------:R-:W-:Y:S04]  /*12e20*/  STG.E.U16 desc[UR4][R148.64], R32 ;  /* 0x0000002094007986 */ /* 0x000fe8000c101504 */
[----:B------:R-:W-:Y:S01]  /*12e30*/  STG.E.U16 desc[UR4][R150.64], R28 ;  /* 0x0000001c96007986 */ /* 0x000fe2000c101504 */
[----:B-1----:R-:W1:Y:S03]  /*12e40*/  LDC R0, c[0x0][0x27c] ;  /* 0x00009f00ff007b82 */ /* 0x002e660000000800 */
[----:B------:R-:W-:Y:S04]  /*12e50*/  STG.E.U16 desc[UR4][R152.64], R76 ;  /* 0x0000004c98007986 */ /* 0x000fe8000c101504 */
[----:B------:R-:W-:Y:S04]  /*12e60*/  STG.E.U16 desc[UR4][R154.64], R77 ;  /* 0x0000004d9a007986 */ /* 0x000fe8000c101504 */
[----:B------:R-:W-:Y:S04]  /*12e70*/  STG.E.U16 desc[UR4][R156.64], R33 ;  /* 0x000000219c007986 */ /* 0x000fe8000c101504 */
[----:B------:R-:W-:Y:S04]  /*12e80*/  STG.E.U16 desc[UR4][R158.64], R29 ;  /* 0x0000001d9e007986 */ /* 0x000fe8000c101504 */
[----:B------:R-:W-:Y:S04]  /*12e90*/  STG.E.U16 desc[UR4][R160.64], R80 ;  /* 0x00000050a0007986 */ /* 0x000fe8000c101504 */
[----:B------:R-:W-:Y:S04]  /*12ea0*/  STG.E.U16 desc[UR4][R162.64], R81 ;  /* 0x00000051a2007986 */ /* 0x000fe8000c101504 */
[----:B------:R-:W-:Y:S01]  /*12eb0*/  STG.E.U16 desc[UR4][R164.64], R34 ;  /* 0x00000022a4007986 */ /* 0x000fe2000c101504 */
[----:B0-----:R-:W-:-:S02]  /*12ec0*/  PRMT R108, R4, 0x7632, R108 ;  /* 0x00007632046c7816 */ /* 0x001fc4000000006c */
[----:B------:R-:W-:Y:S01]  /*12ed0*/  PRMT R112, R5, 0x7632, R112 ;  /* 0x0000763205707816 */ /* 0x000fe20000000070 */
[----:B------:R-:W-:Y:S01]  /*12ee0*/  STG.E.U16 desc[UR4][R166.64], R30 ;  /* 0x0000001ea6007986 */ /* 0x000fe2000c101504 */
[----:B--2---:R-:W-:Y:S02]  /*12ef0*/  PRMT R109, R12, 0x7632, R109 ;  /* 0x000076320c6d7816 */ /* 0x004fe4000000006d */
[----:B------:R-:W-:Y:S01]  /*12f00*/  PRMT R113, R13, 0x7632, R113 ;  /* 0x000076320d717816 */ /* 0x000fe20000000071 */
[----:B------:R-:W-:Y:S01]  /*12f10*/  STG.E.U16 desc[UR4][R168.64], R84 ;  /* 0x00000054a8007986 */ /* 0x000fe2000c101504 */
[----:B------:R-:W-:Y:S02]  /*12f20*/  PRMT R116, R6, 0x7632, R116 ;  /* 0x0000763206747816 */ /* 0x000fe40000000074 */
[----:B------:R-:W-:Y:S01]  /*12f30*/  PRMT R117, R14, 0x7632, R117 ;  /* 0x000076320e757816 */ /* 0x000fe20000000075 */
[----:B------:R-:W-:Y:S01]  /*12f40*/  STG.E.U16 desc[UR4][R170.64], R85 ;  /* 0x00000055aa007986 */ /* 0x000fe2000c101504 */
[----:B------:R-:W-:-:S03]  /*12f50*/  PRMT R18, R7, 0x7632, R18 ;  /* 0x0000763207127816 */ /* 0x000fc60000000012 */
[----:B------:R-:W-:Y:S04]  /*12f60*/  STG.E.U16 desc[UR4][R172.64], R35 ;  /* 0x00000023ac007986 */ /* 0x000fe8000c101504 */
        /* <DEDUP_REMOVED lines=19> */
[----:B------:R0:W-:Y:S04]  /*130a0*/  STG.E.U16 desc[UR4][R212.64], R4 ;  /* 0x00000004d4007986 */ /* 0x0001e8000c101504 */
[----:B------:R2:W-:Y:S04]  /*130b0*/  STG.E.U16 desc[UR4][R214.64], R12 ;  /* 0x0000000cd6007986 */ /* 0x0005e8000c101504 */
[----:B------:R2:W-:Y:S04]  /*130c0*/  STG.E.U16 desc[UR4][R216.64], R108 ;  /* 0x0000006cd8007986 */ /* 0x0005e8000c101504 */
[----:B------:R2:W-:Y:S01]  /*130d0*/  STG.E.U16 desc[UR4][R218.64], R109 ;  /* 0x0000006dda007986 */ /* 0x0005e2000c101504 */
[----:B0-----:R-:W-:-:S03]  /*130e0*/  PRMT R4, R15, 0x7632, R4 ;  /* 0x000076320f047816 */ /* 0x001fc60000000004 */
[----:B------:R2:W-:Y:S04]  /*130f0*/  STG.E.U16 desc[UR4][R220.64], R5 ;  /* 0x00000005dc007986 */ /* 0x0005e8000c101504 */
        /* <DEDUP_REMOVED lines=10> */
[----:B------:R2:W-:Y:S01]  /*131a0*/  STG.E.U16 desc[UR4][R72.64], R4 ;  /* 0x0000000448007986 */ /* 0x0005e2000c101504 */
[----:B------:R-:W-:Y:S06]  /*131b0*/  BAR.SYNC.DEFER_BLOCKING 0x0 ;  /* 0x0000000000007b1d */ /* 0x000fec0000010000 */
[----:B------:R2:W-:Y:S02]  /*131c0*/  STS.64 [R3], R8 ;  /* 0x0000000803007388 */ /* 0x0005e40000000a00 */
[----:B------:R-:W-:Y:S06]  /*131d0*/  BAR.SYNC.DEFER_BLOCKING 0x0 ;  /* 0x0000000000007b1d */ /* 0x000fec0000010000 */
[----:B-1----:R-:W-:Y:S05]  /*131e0*/  @P0 EXIT ;  /* 0x000000000000094d */ /* 0x002fea0003800000 */
[----:B--2---:R-:W0:Y:S01]  /*131f0*/  LDS R7, [R2] ;  /* 0x0000000002077984 */ /* 0x004e220000000800 */
[----:B------:R-:W1:Y:S01]  /*13200*/  LDC.64 R8, c[0x0][0x230] ;  /* 0x00008c00ff087b82 */ /* 0x000e620000000a00 */
[----:B------:R-:W-:Y:S02]  /*13210*/  IMAD R0, R240, R0, RZ ;  /* 0x00000000f0007224 */ /* 0x000fe400078e02ff */
[----:B------:R-:W-:Y:S02]  /*13220*/  IMAD.SHL.U32 R4, R238, 0x4, RZ ;  /* 0x00000004ee047824 */ /* 0x000fe400078e00ff */
[C---:B------:R-:W-:Y:S02]  /*13230*/  IMAD.SHL.U32 R5, R0.reuse, 0x4, RZ ;  /* 0x0000000400057824 */ /* 0x040fe400078e00ff */
[----:B------:R-:W-:-:S04]  /*13240*/  IMAD.HI R0, R0, 0x4, RZ ;  /* 0x0000000400007827 */ /* 0x000fc800078e02ff */
[----:B------:R-:W-:Y:S01]  /*13250*/  IMAD.HI R3, R238, 0x4, RZ ;  /* 0x00000004ee037827 */ /* 0x000fe200078e02ff */
[----:B-1----:R-:W-:-:S04]  /*13260*/  IADD3 R4, P0, P1, R4, R8, R5 ;  /* 0x0000000804047210 */ /* 0x002fc8000791e005 */
[----:B------:R-:W-:-:S05]  /*13270*/  IADD3.X R5, R3, R9, R0, P0, P1 ;  /* 0x0000000903057210 */ /* 0x000fca00007e2400 */
[----:B0-----:R-:W-:Y:S01]  /*13280*/  STG.E desc[UR4][R4.64], R7 ;  /* 0x0000000704007986 */ /* 0x001fe2000c101904 */
[----:B------:R-:W-:Y:S05]  /*13290*/  EXIT ;  /* 0x000000000000794d */ /* 0x000fea0003800000 */
.L_x_2:
[----:B------:R-:W-:-:S00]  /*132a0*/  BRA `(.L_x_2) ;  /* 0xfffffffc00fc7947 */ /* 0x000fc0000383ffff */
[----:B------:R-:W-:-:S00]  /*132b0*/  NOP ;  /* 0x0000000000007918 */ /* 0x000fc00000000000 */
        /* <DEDUP_REMOVED lines=12> */
.L_x_3:


//--------------------- .nv.global.init           --------------------------
	.section	.nv.global.init,"aw",@progbits
.nv.global.init:
	.type		_$_str,@object
	.size		_$_str,(.L_0 - _$_str)
_$_str:
        /*0000*/ 	.byte	0x5f, 0x5f, 0x43, 0x55, 0x44, 0x41, 0x5f, 0x46, 0x54, 0x5a, 0x00
.L_0:


//--------------------- .nv.shared.attn_fwd       --------------------------
	.section	.nv.shared.attn_fwd,"aw",@nobits
	.sectionflags	@""
	.align	16
	.zero		1024


//--------------------- .nv.shared.reserved.0     --------------------------
	.section	.nv.shared.reserved.0,"aw",@nobits
	.weak		__nv_reservedSMEM_offset_0_alias
	.size		__nv_reservedSMEM_offset_0_alias, 0, 0
	.other		__nv_reservedSMEM_offset_0_alias,@"STO_CUDA_RESERVED_SHARED STV_DEFAULT"
__nv_reservedSMEM_offset_0_alias:
	.zero		0


//--------------------- .nv.constant0.attn_fwd    --------------------------
	.section	.nv.constant0.attn_fwd,"a",@progbits
	.sectionflags	@""
	.align	4
.nv.constant0.attn_fwd:
	.zero		664


//--------------------- SYMBOLS --------------------------

	.type		.nv.reservedSmem.offset0,@object
	.size		.nv.reservedSmem.offset0,0x4
